	.target	sm_90a

	.elftype	@"ET_EXEC"


//--------------------- .note.nv.tkinfo           --------------------------
	.section	.note.nv.tkinfo,"",@"SHT_NOTE"
	.sectionflags	@"SHF_NOTE_NV_TKINFO"
	.tkinfo
        /*0018*/ 	.word	0x00000002
        /*0030*/ 	.string	""
        /*0030*/ 	.string	"ptxas"
        /*0030*/ 	.string	"Cuda compilation tools, release 13.0, V13.0.88"
        /*0030*/ 	.string	"Build cuda_13.0.r13.0/compiler.36424714_0"
        /*0030*/ 	.string	"-arch sm_90a -m 64 "



//--------------------- .note.nv.cuinfo           --------------------------
	.section	.note.nv.cuinfo,"",@"SHT_NOTE"
	.sectionflags	@"SHF_NOTE_NV_CUINFO"
        /*0018*/ 	.short	0x0002
        /*001a*/ 	.short	0x005a
        /*001c*/ 	.short	0x0082
	.zero		2


//--------------------- .nv.info                  --------------------------
	.section	.nv.info,"",@"SHT_CUDA_INFO"
	.align	4


	//----- nvinfo : EIATTR_REGCOUNT
	.align		4
        /*0000*/ 	.byte	0x04, 0x2f
        /*0002*/ 	.short	(.L_16 - .L_15)
	.align		4
.L_15:
        /*0004*/ 	.word	index@(_ZN7cutlass13device_kernelINS_4fmha6kernel28FmhaKernelTmaWarpSpecializedINS1_10collective30FmhaMainloopTmaWarpSpecializedINS_6half_tEffN4cute5tupleIJNS7_1CILi128EEENS9_ILi256EEENS9_ILi96EEEEEENS8_IJiNS9_ILi1EEENS8_IJiiEEEEEESG_SG_NS4_14ResidualFusionEJEEENS4_15FmhaFwdEpilogueIS6_fNS8_IJNS9_ILi64EEESC_SB_EEEEENS2_23IndividualTileSchedulerEJEEEEEvNT_6ParamsE)
        /*0008*/ 	.word	0x000000a8


	//----- nvinfo : EIATTR_FRAME_SIZE
	.align		4
.L_16:
        /*000c*/ 	.byte	0x04, 0x11
        /*000e*/ 	.short	(.L_18 - .L_17)
	.align		4
.L_17:
        /*0010*/ 	.word	index@($__internal_0_$__cuda_sm20_rcp_rn_f32_slowpath)
        /*0014*/ 	.word	0x00000000


	//----- nvinfo : EIATTR_FRAME_SIZE
	.align		4
.L_18:
        /*0018*/ 	.byte	0x04, 0x11
        /*001a*/ 	.short	(.L_20 - .L_19)
	.align		4
.L_19:
        /*001c*/ 	.word	index@(_ZN7cutlass13device_kernelINS_4fmha6kernel28FmhaKernelTmaWarpSpecializedINS1_10collective30FmhaMainloopTmaWarpSpecializedINS_6half_tEffN4cute5tupleIJNS7_1CILi128EEENS9_ILi256EEENS9_ILi96EEEEEENS8_IJiNS9_ILi1EEENS8_IJiiEEEEEESG_SG_NS4_14ResidualFusionEJEEENS4_15FmhaFwdEpilogueIS6_fNS8_IJNS9_ILi64EEESC_SB_EEEEENS2_23IndividualTileSchedulerEJEEEEEvNT_6ParamsE)
        /*0020*/ 	.word	0x00000000


	//----- nvinfo : EIATTR_MIN_STACK_SIZE
	.align		4
.L_20:
        /*0024*/ 	.byte	0x04, 0x12
        /*0026*/ 	.short	(.L_22 - .L_21)
	.align		4
.L_21:
        /*0028*/ 	.word	index@(_ZN7cutlass13device_kernelINS_4fmha6kernel28FmhaKernelTmaWarpSpecializedINS1_10collective30FmhaMainloopTmaWarpSpecializedINS_6half_tEffN4cute5tupleIJNS7_1CILi128EEENS9_ILi256EEENS9_ILi96EEEEEENS8_IJiNS9_ILi1EEENS8_IJiiEEEEEESG_SG_NS4_14ResidualFusionEJEEENS4_15FmhaFwdEpilogueIS6_fNS8_IJNS9_ILi64EEESC_SB_EEEEENS2_23IndividualTileSchedulerEJEEEEEvNT_6ParamsE)
        /*002c*/ 	.word	0x00000000
.L_22:


//--------------------- .nv.compat                --------------------------
	.section	.nv.compat,"",@"SHT_CUDA_COMPAT_INFO"
	.align	4
        /*0000*/ 	.byte	0x02, 0x09, 0x01, 0x00, 0x02, 0x02, 0x04, 0x00, 0x02, 0x05, 0x05, 0x00, 0x03, 0x07, 0x01, 0x01
        /*0010*/ 	.byte	0x02, 0x03, 0x01, 0x00, 0x02, 0x06, 0x01, 0x00, 0x04, 0x0b, 0x08, 0x00, 0x00, 0x00, 0x00, 0x00
        /*0020*/ 	.byte	0x00, 0x00, 0x00, 0x00


//--------------------- .nv.info._ZN7cutlass13device_kernelINS_4fmha6kernel28FmhaKernelTmaWarpSpecializedINS1_10collective30FmhaMainloopTmaWarpSpecializedINS_6half_tEffN4cute5tupleIJNS7_1CILi128EEENS9_ILi256EEENS9_ILi96EEEEEENS8_IJiNS9_ILi1EEENS8_IJiiEEEEEESG_SG_NS4_14ResidualFusionEJEEENS4_15FmhaFwdEpilogueIS6_fNS8_IJNS9_ILi64EEESC_SB_EEEEENS2_23IndividualTileSchedulerEJEEEEEvNT_6ParamsE --------------------------
	.section	.nv.info._ZN7cutlass13device_kernelINS_4fmha6kernel28FmhaKernelTmaWarpSpecializedINS1_10collective30FmhaMainloopTmaWarpSpecializedINS_6half_tEffN4cute5tupleIJNS7_1CILi128EEENS9_ILi256EEENS9_ILi96EEEEEENS8_IJiNS9_ILi1EEENS8_IJiiEEEEEESG_SG_NS4_14ResidualFusionEJEEENS4_15FmhaFwdEpilogueIS6_fNS8_IJNS9_ILi64EEESC_SB_EEEEENS2_23IndividualTileSchedulerEJEEEEEvNT_6ParamsE,"",@"SHT_CUDA_INFO"
	.sectionflags	@""
	.align	4


	//----- nvinfo : EIATTR_CUDA_API_VERSION
	.align		4
        /*0000*/ 	.byte	0x04, 0x37
        /*0002*/ 	.short	(.L_24 - .L_23)
.L_23:
        /*0004*/ 	.word	0x00000082


	//----- nvinfo : EIATTR_KPARAM_INFO
	.align		4
.L_24:
        /*0008*/ 	.byte	0x04, 0x17
        /*000a*/ 	.short	(.L_26 - .L_25)
.L_25:
        /*000c*/ 	.word	0x00000000
        /*0010*/ 	.short	0x0000
        /*0012*/ 	.short	0x0070
        /*0014*/ 	.byte	0x00, 0xf0, 0x01, 0x20


	//----- nvinfo : EIATTR_SPARSE_MMA_MASK
	.align		4
.L_26:
        /*0018*/ 	.byte	0x03, 0x50
        /*001a*/ 	.short	0x0000


	//----- nvinfo : EIATTR_MAXREG_COUNT
	.align		4
        /*001c*/ 	.byte	0x03, 0x1b
        /*001e*/ 	.short	0x00a8


	//----- nvinfo : EIATTR_NUM_BARRIERS
	.align		4
        /*0020*/ 	.byte	0x02, 0x4c
        /*0022*/ 	.byte	0x02
	.zero		1


	//----- nvinfo : EIATTR_EXTERNS
	.align		4
        /*0024*/ 	.byte	0x04, 0x0f
        /*0026*/ 	.short	(.L_28 - .L_27)


	//   ....[0]....
	.align		4
.L_27:
        /*0028*/ 	.word	index@(__assertfail)


	//----- nvinfo : EIATTR_MERCURY_ISA_VERSION
	.align		4
.L_28:
        /*002c*/ 	.byte	0x03, 0x5f
        /*002e*/ 	.short	0x0101


	//----- nvinfo : EIATTR_INT_WARP_WIDE_INSTR_OFFSETS
	.align		4
        /*0030*/ 	.byte	0x04, 0x31
        /*0032*/ 	.short	(.L_30 - .L_29)


	//   ....[0]....
.L_29:
        /*0034*/ 	.word	0x000006f0


	//   ....[1]....
        /*0038*/ 	.word	0x00000700


	//   ....[2]....
        /*003c*/ 	.word	0x00000710


	//   ....[3]....
        /*0040*/ 	.word	0x00000720


	//   ....[4]....
        /*0044*/ 	.word	0x00000790


	//----- nvinfo : EIATTR_COOP_GROUP_MASK_REGIDS
	.align		4
.L_30:
        /*0048*/ 	.byte	0x04, 0x29
        /*004a*/ 	.short	(.L_32 - .L_31)


	//   ....[0]....
.L_31:
        /*004c*/ 	.word	0xffffffff


	//   ....[1]....
        /*0050*/ 	.word	0xffffffff


	//   ....[2]....
        /*0054*/ 	.word	0xffffffff


	//   ....[3]....
        /*0058*/ 	.word	0xffffffff


	//   ....[4]....
        /*005c*/ 	.word	0xffffffff


	//   ....[5]....
        /*0060*/ 	.word	0xffffffff


	//   ....[6]....
        /*0064*/ 	.word	0xffffffff


	//   ....[7]....
        /*0068*/ 	.word	0xffffffff


	//   ....[8]....
        /*006c*/ 	.word	0xffffffff


	//   ....[9]....
        /*0070*/ 	.word	0xffffffff


	//   ....[10]....
        /*0074*/ 	.word	0xffffffff


	//   ....[11]....
        /*0078*/ 	.word	0xffffffff


	//   ....[12]....
        /*007c*/ 	.word	0xffffffff


	//   ....[13]....
        /*0080*/ 	.word	0xffffffff


	//   ....[14]....
        /*0084*/ 	.word	0xffffffff


	//   ....[15]....
        /*0088*/ 	.word	0xffffffff


	//   ....[16]....
        /*008c*/ 	.word	0xffffffff


	//   ....[17]....
        /*0090*/ 	.word	0xffffffff


	//   ....[18]....
        /*0094*/ 	.word	0xffffffff


	//   ....[19]....
        /*0098*/ 	.word	0xffffffff


	//   ....[20]....
        /*009c*/ 	.word	0xffffffff


	//   ....[21]....
        /*00a0*/ 	.word	0xffffffff


	//----- nvinfo : EIATTR_COOP_GROUP_INSTR_OFFSETS
	.align		4
.L_32:
        /*00a4*/ 	.byte	0x04, 0x28
        /*00a6*/ 	.short	(.L_34 - .L_33)


	//   ....[0]....
.L_33:
        /*00a8*/ 	.word	0x00000050


	//   ....[1]....
        /*00ac*/ 	.word	0x00000080


	//   ....[2]....
        /*00b0*/ 	.word	0x000001b0


	//   ....[3]....
        /*00b4*/ 	.word	0x00000370


	//   ....[4]....
        /*00b8*/ 	.word	0x00000530


	//   ....[5]....
        /*00bc*/ 	.word	0x00000690


	//   ....[6]....
        /*00c0*/ 	.word	0x00002d80


	//   ....[7]....
        /*00c4*/ 	.word	0x00002e60


	//   ....[8]....
        /*00c8*/ 	.word	0x00002eb0


	//   ....[9]....
        /*00cc*/ 	.word	0x00002f60


	//   ....[10]....
        /*00d0*/ 	.word	0x000078e0


	//   ....[11]....
        /*00d4*/ 	.word	0x00007900


	//   ....[12]....
        /*00d8*/ 	.word	0x00008e20


	//   ....[13]....
        /*00dc*/ 	.word	0x00008f30


	//   ....[14]....
        /*00e0*/ 	.word	0x0000d410


	//   ....[15]....
        /*00e4*/ 	.word	0x0000d500


	//   ....[16]....
        /*00e8*/ 	.word	0x0000e9f0


	//   ....[17]....
        /*00ec*/ 	.word	0x0000eb00


	//   ....[18]....
        /*00f0*/ 	.word	0x00011930


	//   ....[19]....
        /*00f4*/ 	.word	0x00011960


	//   ....[20]....
        /*00f8*/ 	.word	0x000119b0


	//   ....[21]....
        /*00fc*/ 	.word	0x000119d0


	//----- nvinfo : EIATTR_REG_RECONFIG
	.align		4
.L_34:
        /*0100*/ 	.byte	0x01, 0x54
	.zero		2


	//----- nvinfo : EIATTR_SYSCALL_OFFSETS
	.align		4
        /*0104*/ 	.byte	0x04, 0x46
        /*0106*/ 	.short	(.L_36 - .L_35)


	//   ....[0]....
.L_35:
        /*0108*/ 	.word	0x000124a0


	//   ....[1]....
        /*010c*/ 	.word	0x00012600


	//----- nvinfo : EIATTR_MBARRIER_INSTR_OFFSETS
	.align		4
.L_36:
        /*0110*/ 	.byte	0x04, 0x39
        /*0112*/ 	.short	(.L_38 - .L_37)


	//   ....[0]....
.L_37:
        /*0114*/ 	.word	0x00000320
        /*0118*/ 	.word	0x000000ff
        /*011c*/ 	.word	0x00042050
        /*0120*/ 	.short	0x0100
        /*0122*/ 	.byte	0x06
	.zero		1


	//   ....[1]....
        /*0124*/ 	.word	0x00000330
        /*0128*/ 	.word	0x000000ff
        /*012c*/ 	.word	0x00042060
        /*0130*/ 	.short	0x0100
        /*0132*/ 	.byte	0x06
	.zero		1


	//   ....[2]....
        /*0134*/ 	.word	0x00000340
        /*0138*/ 	.word	0x000000ff
        /*013c*/ 	.word	0x00042058
        /*0140*/ 	.short	0x0100
        /*0142*/ 	.byte	0x06
	.zero		1


	//   ....[3]....
        /*0144*/ 	.word	0x00000350
        /*0148*/ 	.word	0x000000ff
        /*014c*/ 	.word	0x00042068
        /*0150*/ 	.short	0x0100
        /*0152*/ 	.byte	0x06
	.zero		1


	//   ....[4]....
        /*0154*/ 	.word	0x00000480
        /*0158*/ 	.word	0x000000ff
        /*015c*/ 	.word	0x00042000
        /*0160*/ 	.short	0x0100
        /*0162*/ 	.byte	0x06
	.zero		1


	//   ....[5]....
        /*0164*/ 	.word	0x00000490
        /*0168*/ 	.word	0x000000ff
        /*016c*/ 	.word	0x00042028
        /*0170*/ 	.short	0x0100
        /*0172*/ 	.byte	0x06
	.zero		1


	//   ....[6]....
        /*0174*/ 	.word	0x000004a0
        /*0178*/ 	.word	0x000000ff
        /*017c*/ 	.word	0x00042008
        /*0180*/ 	.short	0x0100
        /*0182*/ 	.byte	0x06
	.zero		1


	//   ....[7]....
        /*0184*/ 	.word	0x000004b0
        /*0188*/ 	.word	0x000000ff
        /*018c*/ 	.word	0x00042030
        /*0190*/ 	.short	0x0100
        /*0192*/ 	.byte	0x06
	.zero		1


	//   ....[8]....
        /*0194*/ 	.word	0x000004c0
        /*0198*/ 	.word	0x000000ff
        /*019c*/ 	.word	0x00042010
        /*01a0*/ 	.short	0x0100
        /*01a2*/ 	.byte	0x06
	.zero		1


	//   ....[9]....
        /*01a4*/ 	.word	0x000004d0
        /*01a8*/ 	.word	0x000000ff
        /*01ac*/ 	.word	0x00042038
        /*01b0*/ 	.short	0x0100
        /*01b2*/ 	.byte	0x06
	.zero		1


	//   ....[10]....
        /*01b4*/ 	.word	0x000004e0
        /*01b8*/ 	.word	0x000000ff
        /*01bc*/ 	.word	0x00042018
        /*01c0*/ 	.short	0x0100
        /*01c2*/ 	.byte	0x06
	.zero		1


	//   ....[11]....
        /*01c4*/ 	.word	0x000004f0
        /*01c8*/ 	.word	0x000000ff
        /*01cc*/ 	.word	0x00042040
        /*01d0*/ 	.short	0x0100
        /*01d2*/ 	.byte	0x06
	.zero		1


	//   ....[12]....
        /*01d4*/ 	.word	0x00000500
        /*01d8*/ 	.word	0x000000ff
        /*01dc*/ 	.word	0x00042020
        /*01e0*/ 	.short	0x0100
        /*01e2*/ 	.byte	0x06
	.zero		1


	//   ....[13]....
        /*01e4*/ 	.word	0x00000510
        /*01e8*/ 	.word	0x000000ff
        /*01ec*/ 	.word	0x00042048
        /*01f0*/ 	.short	0x0100
        /*01f2*/ 	.byte	0x06
	.zero		1


	//   ....[14]....
        /*01f4*/ 	.word	0x00000640
        /*01f8*/ 	.word	0x000000ff
        /*01fc*/ 	.word	0x00042070
        /*0200*/ 	.short	0x0100
        /*0202*/ 	.byte	0x06
	.zero		1


	//   ....[15]....
        /*0204*/ 	.word	0x00000650
        /*0208*/ 	.word	0x000000ff
        /*020c*/ 	.word	0x00042080
        /*0210*/ 	.short	0x0100
        /*0212*/ 	.byte	0x06
	.zero		1


	//   ....[16]....
        /*0214*/ 	.word	0x00000660
        /*0218*/ 	.word	0x000000ff
        /*021c*/ 	.word	0x00042078
        /*0220*/ 	.short	0x0100
        /*0222*/ 	.byte	0x06
	.zero		1


	//   ....[17]....
        /*0224*/ 	.word	0x00000670
        /*0228*/ 	.word	0x000000ff
        /*022c*/ 	.word	0x00042088
        /*0230*/ 	.short	0x0100
        /*0232*/ 	.byte	0x06
	.zero		1


	//   ....[18]....
        /*0234*/ 	.word	0x000007b0
        /*0238*/ 	.word	0x000000ff
        /*023c*/ 	.word	0x00042090
        /*0240*/ 	.short	0x0100
        /*0242*/ 	.byte	0x06
	.zero		1


	//   ....[19]....
        /*0244*/ 	.word	0x000007c0
        /*0248*/ 	.word	0x000000ff
        /*024c*/ 	.word	0x00042098
        /*0250*/ 	.short	0x0100
        /*0252*/ 	.byte	0x06
	.zero		1


	//   ....[20]....
        /*0254*/ 	.word	0x000007d0
        /*0258*/ 	.word	0x000000ff
        /*025c*/ 	.word	0x000420a0
        /*0260*/ 	.short	0x0100
        /*0262*/ 	.byte	0x06
	.zero		1


	//   ....[21]....
        /*0264*/ 	.word	0x000007e0
        /*0268*/ 	.word	0x000000ff
        /*026c*/ 	.word	0x000420a8
        /*0270*/ 	.short	0x0100
        /*0272*/ 	.byte	0x06
	.zero		1


	//   ....[22]....
        /*0274*/ 	.word	0x000008e0
        /*0278*/ 	.word	0x000000ff
        /*027c*/ 	.word	0x000420c0
        /*0280*/ 	.short	0x0100
        /*0282*/ 	.byte	0x06
	.zero		1


	//   ....[23]....
        /*0284*/ 	.word	0x000008f0
        /*0288*/ 	.word	0x000000ff
        /*028c*/ 	.word	0x000420d8
        /*0290*/ 	.short	0x0100
        /*0292*/ 	.byte	0x06
	.zero		1


	//   ....[24]....
        /*0294*/ 	.word	0x00000900
        /*0298*/ 	.word	0x000000ff
        /*029c*/ 	.word	0x000420c8
        /*02a0*/ 	.short	0x0100
        /*02a2*/ 	.byte	0x06
	.zero		1


	//   ....[25]....
        /*02a4*/ 	.word	0x00000910
        /*02a8*/ 	.word	0x000000ff
        /*02ac*/ 	.word	0x000420e0
        /*02b0*/ 	.short	0x0100
        /*02b2*/ 	.byte	0x06
	.zero		1


	//   ....[26]....
        /*02b4*/ 	.word	0x00000920
        /*02b8*/ 	.word	0x000000ff
        /*02bc*/ 	.word	0x000420d0
        /*02c0*/ 	.short	0x0100
        /*02c2*/ 	.byte	0x06
	.zero		1


	//   ....[27]....
        /*02c4*/ 	.word	0x00000930
        /*02c8*/ 	.word	0x000000ff
        /*02cc*/ 	.word	0x000420e8
        /*02d0*/ 	.short	0x0100
        /*02d2*/ 	.byte	0x06
	.zero		1


	//   ....[28]....
        /*02d4*/ 	.word	0x00000db0
        /*02d8*/ 	.word	0x000000ff
        /*02dc*/ 	.word	0x00042050
        /*02e0*/ 	.short	0x010a
        /*02e2*/ 	.byte	0x08
	.zero		1


	//   ....[29]....
        /*02e4*/ 	.word	0x00000e30
        /*02e8*/ 	.word	0x000000ff
        /*02ec*/ 	.word	0x00042000
        /*02f0*/ 	.short	0x010a
        /*02f2*/ 	.byte	0x24
	.zero		1


	//   ....[30]....
        /*02f4*/ 	.word	0x00000e80
        /*02f8*/ 	.word	0x000000ff
        /*02fc*/ 	.word	0xfffffff8
        /*0300*/ 	.short	0x010a
        /*0302*/ 	.byte	0x20
	.zero		1


	//   ....[31]....
        /*0304*/ 	.word	0x00006720
        /*0308*/ 	.word	0x00000003
        /*030c*/ 	.word	0x00000000
        /*0310*/ 	.short	0x0101
        /*0312*/ 	.byte	0x21
	.zero		1


	//   ....[32]....
        /*0314*/ 	.word	0x00006b00
        /*0318*/ 	.word	0x000000ff
        /*031c*/ 	.word	0x00042008
        /*0320*/ 	.short	0x010a
        /*0322*/ 	.byte	0x24
	.zero		1


	//   ....[33]....
        /*0324*/ 	.word	0x000070b0
        /*0328*/ 	.word	0x000000ff
        /*032c*/ 	.word	0x00000000
        /*0330*/ 	.short	0x0101
        /*0332*/ 	.byte	0x07
	.zero		1


	//   ....[34]....
        /*0334*/ 	.word	0x00007220
        /*0338*/ 	.word	0x000000ff
        /*033c*/ 	.word	0x00042000
        /*0340*/ 	.short	0x010a
        /*0342*/ 	.byte	0x0a
	.zero		1


	//   ....[35]....
        /*0344*/ 	.word	0x0000b090
        /*0348*/ 	.word	0x000000ff
        /*034c*/ 	.word	0x00042000
        /*0350*/ 	.short	0x010a
        /*0352*/ 	.byte	0x0a
	.zero		1


	//   ....[36]....
        /*0354*/ 	.word	0x0000b5c0
        /*0358*/ 	.word	0x000000ff
        /*035c*/ 	.word	0x00042000
        /*0360*/ 	.short	0x010a
        /*0362*/ 	.byte	0x0a
	.zero		1


	//   ....[37]....
        /*0364*/ 	.word	0x0000bb40
        /*0368*/ 	.word	0x000000ff
        /*036c*/ 	.word	0x00000000
        /*0370*/ 	.short	0x0101
        /*0372*/ 	.byte	0x0a
	.zero		1


	//   ....[38]....
        /*0374*/ 	.word	0x0000bbf0
        /*0378*/ 	.word	0x000000ff
        /*037c*/ 	.word	0x00000000
        /*0380*/ 	.short	0x0101
        /*0382*/ 	.byte	0x04
	.zero		1


	//   ....[39]....
        /*0384*/ 	.word	0x0000bda0
        /*0388*/ 	.word	0x000000ff
        /*038c*/ 	.word	0x00042000
        /*0390*/ 	.short	0x010a
        /*0392*/ 	.byte	0x0a
	.zero		1


	//   ....[40]....
        /*0394*/ 	.word	0x00010d30
        /*0398*/ 	.word	0x000000ff
        /*039c*/ 	.word	0x00042000
        /*03a0*/ 	.short	0x010a
        /*03a2*/ 	.byte	0x0a
	.zero		1


	//   ....[41]....
        /*03a4*/ 	.word	0x000111f0
        /*03a8*/ 	.word	0x000000ff
        /*03ac*/ 	.word	0x00042000
        /*03b0*/ 	.short	0x010a
        /*03b2*/ 	.byte	0x0a
	.zero		1


	//   ....[42]....
        /*03b4*/ 	.word	0x00011770
        /*03b8*/ 	.word	0x000000ff
        /*03bc*/ 	.word	0x00000000
        /*03c0*/ 	.short	0x0101
        /*03c2*/ 	.byte	0x0a
	.zero		1


	//   ....[43]....
        /*03c4*/ 	.word	0x00011820
        /*03c8*/ 	.word	0x000000ff
        /*03cc*/ 	.word	0x00000000
        /*03d0*/ 	.short	0x0101
        /*03d2*/ 	.byte	0x04
	.zero		1


	//   ....[44]....
        /*03d4*/ 	.word	0x00011f50
        /*03d8*/ 	.word	0x000000ff
        /*03dc*/ 	.word	0x00000008
        /*03e0*/ 	.short	0x010a
        /*03e2*/ 	.byte	0x20
	.zero		1


	//   ....[45]....
        /*03e4*/ 	.word	0x00013110
        /*03e8*/ 	.word	0x00000000
        /*03ec*/ 	.word	0x00042090
        /*03f0*/ 	.short	0x0101
        /*03f2*/ 	.byte	0x24
	.zero		1


	//   ....[46]....
        /*03f4*/ 	.word	0x00013260
        /*03f8*/ 	.word	0x00000004
        /*03fc*/ 	.word	0x00042060
        /*0400*/ 	.short	0x010a
        /*0402*/ 	.byte	0x3f
	.zero		1


	//   ....[47]....
        /*0404*/ 	.word	0x00013580
        /*0408*/ 	.word	0x00000005
        /*040c*/ 	.word	0x00042028
        /*0410*/ 	.short	0x010a
        /*0412*/ 	.byte	0x3f
	.zero		1


	//   ....[48]....
        /*0414*/ 	.word	0x000138a0
        /*0418*/ 	.word	0x00000005
        /*041c*/ 	.word	0x00042060
        /*0420*/ 	.short	0x010a
        /*0422*/ 	.byte	0x3f
	.zero		1


	//   ....[49]....
        /*0424*/ 	.word	0x00013bf0
        /*0428*/ 	.word	0x00000004
        /*042c*/ 	.word	0x00042028
        /*0430*/ 	.short	0x010a
        /*0432*/ 	.byte	0x3f
	.zero		1


	//   ....[50]....
        /*0434*/ 	.word	0x00014000
        /*0438*/ 	.word	0x00000006
        /*043c*/ 	.word	0x00042028
        /*0440*/ 	.short	0x010a
        /*0442*/ 	.byte	0x3f
	.zero		1


	//   ....[51]....
        /*0444*/ 	.word	0x00014350
        /*0448*/ 	.word	0x00000006
        /*044c*/ 	.word	0x00042028
        /*0450*/ 	.short	0x010a
        /*0452*/ 	.byte	0x3f
	.zero		1


	//   ....[52]....
        /*0454*/ 	.word	0x00014690
        /*0458*/ 	.word	0x00000003
        /*045c*/ 	.word	0x00042050
        /*0460*/ 	.short	0x010a
        /*0462*/ 	.byte	0x3f
	.zero		1


	//   ....[53]....
        /*0464*/ 	.word	0x000146f0
        /*0468*/ 	.word	0x00000003
        /*046c*/ 	.word	0x00042000
        /*0470*/ 	.short	0x010a
        /*0472*/ 	.byte	0x3f
	.zero		1


	//   ....[54]....
        /*0474*/ 	.word	0x00014750
        /*0478*/ 	.word	0x00000004
        /*047c*/ 	.word	0xfffffff8
        /*0480*/ 	.short	0x010a
        /*0482*/ 	.byte	0x3f
	.zero		1


	//   ....[55]....
        /*0484*/ 	.word	0x000147b0
        /*0488*/ 	.word	0x00000007
        /*048c*/ 	.word	0x00042008
        /*0490*/ 	.short	0x010a
        /*0492*/ 	.byte	0x3f
	.zero		1


	//   ....[56]....
        /*0494*/ 	.word	0x00014810
        /*0498*/ 	.word	0x00000008
        /*049c*/ 	.word	0x00042000
        /*04a0*/ 	.short	0x010a
        /*04a2*/ 	.byte	0x3f
	.zero		1


	//   ....[57]....
        /*04a4*/ 	.word	0x00014870
        /*04a8*/ 	.word	0x0000000a
        /*04ac*/ 	.word	0x00042000
        /*04b0*/ 	.short	0x010a
        /*04b2*/ 	.byte	0x3f
	.zero		1


	//   ....[58]....
        /*04b4*/ 	.word	0x000148d0
        /*04b8*/ 	.word	0x0000000a
        /*04bc*/ 	.word	0x00042000
        /*04c0*/ 	.short	0x010a
        /*04c2*/ 	.byte	0x3f
	.zero		1


	//   ....[59]....
        /*04c4*/ 	.word	0x00014930
        /*04c8*/ 	.word	0x00000008
        /*04cc*/ 	.word	0x00042000
        /*04d0*/ 	.short	0x010a
        /*04d2*/ 	.byte	0x3f
	.zero		1


	//   ....[60]....
        /*04d4*/ 	.word	0x00014990
        /*04d8*/ 	.word	0x00000003
        /*04dc*/ 	.word	0x00000008
        /*04e0*/ 	.short	0x010a
        /*04e2*/ 	.byte	0x3f
	.zero		1


	//   ....[61]....
        /*04e4*/ 	.word	0x000149e0
        /*04e8*/ 	.word	0x00000004
        /*04ec*/ 	.word	0x00042060
        /*04f0*/ 	.short	0x010a
        /*04f2*/ 	.byte	0x3f
	.zero		1


	//   ....[62]....
        /*04f4*/ 	.word	0x00014a30
        /*04f8*/ 	.word	0x00000005
        /*04fc*/ 	.word	0x00042028
        /*0500*/ 	.short	0x010a
        /*0502*/ 	.byte	0x3f
	.zero		1


	//   ....[63]....
        /*0504*/ 	.word	0x00014a80
        /*0508*/ 	.word	0x00000005
        /*050c*/ 	.word	0x00042060
        /*0510*/ 	.short	0x010a
        /*0512*/ 	.byte	0x3f
	.zero		1


	//   ....[64]....
        /*0514*/ 	.word	0x00014ad0
        /*0518*/ 	.word	0x00000004
        /*051c*/ 	.word	0x00042028
        /*0520*/ 	.short	0x010a
        /*0522*/ 	.byte	0x3f
	.zero		1


	//   ....[65]....
        /*0524*/ 	.word	0x00014b20
        /*0528*/ 	.word	0x00000006
        /*052c*/ 	.word	0x00042028
        /*0530*/ 	.short	0x010a
        /*0532*/ 	.byte	0x3f
	.zero		1


	//   ....[66]....
        /*0534*/ 	.word	0x00014b70
        /*0538*/ 	.word	0x00000006
        /*053c*/ 	.word	0x00042028
        /*0540*/ 	.short	0x010a
        /*0542*/ 	.byte	0x3f
	.zero		1


	//----- nvinfo : EIATTR_NUM_MBARRIERS
	.align		4
.L_38:
        /*0544*/ 	.byte	0x03, 0x38
        /*0546*/ 	.short	0x001c


	//----- nvinfo : EIATTR_EXIT_INSTR_OFFSETS
	.align		4
        /*0548*/ 	.byte	0x04, 0x1c
        /*054a*/ 	.short	(.L_40 - .L_39)


	//   ....[0]....
.L_39:
        /*054c*/ 	.word	0x000009d0


	//   ....[1]....
        /*0550*/ 	.word	0x00013120


	//   ....[2]....
        /*0554*/ 	.word	0x00013160


	//   ....[3]....
        /*0558*/ 	.word	0x00013ed0


	//   ....[4]....
        /*055c*/ 	.word	0x00014670


	//----- nvinfo : EIATTR_MAX_THREADS
	.align		4
.L_40:
        /*0560*/ 	.byte	0x04, 0x05
        /*0562*/ 	.short	(.L_42 - .L_41)
.L_41:
        /*0564*/ 	.word	0x00000180
        /*0568*/ 	.word	0x00000001
        /*056c*/ 	.word	0x00000001


	//----- nvinfo : EIATTR_CRS_STACK_SIZE
	.align		4
.L_42:
        /*0570*/ 	.byte	0x04, 0x1e
        /*0572*/ 	.short	(.L_44 - .L_43)
.L_43:
        /*0574*/ 	.word	0x00000000


	//----- nvinfo : EIATTR_CBANK_PARAM_SIZE
	.align		4
.L_44:
        /*0578*/ 	.byte	0x03, 0x19
        /*057a*/ 	.short	0x0870


	//----- nvinfo : EIATTR_PARAM_CBANK
	.align		4
        /*057c*/ 	.byte	0x04, 0x0a
        /*057e*/ 	.short	(.L_46 - .L_45)
	.align		4
.L_45:
        /*0580*/ 	.word	index@(.nv.constant0._ZN7cutlass13device_kernelINS_4fmha6kernel28FmhaKernelTmaWarpSpecializedINS1_10collective30FmhaMainloopTmaWarpSpecializedINS_6half_tEffN4cute5tupleIJNS7_1CILi128EEENS9_ILi256EEENS9_ILi96EEEEEENS8_IJiNS9_ILi1EEENS8_IJiiEEEEEESG_SG_NS4_14ResidualFusionEJEEENS4_15FmhaFwdEpilogueIS6_fNS8_IJNS9_ILi64EEESC_SB_EEEEENS2_23IndividualTileSchedulerEJEEEEEvNT_6ParamsE)
        /*0584*/ 	.short	0x0210
        /*0586*/ 	.short	0x0870


	//----- nvinfo : EIATTR_SW_WAR
	.align		4
.L_46:
        /*0588*/ 	.byte	0x04, 0x36
        /*058a*/ 	.short	(.L_48 - .L_47)
.L_47:
        /*058c*/ 	.word	0x00000008
.L_48:


//--------------------- .nv.callgraph             --------------------------
	.section	.nv.callgraph,"",@"SHT_CUDA_CALLGRAPH"
	.align	4
	.sectionentsize	8
	.align		4
        /*0000*/ 	.word	0x00000000
	.align		4
        /*0004*/ 	.word	0xffffffff
	.align		4
        /*0008*/ 	.word	index@(_ZN7cutlass13device_kernelINS_4fmha6kernel28FmhaKernelTmaWarpSpecializedINS1_10collective30FmhaMainloopTmaWarpSpecializedINS_6half_tEffN4cute5tupleIJNS7_1CILi128EEENS9_ILi256EEENS9_ILi96EEEEEENS8_IJiNS9_ILi1EEENS8_IJiiEEEEEESG_SG_NS4_14ResidualFusionEJEEENS4_15FmhaFwdEpilogueIS6_fNS8_IJNS9_ILi64EEESC_SB_EEEEENS2_23IndividualTileSchedulerEJEEEEEvNT_6ParamsE)
	.align		4
        /*000c*/ 	.word	index@(__assertfail)
	.align		4
        /*0010*/ 	.word	0x00000000
	.align		4
        /*0014*/ 	.word	0xfffffffe
	.align		4
        /*0018*/ 	.word	0x00000000
	.align		4
        /*001c*/ 	.word	0xfffffffd
	.align		4
        /*0020*/ 	.word	0x00000000
	.align		4
        /*0024*/ 	.word	0xfffffffc


//--------------------- .nv.constant4             --------------------------
	.section	.nv.constant4,"a",@progbits
	.align	8
	.align		8
.nv.constant4:
        /*0000*/ 	.dword	__assertfail
	.align		8
        /*0008*/ 	.dword	__unnamed_1
	.align		8
        /*0010*/ 	.dword	__unnamed_2
	.align		8
        /*0018*/ 	.dword	_ZN39_INTERNAL_bb408db2_4_k_cu_ce48083d_29364cuda3std3__45__cpo5beginE
	.align		8
        /*0020*/ 	.dword	_ZN39_INTERNAL_bb408db2_4_k_cu_ce48083d_29364cuda3std3__45__cpo3endE
	.align		8
        /*0028*/ 	.dword	_ZN39_INTERNAL_bb408db2_4_k_cu_ce48083d_29364cuda3std3__45__cpo6cbeginE
	.align		8
        /*0030*/ 	.dword	_ZN39_INTERNAL_bb408db2_4_k_cu_ce48083d_29364cuda3std3__45__cpo4cendE
	.align		8
        /*0038*/ 	.dword	_ZN39_INTERNAL_bb408db2_4_k_cu_ce48083d_29364cuda3std3__441_GLOBAL__N__bb408db2_4_k_cu_ce48083d_29366ignoreE
	.align		8
        /*0040*/ 	.dword	_ZN39_INTERNAL_bb408db2_4_k_cu_ce48083d_29364cuda3std3__419piecewise_constructE
	.align		8
        /*0048*/ 	.dword	_ZN39_INTERNAL_bb408db2_4_k_cu_ce48083d_29364cuda3std3__48in_placeE
	.align		8
        /*0050*/ 	.dword	_ZN39_INTERNAL_bb408db2_4_k_cu_ce48083d_29364cuda3std6ranges3__45__cpo4swapE
	.align		8
        /*0058*/ 	.dword	_ZN39_INTERNAL_bb408db2_4_k_cu_ce48083d_29364cuda3std6ranges3__45__cpo9iter_moveE
	.align		8
        /*0060*/ 	.dword	_ZN39_INTERNAL_bb408db2_4_k_cu_ce48083d_29364cute7productE
	.align		8
        /*0068*/ 	.dword	_ZN39_INTERNAL_bb408db2_4_k_cu_ce48083d_29364cute1_E
	.align		8
        /*0070*/ 	.dword	$str$24
	.align		8
        /*0078*/ 	.dword	$str$25


//--------------------- .text._ZN7cutlass13device_kernelINS_4fmha6kernel28FmhaKernelTmaWarpSpecializedINS1_10collective30FmhaMainloopTmaWarpSpecializedINS_6half_tEffN4cute5tupleIJNS7_1CILi128EEENS9_ILi256EEENS9_ILi96EEEEEENS8_IJiNS9_ILi1EEENS8_IJiiEEEEEESG_SG_NS4_14ResidualFusionEJEEENS4_15FmhaFwdEpilogueIS6_fNS8_IJNS9_ILi64EEESC_SB_EEEEENS2_23IndividualTileSchedulerEJEEEEEvNT_6ParamsE --------------------------
	.section	.text._ZN7cutlass13device_kernelINS_4fmha6kernel28FmhaKernelTmaWarpSpecializedINS1_10collective30FmhaMainloopTmaWarpSpecializedINS_6half_tEffN4cute5tupleIJNS7_1CILi128EEENS9_ILi256EEENS9_ILi96EEEEEENS8_IJiNS9_ILi1EEENS8_IJiiEEEEEESG_SG_NS4_14ResidualFusionEJEEENS4_15FmhaFwdEpilogueIS6_fNS8_IJNS9_ILi64EEESC_SB_EEEEENS2_23IndividualTileSchedulerEJEEEEEvNT_6ParamsE,"ax",@progbits
	.align	128
.text._ZN7cutlass13device_kernelINS_4fmha6kernel28FmhaKernelTmaWarpSpecializedINS1_10collective30FmhaMainloopTmaWarpSpecializedINS_6half_tEffN4cute5tupleIJNS7_1CILi128EEENS9_ILi256EEENS9_ILi96EEEEEENS8_IJiNS9_ILi1EEENS8_IJiiEEEEEESG_SG_NS4_14ResidualFusionEJEEENS4_15FmhaFwdEpilogueIS6_fNS8_IJNS9_ILi64EEESC_SB_EEEEENS2_23IndividualTileSchedulerEJEEEEEvNT_6ParamsE:
        .type           _ZN7cutlass13device_kernelINS_4fmha6kernel28FmhaKernelTmaWarpSpecializedINS1_10collective30FmhaMainloopTmaWarpSpecializedINS_6half_tEffN4cute5tupleIJNS7_1CILi128EEENS9_ILi256EEENS9_ILi96EEEEEENS8_IJiNS9_ILi1EEENS8_IJiiEEEEEESG_SG_NS4_14ResidualFusionEJEEENS4_15FmhaFwdEpilogueIS6_fNS8_IJNS9_ILi64EEESC_SB_EEEEENS2_23IndividualTileSchedulerEJEEEEEvNT_6ParamsE,@function
        .size           _ZN7cutlass13device_kernelINS_4fmha6kernel28FmhaKernelTmaWarpSpecializedINS1_10collective30FmhaMainloopTmaWarpSpecializedINS_6half_tEffN4cute5tupleIJNS7_1CILi128EEENS9_ILi256EEENS9_ILi96EEEEEENS8_IJiNS9_ILi1EEENS8_IJiiEEEEEESG_SG_NS4_14ResidualFusionEJEEENS4_15FmhaFwdEpilogueIS6_fNS8_IJNS9_ILi64EEESC_SB_EEEEENS2_23IndividualTileSchedulerEJEEEEEvNT_6ParamsE,(.L_x_121 - _ZN7cutlass13device_kernelINS_4fmha6kernel28FmhaKernelTmaWarpSpecializedINS1_10collective30FmhaMainloopTmaWarpSpecializedINS_6half_tEffN4cute5tupleIJNS7_1CILi128EEENS9_ILi256EEENS9_ILi96EEEEEENS8_IJiNS9_ILi1EEENS8_IJiiEEEEEESG_SG_NS4_14ResidualFusionEJEEENS4_15FmhaFwdEpilogueIS6_fNS8_IJNS9_ILi64EEESC_SB_EEEEENS2_23IndividualTileSchedulerEJEEEEEvNT_6ParamsE)
        .other          _ZN7cutlass13device_kernelINS_4fmha6kernel28FmhaKernelTmaWarpSpecializedINS1_10collective30FmhaMainloopTmaWarpSpecializedINS_6half_tEffN4cute5tupleIJNS7_1CILi128EEENS9_ILi256EEENS9_ILi96EEEEEENS8_IJiNS9_ILi1EEENS8_IJiiEEEEEESG_SG_NS4_14ResidualFusionEJEEENS4_15FmhaFwdEpilogueIS6_fNS8_IJNS9_ILi64EEESC_SB_EEEEENS2_23IndividualTileSchedulerEJEEEEEvNT_6ParamsE,@"STO_CUDA_ENTRY STV_DEFAULT"
_ZN7cutlass13device_kernelINS_4fmha6kernel28FmhaKernelTmaWarpSpecializedINS1_10collective30FmhaMainloopTmaWarpSpecializedINS_6half_tEffN4cute5tupleIJNS7_1CILi128EEENS9_ILi256EEENS9_ILi96EEEEEENS8_IJiNS9_ILi1EEENS8_IJiiEEEEEESG_SG_NS4_14ResidualFusionEJEEENS4_15FmhaFwdEpilogueIS6_fNS8_IJNS9_ILi64EEESC_SB_EEEEENS2_23IndividualTileSchedulerEJEEEEEvNT_6ParamsE:
[----:B------:R-:W1:Y:S01]  /*0000*/  LDC R1, c[0x0][0x28] ;  /* 0x00000a00ff017b82 */ /* 0x000e620000000800 */
[----:B------:R-:W2:Y:S01]  /*0010*/  S2R R0, SR_TID.X ;  /* 0x0000000000007919 */ /* 0x000ea20000002100 */
[----:B------:R-:W-:Y:S01]  /*0020*/  ELECT P1, URZ, PT ;  /* 0x00000000003f782f */ /* 0x000fe20003820000 */
[----:B------:R-:W-:Y:S01]  /*0030*/  BSSY B0, `(.L_x_0) ;  /* 0x0000017000007945 */ /* 0x000fe20003800000 */
[----:B--2---:R-:W-:-:S05]  /*0040*/  SHF.R.U32.HI R2, RZ, 0x5, R0 ;  /* 0x00000005ff027819 */ /* 0x004fca0000011600 */
[----:B------:R-:W2:Y:S02]  /*0050*/  SHFL.IDX PT, R3, R2, RZ, 0x1f ;  /* 0x00001fff02037589 */ /* 0x000ea400000e0000 */
[----:B--2---:R-:W-:Y:S02]  /*0060*/  R2UR UR4, R3 ;  /* 0x00000000030472ca */ /* 0x004fe400000e0000 */
[----:B------:R-:W-:-:S06]  /*0070*/  SHF.R.U32.HI R3, RZ, 0x7, R0 ;  /* 0x00000007ff037819 */ /* 0x000fcc0000011600 */
[----:B------:R-:W2:Y:S05]  /*0080*/  SHFL.IDX PT, R3, R3, RZ, 0x1f ;  /* 0x00001fff03037589 */ /* 0x000eaa00000e0000 */
[----:B------:R-:W-:Y:S02]  /*0090*/  USHF.R.S32.HI UR5, URZ, 0x1f, UR4 ;  /* 0x0000001f3f057899 */ /* 0x000fe40008011404 */
[----:B------:R-:W-:Y:S02]  /*00a0*/  ISETP.NE.OR P0, PT, RZ, UR4, !P1 ;  /* 0x00000004ff007c0c */ /* 0x000fe4000cf05670 */
[----:B------:R-:W-:-:S04]  /*00b0*/  ULEA.HI UR5, UR5, UR4, URZ, 0x2 ;  /* 0x0000000405057291 */ /* 0x000fc8000f8f103f */
[----:B------:R-:W-:-:S04]  /*00c0*/  ULOP3.LUT UR5, UR5, 0xfffffffc, URZ, 0xc0, !UPT ;  /* 0xfffffffc05057892 */ /* 0x000fc8000f8ec03f */
[----:B------:R-:W-:-:S03]  /*00d0*/  UIADD3 UR5, UR4, -UR5, URZ ;  /* 0x8000000504057290 */ /* 0x000fc6000fffe03f */
[----:B-1----:R-:W-:Y:S09]  /*00e0*/  @P0 BRA `(.L_x_1) ;  /* 0x00000000002c0947 */ /* 0x002ff20003800000 */
[----:B------:R-:W-:Y:S02]  /*00f0*/  ULDC.64 UR6, c[0x0][0x198] ;  /* 0x0000660000067ab9 */ /* 0x000fe40000000a00 */
[----:B------:R-:W-:Y:S02]  /*0100*/  UIADD3 UR8, UP0, UR6, 0xf0, URZ ;  /* 0x000000f006087890 */ /* 0x000fe4000ff1e03f */
[----:B------:R-:W-:Y:S02]  /*0110*/  UIADD3 UR10, UP1, UR6, 0x1f0, URZ ;  /* 0x000001f0060a7890 */ /* 0x000fe4000ff3e03f */
[----:B------:R-:W-:Y:S02]  /*0120*/  UIADD3 UR6, UP2, UR6, 0x2f0, URZ ;  /* 0x000002f006067890 */ /* 0x000fe4000ff5e03f */
[----:B------:R-:W-:Y:S02]  /*0130*/  UIADD3.X UR9, URZ, UR7, URZ, UP0, !UPT ;  /* 0x000000073f097290 */ /* 0x000fe400087fe43f */
[----:B------:R-:W-:-:S02]  /*0140*/  UIADD3.X UR11, URZ, UR7, URZ, UP1, !UPT ;  /* 0x000000073f0b7290 */ /* 0x000fc40008ffe43f */
[----:B------:R-:W-:-:S05]  /*0150*/  UIADD3.X UR7, URZ, UR7, URZ, UP2, !UPT ;  /* 0x000000073f077290 */ /* 0x000fca00097fe43f */
[----:B------:R1:W-:Y:S02]  /*0160*/  UTMACCTL.PF [UR8] ;  /* 0x00000000080079b9 */ /* 0x0003e40008040000 */
[----:B------:R1:W-:Y:S02]  /*0170*/  UTMACCTL.PF [UR10] ;  /* 0x000000000a0079b9 */ /* 0x0003e40008040000 */
[----:B------:R1:W-:Y:S02]  /*0180*/  UTMACCTL.PF [UR6] ;  /* 0x00000000060079b9 */ /* 0x0003e40008040000 */
[----:B-1----:R-:W-:Y:S01]  /*0190*/  NOP ;  /* 0x0000000000007918 */ /* 0x002fe20000000000 */
.L_x_1:
[----:B------:R-:W-:Y:S05]  /*01a0*/  BSYNC B0 ;  /* 0x0000000000007941 */ /* 0x000fea0003800000 */
.L_x_0:
[----:B------:R-:W1:Y:S01]  /*01b0*/  SHFL.IDX PT, R4, R2, RZ, 0x1f ;  /* 0x00001fff02047589 */ /* 0x000e6200000e0000 */
[----:B--2---:R-:W-:Y:S01]  /*01c0*/  R2UR UR37, R3 ;  /* 0x00000000032572ca */ /* 0x004fe200000e0000 */
[----:B------:R-:W-:-:S12]  /*01d0*/  UISETP.NE.AND UP0, UPT, UR5, 0x1, UPT ;  /* 0x000000010500788c */ /* 0x000fd8000bf05270 */
[----:B------:R-:W-:Y:S02]  /*01e0*/  UIADD3 UR7, UR37, -0x1, URZ ;  /* 0xffffffff25077890 */ /* 0x000fe4000fffe03f */
[----:B------:R-:W-:Y:S02]  /*01f0*/  UISETP.EQ.AND UP0, UPT, UR37, URZ, !UP0 ;  /* 0x0000003f2500728c */ /* 0x000fe4000c702270 */
[----:B------:R-:W-:Y:S02]  /*0200*/  UISETP.GE.U32.AND UP1, UPT, UR7, 0x4, UPT ;  /* 0x000000040700788c */ /* 0x000fe4000bf26070 */
[----:B------:R-:W-:Y:S01]  /*0210*/  USEL UR4, URZ, 0x1, !UP0 ;  /* 0x000000013f047887 */ /* 0x000fe2000c000000 */
[----:B-1----:R-:W-:-:S03]  /*0220*/  ISETP.NE.AND P0, PT, R4, RZ, PT ;  /* 0x000000ff0400720c */ /* 0x002fc60003f05270 */
[----:B------:R-:W-:-:S10]  /*0230*/  USEL UR4, UR4, 0x2, UP1 ;  /* 0x0000000204047887 */ /* 0x000fd40008800000 */
[----:B------:R-:W-:Y:S05]  /*0240*/  @P0 BRA `(.L_x_2) ;  /* 0x0000000000480947 */ /* 0x000fea0003800000 */
[----:B------:R-:W1:Y:S01]  /*0250*/  S2UR UR8, SR_CgaCtaId ;  /* 0x00000000000879c3 */ /* 0x000e620000008800 */
[----:B------:R-:W-:Y:S01]  /*0260*/  UMOV UR6, 0x400 ;  /* 0x0000040000067882 */ /* 0x000fe20000000000 */
[----:B------:R-:W-:Y:S01]  /*0270*/  UMOV UR9, 0x1 ;  /* 0x0000000100097882 */ /* 0x000fe20000000000 */
[----:B------:R-:W-:Y:S01]  /*0280*/  UMOV UR10, 0x80 ;  /* 0x00000080000a7882 */ /* 0x000fe20000000000 */
[----:B------:R-:W-:Y:S01]  /*0290*/  ELECT P0, URZ, PT ;  /* 0x00000000003f782f */ /* 0x000fe20003800000 */
[----:B------:R-:W-:-:S04]  /*02a0*/  UIADD3 UR10, -UR10, 0x100000, URZ ;  /* 0x001000000a0a7890 */ /* 0x000fc8000fffe13f */
[----:B------:R-:W-:Y:S02]  /*02b0*/  USHF.L.U32 UR11, UR10, 0xb, URZ ;  /* 0x0000000b0a0b7899 */ /* 0x000fe4000800063f */
[----:B------:R-:W-:Y:S02]  /*02c0*/  USHF.L.U32 UR10, UR10, 0x1, URZ ;  /* 0x000000010a0a7899 */ /* 0x000fe4000800063f */
[----:B-1----:R-:W-:Y:S02]  /*02d0*/  ULEA UR6, UR8, UR6, 0x18 ;  /* 0x0000000608067291 */ /* 0x002fe4000f8ec03f */
[----:B------:R-:W-:-:S04]  /*02e0*/  UIADD3 UR8, -UR9, 0x100000, URZ ;  /* 0x0010000009087890 */ /* 0x000fc8000fffe13f */
[----:B------:R-:W-:Y:S02]  /*02f0*/  USHF.L.U32 UR9, UR8, 0xb, URZ ;  /* 0x0000000b08097899 */ /* 0x000fe4000800063f */
[----:B------:R-:W-:Y:S01]  /*0300*/  USHF.L.U32 UR8, UR8, 0x1, URZ ;  /* 0x0000000108087899 */ /* 0x000fe2000800063f */
[----:B------:R-:W1:Y:S11]  /*0310*/  FENCE.VIEW.ASYNC.S ;  /* 0x00000000000073c6 */ /* 0x000e760000000000 */
[----:B-1----:R1:W2:Y:S01]  /*0320*/  SYNCS.EXCH.64 URZ, [UR6+0x42050], UR8 ;  /* 0x04205008063f75b2 */ /* 0x0022a20008000100 */
[----:B------:R1:W3:Y:S01]  /*0330*/  SYNCS.EXCH.64 URZ, [UR6+0x42060], UR10 ;  /* 0x0420600a063f75b2 */ /* 0x0002e20008000100 */
[----:B------:R1:W4:Y:S01]  /*0340*/  SYNCS.EXCH.64 URZ, [UR6+0x42058], UR8 ;  /* 0x04205808063f75b2 */ /* 0x0003220008000100 */
[----:B------:R1:W1:Y:S01]  /*0350*/  SYNCS.EXCH.64 URZ, [UR6+0x42068], UR10 ;  /* 0x0420680a063f75b2 */ /* 0x0002620008000100 */
[----:B------:R-:W-:Y:S01]  /*0360*/  NOP ;  /* 0x0000000000007918 */ /* 0x000fe20000000000 */
.L_x_2:
[----:B------:R-:W5:Y:S01]  /*0370*/  SHFL.IDX PT, R3, R2, RZ, 0x1f ;  /* 0x00001fff02037589 */ /* 0x000f6200000e0000 */
[----:B------:R-:W-:Y:S01]  /*0380*/  NOP ;  /* 0x0000000000007918 */ /* 0x000fe20000000000 */
[----:B-----5:R-:W-:-:S13]  /*0390*/  ISETP.NE.AND P0, PT, R3, RZ, PT ;  /* 0x000000ff0300720c */ /* 0x020fda0003f05270 */
[----:B------:R-:W-:Y:S05]  /*03a0*/  @P0 BRA `(.L_x_3) ;  /* 0x0000000000600947 */ /* 0x000fea0003800000 */
[----:B-1----:R-:W1:Y:S01]  /*03b0*/  S2UR UR8, SR_CgaCtaId ;  /* 0x00000000000879c3 */ /* 0x002e620000008800 */
[----:B------:R-:W-:Y:S01]  /*03c0*/  UMOV UR6, 0x400 ;  /* 0x0000040000067882 */ /* 0x000fe20000000000 */
[----:B------:R-:W-:Y:S01]  /*03d0*/  UMOV UR10, 0x1 ;  /* 0x00000001000a7882 */ /* 0x000fe20000000000 */
[----:B------:R-:W-:Y:S01]  /*03e0*/  UMOV UR9, 0x100 ;  /* 0x0000010000097882 */ /* 0x000fe20000000000 */
[----:B------:R-:W-:-:S04]  /*03f0*/  UIADD3 UR10, -UR10, 0x100000, URZ ;  /* 0x001000000a0a7890 */ /* 0x000fc8000fffe13f */
[----:B------:R-:W-:Y:S02]  /*0400*/  USHF.L.U32 UR11, UR10, 0xb, URZ ;  /* 0x0000000b0a0b7899 */ /* 0x000fe4000800063f */
[----:B------:R-:W-:Y:S01]  /*0410*/  USHF.L.U32 UR10, UR10, 0x1, URZ ;  /* 0x000000010a0a7899 */ /* 0x000fe2000800063f */
[----:B------:R-:W-:Y:S01]  /*0420*/  ELECT P0, URZ, PT ;  /* 0x00000000003f782f */ /* 0x000fe20003800000 */
[----:B-1----:R-:W-:Y:S02]  /*0430*/  ULEA UR6, UR8, UR6, 0x18 ;  /* 0x0000000608067291 */ /* 0x002fe4000f8ec03f */
[----:B------:R-:W-:-:S04]  /*0440*/  UIADD3 UR8, -UR9, 0x100000, URZ ;  /* 0x0010000009087890 */ /* 0x000fc8000fffe13f */
[----:B------:R-:W-:Y:S02]  /*0450*/  USHF.L.U32 UR9, UR8, 0xb, URZ ;  /* 0x0000000b08097899 */ /* 0x000fe4000800063f */
[----:B------:R-:W-:Y:S01]  /*0460*/  USHF.L.U32 UR8, UR8, 0x1, URZ ;  /* 0x0000000108087899 */ /* 0x000fe2000800063f */
[----:B------:R-:W1:Y:S03]  /*0470*/  FENCE.VIEW.ASYNC.S ;  /* 0x00000000000073c6 */ /* 0x000e660000000000 */
[----:B-1----:R1:W1:Y:S08]  /*0480*/  SYNCS.EXCH.64 URZ, [UR6+0x42000], UR10 ;  /* 0x0420000a063f75b2 */ /* 0x0022700008000100 */
[----:B------:R1:W1:Y:S01]  /*0490*/  SYNCS.EXCH.64 URZ, [UR6+0x42028], UR8 ;  /* 0x04202808063f75b2 */ /* 0x0002620008000100 */
        /* <DEDUP_REMOVED lines=8> */
[----:B------:R-:W-:Y:S01]  /*0520*/  NOP ;  /* 0x0000000000007918 */ /* 0x000fe20000000000 */
.L_x_3:
        /* <DEDUP_REMOVED lines=21> */
[----:B------:R-:W-:Y:S01]  /*0680*/  NOP ;  /* 0x0000000000007918 */ /* 0x000fe20000000000 */
.L_x_4:
[----:B------:R-:W5:Y:S01]  /*0690*/  SHFL.IDX PT, R3, R2, RZ, 0x1f ;  /* 0x00001fff02037589 */ /* 0x000f6200000e0000 */
[----:B------:R-:W-:Y:S01]  /*06a0*/  ELECT P0, URZ, PT ;  /* 0x00000000003f782f */ /* 0x000fe20003800000 */
[----:B------:R-:W-:Y:S01]  /*06b0*/  NOP ;  /* 0x0000000000007918 */ /* 0x000fe20000000000 */
[----:B-1----:R-:W-:Y:S02]  /*06c0*/  UMOV UR8, 0x80 ;  /* 0x0000008000087882 */ /* 0x002fe40000000000 */
[C---:B-----5:R-:W-:Y:S02]  /*06d0*/  ISETP.NE.OR P0, PT, R3.reuse, RZ, !P0 ;  /* 0x000000ff0300720c */ /* 0x060fe40004705670 */
[----:B------:R-:W-:-:S11]  /*06e0*/  ISETP.NE.AND P2, PT, R3, RZ, PT ;  /* 0x000000ff0300720c */ /* 0x000fd60003f45270 */
[----:B------:R-:W-:Y:S01]  /*06f0*/  VOTEU.ALL UP0, P0 ;  /* 0x00000000003f7886 */ /* 0x000fe20000000000 */
[----:B------:R-:W-:Y:S01]  /*0700*/  VOTEU.ALL UP2, P0 ;  /* 0x00000000003f7886 */ /* 0x000fe20000040000 */
[----:B------:R-:W-:Y:S01]  /*0710*/  VOTEU.ALL UP3, P0 ;  /* 0x00000000003f7886 */ /* 0x000fe20000060000 */
[----:B------:R-:W-:Y:S02]  /*0720*/  VOTEU.ALL UP4, P0 ;  /* 0x00000000003f7886 */ /* 0x000fe40000080000 */
[----:B------:R-:W1:Y:S01]  /*0730*/  @!UP0 S2UR UR10, SR_CgaCtaId ;  /* 0x00000000000a89c3 */ /* 0x000e620000008800 */
[----:B------:R-:W-:Y:S01]  /*0740*/  @!UP0 UMOV UR6, 0x400 ;  /* 0x0000040000068882 */ /* 0x000fe20000000000 */
[----:B------:R-:W-:-:S04]  /*0750*/  @!UP0 UIADD3 UR8, -UR8, 0x100000, URZ ;  /* 0x0010000008088890 */ /* 0x000fc8000fffe13f */
[----:B------:R-:W-:Y:S02]  /*0760*/  @!UP0 USHF.L.U32 UR9, UR8, 0xb, URZ ;  /* 0x0000000b08098899 */ /* 0x000fe4000800063f */
[----:B------:R-:W-:Y:S02]  /*0770*/  @!UP0 USHF.L.U32 UR8, UR8, 0x1, URZ ;  /* 0x0000000108088899 */ /* 0x000fe4000800063f */
[----:B-1----:R-:W-:Y:S01]  /*0780*/  @!UP0 ULEA UR6, UR10, UR6, 0x18 ;  /* 0x000000060a068291 */ /* 0x002fe2000f8ec03f */
[----:B------:R-:W-:Y:S01]  /*0790*/  VOTEU.ALL UP0, P0 ;  /* 0x00000000003f7886 */ /* 0x000fe20000000000 */
[----:B------:R-:W1:Y:S10]  /*07a0*/  FENCE.VIEW.ASYNC.S ;  /* 0x00000000000073c6 */ /* 0x000e740000000000 */
[----:B-1----:R1:W1:Y:S01]  /*07b0*/  @!UP0 SYNCS.EXCH.64 URZ, [UR6+0x42090], UR8 ;  /* 0x04209008063f85b2 */ /* 0x0022620008000100 */
[----:B------:R1:W1:Y:S01]  /*07c0*/  @!UP2 SYNCS.EXCH.64 URZ, [UR6+0x42098], UR8 ;  /* 0x04209808063fa5b2 */ /* 0x0002620008000100 */
[----:B------:R1:W1:Y:S01]  /*07d0*/  @!UP3 SYNCS.EXCH.64 URZ, [UR6+0x420a0], UR8 ;  /* 0x0420a008063fb5b2 */ /* 0x0002620008000100 */
[----:B------:R1:W1:Y:S01]  /*07e0*/  @!UP4 SYNCS.EXCH.64 URZ, [UR6+0x420a8], UR8 ;  /* 0x0420a808063fc5b2 */ /* 0x0002620008000100 */
[----:B------:R-:W-:Y:S01]  /*07f0*/  NOP ;  /* 0x0000000000007918 */ /* 0x000fe20000000000 */
[----:B------:R-:W-:Y:S05]  /*0800*/  @P2 BRA `(.L_x_5) ;  /* 0x0000000000502947 */ /* 0x000fea0003800000 */
[----:B-1----:R-:W1:Y:S01]  /*0810*/  S2UR UR8, SR_CgaCtaId ;  /* 0x00000000000879c3 */ /* 0x002e620000008800 */
        /* <DEDUP_REMOVED lines=12> */
[----:B-1----:R1:W1:Y:S01]  /*08e0*/  SYNCS.EXCH.64 URZ, [UR6+0x420c0], UR8 ;  /* 0x0420c008063f75b2 */ /* 0x0022620008000100 */
[----:B------:R1:W1:Y:S01]  /*08f0*/  SYNCS.EXCH.64 URZ, [UR6+0x420d8], UR10 ;  /* 0x0420d80a063f75b2 */ /* 0x0002620008000100 */
[----:B------:R1:W1:Y:S01]  /*0900*/  SYNCS.EXCH.64 URZ, [UR6+0x420c8], UR8 ;  /* 0x0420c808063f75b2 */ /* 0x0002620008000100 */
[----:B------:R1:W1:Y:S01]  /*0910*/  SYNCS.EXCH.64 URZ, [UR6+0x420e0], UR10 ;  /* 0x0420e00a063f75b2 */ /* 0x0002620008000100 */
[----:B------:R1:W1:Y:S01]  /*0920*/  SYNCS.EXCH.64 URZ, [UR6+0x420d0], UR8 ;  /* 0x0420d008063f75b2 */ /* 0x0002620008000100 */
[----:B------:R1:W1:Y:S01]  /*0930*/  SYNCS.EXCH.64 URZ, [UR6+0x420e8], UR10 ;  /* 0x0420e80a063f75b2 */ /* 0x0002620008000100 */
[----:B------:R-:W-:Y:S01]  /*0940*/  NOP ;  /* 0x0000000000007918 */ /* 0x000fe20000000000 */
.L_x_5:
[----:B------:R-:W-:Y:S01]  /*0950*/  ISETP.NE.AND P0, PT, RZ, UR37, PT ;  /* 0x00000025ff007c0c */ /* 0x000fe2000bf05270 */
[----:B------:R-:W-:Y:S01]  /*0960*/  NOP ;  /* 0x0000000000007918 */ /* 0x000fe20000000000 */
[----:B------:R-:W-:Y:S01]  /*0970*/  MOV R2, UR5 ;  /* 0x0000000500027c02 */ /* 0x000fe20008000f00 */
[----:B-1234-:R-:W-:Y:S03]  /*0980*/  BAR.SYNC.DEFER_BLOCKING 0x0 ;  /* 0x0000000000007b1d */ /* 0x01efe60000010000 */
[----:B------:R-:W-:-:S07]  /*0990*/  ISETP.EQ.AND P2, PT, R2, 0x1, P1 ;  /* 0x000000010200780c */ /* 0x000fce0000f42270 */
[----:B------:R-:W-:Y:S06]  /*09a0*/  @!P0 BRA `(.L_x_6) ;  /* 0x0000012400e08947 */ /* 0x000fec0003800000 */
[----:B------:R-:W-:-:S06]  /*09b0*/  UISETP.GT.U32.AND UP0, UPT, UR7, 0x3, UPT ;  /* 0x000000030700788c */ /* 0x000fcc000bf04070 */
[----:B------:R-:W-:-:S13]  /*09c0*/  PLOP3.LUT P0, PT, PT, PT, UP0, 0x80, 0x0 ;  /* 0x000000000000781c */ /* 0x000fda0003f0f008 */
[----:B------:R-:W-:Y:S05]  /*09d0*/  @P0 EXIT ;  /* 0x000000000000094d */ /* 0x000fea0003800000 */
.L_x_7:
[----:B------:R-:W-:-:S08]  /*09e0*/  NOP ;  /* 0x0000000000007918 */ /* 0x000fd00000000000 */
[----:B------:R-:W1:Y:S02]  /*09f0*/  USETMAXREG.TRY_ALLOC.CTAPOOL UP0, 0xf0 ;  /* 0x000000f0000079c8 */ /* 0x000e640008000600 */
[----:B-1----:R-:W-:-:S13]  /*0a00*/  PLOP3.LUT P0, PT, PT, PT, UP0, 0x80, 0x0 ;  /* 0x000000000000781c */ /* 0x002fda0003f0f008 */
[----:B------:R-:W-:Y:S05]  /*0a10*/  @!P0 BRA `(.L_x_7) ;  /* 0xfffffffc00f08947 */ /* 0x000fea000383ffff */
[----:B------:R-:W-:Y:S01]  /*0a20*/  UISETP.NE.AND UP0, UPT, UR37, 0x1, UPT ;  /* 0x000000012500788c */ /* 0x000fe2000bf05270 */
[----:B------:R-:W1:Y:S01]  /*0a30*/  S2UR UR42, SR_CTAID.X ;  /* 0x00000000002a79c3 */ /* 0x000e620000002500 */
[----:B------:R-:W-:Y:S01]  /*0a40*/  UMOV UR5, URZ ;  /* 0x0000003f00057c82 */ /* 0x000fe20008000000 */
[----:B------:R-:W-:-:S03]  /*0a50*/  UMOV UR6, URZ ;  /* 0x0000003f00067c82 */ /* 0x000fc60008000000 */
[----:B------:R-:W-:-:S13]  /*0a60*/  PLOP3.LUT P0, PT, PT, PT, UP0, 0x80, 0x0 ;  /* 0x000000000000781c */ /* 0x000fda0003f0f008 */
[----:B------:R-:W-:Y:S05]  /*0a70*/  @!P0 BRA `(.L_x_8) ;  /* 0x00000000003c8947 */ /* 0x000fea0003800000 */
[----:B------:R-:W-:Y:S01]  /*0a80*/  UISETP.NE.AND UP0, UPT, UR37, 0x2, UPT ;  /* 0x000000022500788c */ /* 0x000fe2000bf05270 */
[----:B------:R-:W-:-:S05]  /*0a90*/  UMOV UR6, 0x1 ;  /* 0x0000000100067882 */ /* 0x000fca0000000000 */
[----:B------:R-:W-:-:S13]  /*0aa0*/  PLOP3.LUT P1, PT, PT, PT, UP0, 0x80, 0x0 ;  /* 0x000000000000781c */ /* 0x000fda0003f2f008 */
[----:B------:R-:W-:Y:S05]  /*0ab0*/  @!P1 BRA `(.L_x_8) ;  /* 0x00000000002c9947 */ /* 0x000fea0003800000 */
[----:B------:R-:W-:-:S06]  /*0ac0*/  UISETP.NE.AND UP0, UPT, UR37, 0x3, UPT ;  /* 0x000000032500788c */ /* 0x000fcc000bf05270 */
[----:B------:R-:W-:-:S13]  /*0ad0*/  PLOP3.LUT P1, PT, PT, PT, UP0, 0x80, 0x0 ;  /* 0x000000000000781c */ /* 0x000fda0003f2f008 */
[----:B------:R-:W-:Y:S05]  /*0ae0*/  @!P1 BRA `(.L_x_9) ;  /* 0x0000000000189947 */ /* 0x000fea0003800000 */
[----:B------:R-:W-:-:S11]  /*0af0*/  UISETP.NE.AND UP0, UPT, UR37, 0x4, UPT ;  /* 0x000000042500788c */ /* 0x000fd6000bf05270 */
[----:B------:R-:W-:Y:S01]  /*0b00*/  @!UP0 UMOV UR5, 0x1 ;  /* 0x0000000100058882 */ /* 0x000fe20000000000 */
[----:B------:R-:W-:Y:S01]  /*0b10*/  @!UP0 UMOV UR6, 0x1 ;  /* 0x0000000100068882 */ /* 0x000fe20000000000 */
[----:B------:R-:W-:Y:S01]  /*0b20*/  @UP0 UMOV UR5, URZ ;  /* 0x0000003f00050c82 */ /* 0x000fe20008000000 */
[----:B------:R-:W-:Y:S01]  /*0b30*/  @UP0 UMOV UR6, URZ ;  /* 0x0000003f00060c82 */ /* 0x000fe20008000000 */
[----:B------:R-:W-:Y:S05]  /*0b40*/  BRA `(.L_x_8) ;  /* 0x0000000000087947 */ /* 0x000fea0003800000 */
.L_x_9:
[----:B------:R-:W-:Y:S01]  /*0b50*/  UMOV UR5, 0x1 ;  /* 0x0000000100057882 */ /* 0x000fe20000000000 */
[----:B------:R-:W-:-:S05]  /*0b60*/  UMOV UR6, URZ ;  /* 0x0000003f00067c82 */ /* 0x000fca0008000000 */
.L_x_8:
[----:B------:R-:W-:Y:S05]  /*0b70*/  @!P0 BRA `(.L_x_10) ;  /* 0x00000000003c8947 */ /* 0x000fea0003800000 */
[----:B------:R-:W-:-:S06]  /*0b80*/  UISETP.NE.AND UP0, UPT, UR37, 0x2, UPT ;  /* 0x000000022500788c */ /* 0x000fcc000bf05270 */
[----:B------:R-:W-:-:S13]  /*0b90*/  PLOP3.LUT P0, PT, PT, PT, UP0, 0x80, 0x0 ;  /* 0x000000000000781c */ /* 0x000fda0003f0f008 */
[----:B------:R-:W-:Y:S05]  /*0ba0*/  @!P0 BRA `(.L_x_11) ;  /* 0x0000000000288947 */ /* 0x000fea0003800000 */
[----:B------:R-:W-:-:S06]  /*0bb0*/  UISETP.NE.AND UP0, UPT, UR37, 0x3, UPT ;  /* 0x000000032500788c */ /* 0x000fcc000bf05270 */
[----:B------:R-:W-:-:S13]  /*0bc0*/  PLOP3.LUT P0, PT, PT, PT, UP0, 0x80, 0x0 ;  /* 0x000000000000781c */ /* 0x000fda0003f0f008 */
[----:B------:R-:W-:Y:S05]  /*0bd0*/  @!P0 BRA `(.L_x_12) ;  /* 0x0000000000148947 */ /* 0x000fea0003800000 */
[----:B------:R-:W-:-:S06]  /*0be0*/  UISETP.NE.AND UP0, UPT, UR37, 0x4, UPT ;  /* 0x000000042500788c */ /* 0x000fcc000bf05270 */
[----:B------:R-:W-:-:S13]  /*0bf0*/  PLOP3.LUT P0, PT, PT, PT, UP0, 0x80, 0x0 ;  /* 0x000000000000781c */ /* 0x000fda0003f0f008 */
[----:B------:R-:W-:Y:S05]  /*0c00*/  @P0 BRA `(.L_x_13) ;  /* 0x00000000001c0947 */ /* 0x000fea0003800000 */
[----:B-1----:R-:W-:Y:S01]  /*0c10*/  ULEA UR42, UR42, 0x3, 0x1 ;  /* 0x000000032a2a7891 */ /* 0x002fe2000f8e083f */
[----:B------:R-:W-:Y:S11]  /*0c20*/  BRA `(.L_x_13) ;  /* 0x0000000000147947 */ /* 0x000ff60003800000 */
.L_x_12:
[----:B-1----:R-:W-:Y:S01]  /*0c30*/  ULEA UR42, UR42, 0x2, 0x1 ;  /* 0x000000022a2a7891 */ /* 0x002fe2000f8e083f */
[----:B------:R-:W-:Y:S11]  /*0c40*/  BRA `(.L_x_13) ;  /* 0x00000000000c7947 */ /* 0x000ff60003800000 */
.L_x_11:
[----:B-1----:R-:W-:Y:S01]  /*0c50*/  ULEA UR42, UR42, 0x1, 0x1 ;  /* 0x000000012a2a7891 */ /* 0x002fe2000f8e083f */
[----:B------:R-:W-:Y:S11]  /*0c60*/  BRA `(.L_x_13) ;  /* 0x0000000000047947 */ /* 0x000ff60003800000 */
.L_x_10:
[----:B-1----:R-:W-:-:S12]  /*0c70*/  USHF.L.U32 UR42, UR42, 0x1, URZ ;  /* 0x000000012a2a7899 */ /* 0x002fd8000800063f */
.L_x_13:
[----:B------:R-:W-:-:S04]  /*0c80*/  ULOP3.LUT UR8, UR4, 0x1, URZ, 0xfc, !UPT ;  /* 0x0000000104087892 */ /* 0x000fc8000f8efc3f */
[----:B------:R-:W-:-:S06]  /*0c90*/  UISETP.NE.AND UP0, UPT, UR8, 0x3, UPT ;  /* 0x000000030800788c */ /* 0x000fcc000bf05270 */
[----:B------:R-:W-:-:S13]  /*0ca0*/  PLOP3.LUT P0, PT, PT, PT, UP0, 0x80, 0x0 ;  /* 0x000000000000781c */ /* 0x000fda0003f0f008 */
[----:B------:R-:W-:Y:S05]  /*0cb0*/  @!P0 BRA `(.L_x_14) ;  /* 0x0000000000048947 */ /* 0x000fea0003800000 */
[----:B-1----:R-:W-:Y:S01]  /*0cc0*/  BPT.TRAP 0x1 ;  /* 0x000000040000795c */ /* 0x002fe20000300000 */
.L_x_14:
[----:B------:R-:W2:Y:S01]  /*0cd0*/  S2UR UR8, SR_CgaCtaId ;  /* 0x00000000000879c3 */ /* 0x000ea20000008800 */
[----:B------:R-:W-:Y:S01]  /*0ce0*/  UMOV UR36, 0x400 ;  /* 0x0000040000247882 */ /* 0x000fe20000000000 */
[----:B------:R-:W-:Y:S02]  /*0cf0*/  MOV R2, UR5 ;  /* 0x0000000500027c02 */ /* 0x000fe40008000f00 */
[----:B------:R-:W-:Y:S02]  /*0d00*/  SHF.R.S32.HI R3, RZ, 0x1f, R0 ;  /* 0x0000001fff037819 */ /* 0x000fe40000011400 */
[----:B------:R-:W-:Y:S02]  /*0d10*/  SHF.L.U32 R2, R2, 0x1f, RZ ;  /* 0x0000001f02027819 */ /* 0x000fe400000006ff */
[----:B------:R-:W-:-:S04]  /*0d20*/  LEA.HI R3, R3, R0, RZ, 0x7 ;  /* 0x0000000003037211 */ /* 0x000fc800078f38ff */
[----:B------:R-:W-:-:S04]  /*0d30*/  LOP3.LUT R3, R3, 0xffffff80, RZ, 0xc0, !PT ;  /* 0xffffff8003037812 */ /* 0x000fc800078ec0ff */
[----:B------:R-:W-:-:S04]  /*0d40*/  IADD3 R3, -R3, R0, RZ ;  /* 0x0000000003037210 */ /* 0x000fc80007ffe1ff */
[----:B------:R-:W-:Y:S01]  /*0d50*/  SHF.R.S32.HI R0, RZ, 0x1f, R3 ;  /* 0x0000001fff007819 */ /* 0x000fe20000011403 */
[----:B--2---:R-:W-:-:S03]  /*0d60*/  ULEA UR36, UR8, UR36, 0x18 ;  /* 0x0000002408247291 */ /* 0x004fc6000f8ec03f */
[----:B------:R-:W-:Y:S01]  /*0d70*/  LEA.HI R0, R0, R3, RZ, 0x2 ;  /* 0x0000000300007211 */ /* 0x000fe200078f10ff */
[----:B------:R-:W-:-:S03]  /*0d80*/  ULEA UR8, UR6, UR36, 0x3 ;  /* 0x0000002406087291 */ /* 0x000fc6000f8e183f */
[----:B------:R-:W-:-:S04]  /*0d90*/  LOP3.LUT R0, R0, 0x7ffffffc, RZ, 0xc0, !PT ;  /* 0x7ffffffc00007812 */ /* 0x000fc800078ec0ff */
[----:B------:R-:W-:Y:S02]  /*0da0*/  IADD3 R0, R3, -R0, RZ ;  /* 0x8000000003007210 */ /* 0x000fe40007ffe0ff */
[----:B------:R-:W2:Y:S02]  /*0db0*/  SYNCS.PHASECHK.TRANS64.TRYWAIT P1, [UR8+0x42050], R2 ;  /* 0x04205002ff0075a7 */ /* 0x000ea40008020148 */
[----:B--2---:R-:W-:Y:S05]  /*0dc0*/  @!P1 BRA `(.L_x_15) ;  /* 0x00000138002c9947 */ /* 0x004fea0003800000 */
.L_x_103:
[----:B------:R-:W-:Y:S01]  /*0dd0*/  SHF.L.U32 R0, R0, 0x1, RZ ;  /* 0x0000000100007819 */ /* 0x000fe200000006ff */
[----:B------:R-:W-:Y:S06]  /*0de0*/  @!P0 BRA `(.L_x_16) ;  /* 0x0000000000048947 */ /* 0x000fec0003800000 */
[----:B-1----:R-:W-:Y:S01]  /*0df0*/  BPT.TRAP 0x1 ;  /* 0x000000040000795c */ /* 0x002fe20000300000 */
.L_x_16:
[----:B--2---:R-:W-:Y:S01]  /*0e00*/  SHF.L.U32 R2, RZ, 0x1f, RZ ;  /* 0x0000001fff027819 */ /* 0x004fe200000006ff */
[----:B------:R-:W-:Y:S01]  /*0e10*/  UIADD3 UR33, UR36, 0x42090, URZ ;  /* 0x0004209024217890 */ /* 0x000fe2000fffe03f */
[----:B------:R-:W-:Y:S02]  /*0e20*/  ISETP.NE.AND P2, PT, RZ, UR7, PT ;  /* 0x00000007ff007c0c */ /* 0x000fe4000bf45270 */
[----:B------:R-:W2:Y:S02]  /*0e30*/  SYNCS.PHASECHK.TRANS64.TRYWAIT P1, [UR36+0x42000], R2 ;  /* 0x04200002ff0075a7 */ /* 0x000ea40008020164 */
[----:B--2---:R-:W-:Y:S09]  /*0e40*/  @!P1 BRA `(.L_x_17) ;  /* 0x0000013800249947 */ /* 0x004ff20003800000 */
.L_x_104:
[----:B------:R-:W-:Y:S01]  /*0e50*/  ULEA UR32, UR37, UR33, 0x3 ;  /* 0x0000002125207291 */ /* 0x000fe2000f8e183f */
[----:B--2---:R-:W-:-:S04]  /*0e60*/  SEL R3, RZ, 0x1, P2 ;  /* 0x00000001ff037807 */ /* 0x004fc80001000000 */
[----:B------:R-:W-:-:S04]  /*0e70*/  SHF.L.U32 R3, R3, 0x1f, RZ ;  /* 0x0000001f03037819 */ /* 0x000fc800000006ff */
[----:B------:R-:W2:Y:S02]  /*0e80*/  SYNCS.PHASECHK.TRANS64.TRYWAIT P1, [UR32+-0x8], R3 ;  /* 0xfffff803ff0075a7 */ /* 0x000ea40008020160 */
[----:B--2---:R-:W-:Y:S05]  /*0e90*/  @!P1 BRA `(.L_x_18) ;  /* 0x0000013800289947 */ /* 0x004fea0003800000 */
.L_x_105:
[----:B------:R-:W-:Y:S01]  /*0ea0*/  USHF.R.U32.HI UR5, URZ, 0x4, UR36 ;  /* 0x000000043f057899 */ /* 0x000fe20008011624 */
[----:B------:R-:W-:Y:S01]  /*0eb0*/  WARPGROUP.ARRIVE ;  /* 0x00000000000079c5 */ /* 0x000fe20000000000 */
[----:B------:R-:W-:Y:S01]  /*0ec0*/  UIADD3 UR8, UR36, 0x6000, URZ ;  /* 0x0000600024087890 */ /* 0x000fe2000fffe03f */
[C---:B--2---:R-:W-:Y:S01]  /*0ed0*/  IADD3 R3, R0.reuse, 0x1, RZ ;  /* 0x0000000100037810 */ /* 0x044fe20007ffe0ff */
[----:B------:R-:W-:Y:S01]  /*0ee0*/  ULOP3.LUT UR5, UR5, 0x3fff, URZ, 0xc0, !UPT ;  /* 0x00003fff05057892 */ /* 0x000fe2000f8ec03f */
[C---:B------:R-:W-:Y:S01]  /*0ef0*/  VIADD R4, R0.reuse, 0x8 ;  /* 0x0000000800047836 */ /* 0x040fe20000000000 */
[----:B------:R-:W-:Y:S01]  /*0f00*/  USHF.R.U32.HI UR8, URZ, 0x4, UR8 ;  /* 0x000000043f087899 */ /* 0x000fe20008011608 */
[C---:B------:R-:W-:Y:S01]  /*0f10*/  IADD3 R5, R0.reuse, 0x98, RZ ;  /* 0x0000009800057810 */ /* 0x040fe20007ffe0ff */
[----:B------:R-:W-:Y:S01]  /*0f20*/  ULOP3.LUT UR28, UR5, 0x10000, URZ, 0xfc, !UPT ;  /* 0x00010000051c7892 */ /* 0x000fe2000f8efc3f */
[C---:B------:R-:W-:Y:S01]  /*0f30*/  IADD3 R7, R0.reuse, 0xb1, RZ ;  /* 0x000000b100077810 */ /* 0x040fe20007ffe0ff */
[----:B------:R-:W-:Y:S01]  /*0f40*/  ULOP3.LUT UR5, UR8, 0x3fff, URZ, 0xc0, !UPT ;  /* 0x00003fff08057892 */ /* 0x000fe2000f8ec03f */
[----:B------:R-:W-:Y:S01]  /*0f50*/  IADD3 R9, R0, 0xb9, RZ ;  /* 0x000000b900097810 */ /* 0x000fe20007ffe0ff */
[----:B------:R-:W-:-:S02]  /*0f60*/  UIMAD UR28, UR6, 0x300, UR28 ;  /* 0x00000300061c78a4 */ /* 0x000fc4000f8e021c */
[----:B------:R-:W-:Y:S01]  /*0f70*/  ULOP3.LUT UR6, UR5, 0x10000, URZ, 0xfc, !UPT ;  /* 0x0001000005067892 */ /* 0x000fe2000f8efc3f */
[----:B------:R-:W-:Y:S01]  /*0f80*/  UMOV UR9, 0x80000020 ;  /* 0x8000002000097882 */ /* 0x000fe20000000000 */
[----:B------:R-:W-:Y:S01]  /*0f90*/  UMOV UR11, 0x80000020 ;  /* 0x80000020000b7882 */ /* 0x000fe20000000000 */
[----:B------:R-:W-:Y:S02]  /*0fa0*/  UIADD3 UR12, UR28, 0x2, URZ ;  /* 0x000000021c0c7890 */ /* 0x000fe4000fffe03f */
[----:B------:R-:W-:Y:S02]  /*0fb0*/  UMOV UR8, UR28 ;  /* 0x0000001c00087c82 */ /* 0x000fe40008000000 */
[----:B------:R-:W-:Y:S01]  /*0fc0*/  UMOV UR10, UR6 ;  /* 0x00000006000a7c82 */ /* 0x000fe20008000000 */
[----:B------:R-:W-:Y:S01]  /*0fd0*/  UIADD3 UR14, UR6, 0x2, URZ ;  /* 0x00000002060e7890 */ /* 0x000fe2000fffe03f */
[----:B------:R-:W-:Y:S01]  /*0fe0*/  HGMMA.64x256x16.F32 R24, gdesc[UR8], RZ, !UPT, gsb0 ;  /* 0x03e00000081879f0 */ /* 0x000fe2000c0008ff */
[----:B------:R-:W-:Y:S01]  /*0ff0*/  UMOV UR13, 0x80000020 ;  /* 0x80000020000d7882 */ /* 0x000fe20000000000 */
[----:B------:R-:W-:Y:S01]  /*1000*/  UMOV UR15, 0x80000020 ;  /* 0x80000020000f7882 */ /* 0x000fe20000000000 */
[----:B------:R-:W-:-:S02]  /*1010*/  UIADD3 UR16, UR28, 0x100, URZ ;  /* 0x000001001c107890 */ /* 0x000fc4000fffe03f */
[----:B------:R-:W-:Y:S01]  /*1020*/  UIADD3 UR18, UR6, 0x400, URZ ;  /* 0x0000040006127890 */ /* 0x000fe2000fffe03f */
[----:B------:R-:W-:Y:S01]  /*1030*/  UMOV UR17, 0x80000020 ;  /* 0x8000002000117882 */ /* 0x000fe20000000000 */
[----:B------:R-:W-:Y:S01]  /*1040*/  UMOV UR19, 0x80000020 ;  /* 0x8000002000137882 */ /* 0x000fe20000000000 */
[----:B------:R-:W-:Y:S02]  /*1050*/  UIADD3 UR20, UR28, 0x102, URZ ;  /* 0x000001021c147890 */ /* 0x000fe4000fffe03f */
[----:B------:R-:W-:Y:S01]  /*1060*/  UIADD3 UR22, UR6, 0x402, URZ ;  /* 0x0000040206167890 */ /* 0x000fe2000fffe03f */
[----:B------:R-:W-:Y:S01]  /*1070*/  UMOV UR21, 0x80000020 ;  /* 0x8000002000157882 */ /* 0x000fe20000000000 */
[----:B------:R-:W-:Y:S01]  /*1080*/  UMOV UR23, 0x80000020 ;  /* 0x8000002000177882 */ /* 0x000fe20000000000 */
[----:B------:R-:W-:Y:S02]  /*1090*/  UIADD3 UR24, UR28, 0x200, URZ ;  /* 0x000002001c187890 */ /* 0x000fe4000fffe03f */
[----:B------:R-:W-:Y:S01]  /*10a0*/  UIADD3 UR26, UR6, 0x800, URZ ;  /* 0x00000800061a7890 */ /* 0x000fe2000fffe03f */
[----:B------:R-:W-:Y:S01]  /*10b0*/  UMOV UR25, 0x80000020 ;  /* 0x8000002000197882 */ /* 0x000fe20000000000 */
[----:B------:R-:W-:Y:S01]  /*10c0*/  UMOV UR27, 0x80000020 ;  /* 0x80000020001b7882 */ /* 0x000fe20000000000 */
[----:B------:R-:W-:-:S02]  /*10d0*/  UIADD3 UR28, UR28, 0x202, URZ ;  /* 0x000002021c1c7890 */ /* 0x000fc4000fffe03f */
[----:B------:R-:W-:Y:S01]  /*10e0*/  UIADD3 UR30, UR6, 0x802, URZ ;  /* 0x00000802061e7890 */ /* 0x000fe2000fffe03f */
[----:B------:R-:W-:Y:S01]  /*10f0*/  UMOV UR29, 0x80000020 ;  /* 0x80000020001d7882 */ /* 0x000fe20000000000 */
[----:B------:R-:W-:Y:S01]  /*1100*/  UMOV UR31, 0x80000020 ;  /* 0x80000020001f7882 */ /* 0x000fe20000000000 */
[----:B------:R-:W-:Y:S01]  /*1110*/  ULDC UR10, c[0x0][0x28c] ;  /* 0x0000a300000a7ab9 */ /* 0x000fe20000000800 */
[----:B------:R-:W-:Y:S01]  /*1120*/  ULDC UR11, c[0x0][0x28c] ;  /* 0x0000a300000b7ab9 */ /* 0x000fe20000000800 */
[----:B------:R-:W-:Y:S01]  /*1130*/  ISETP.GE.AND P2, PT, R3, UR10, PT ;  /* 0x0000000a03007c0c */ /* 0x000fe2000bf46270 */
[----:B------:R-:W-:Y:S01]  /*1140*/  ULDC UR10, c[0x0][0x28c] ;  /* 0x0000a300000a7ab9 */ /* 0x000fe20000000800 */
[----:B------:R-:W-:Y:S01]  /*1150*/  IADD3 R3, R0, 0x9, RZ ;  /* 0x0000000900037810 */ /* 0x000fe20007ffe0ff */
[----:B------:R-:W-:Y:S01]  /*1160*/  USHF.L.U32 UR7, UR7, 0x3, URZ ;  /* 0x0000000307077899 */ /* 0x000fe2000800063f */
[----:B------:R-:W-:Y:S01]  /*1170*/  ISETP.GE.AND P3, PT, R4, UR11, PT ;  /* 0x0000000b04007c0c */ /* 0x000fe2000bf66270 */
[----:B------:R-:W-:Y:S01]  /*1180*/  ULDC UR11, c[0x0][0x28c] ;  /* 0x0000a300000b7ab9 */ /* 0x000fe20000000800 */
[----:B------:R-:W-:Y:S01]  /*1190*/  ISETP.GE.AND P4, PT, R3, UR10, PT ;  /* 0x0000000a03007c0c */ /* 0x000fe2000bf86270 */
[----:B------:R-:W-:Y:S01]  /*11a0*/  ULDC UR10, c[0x0][0x28c] ;  /* 0x0000a300000a7ab9 */ /* 0x000fe20000000800 */
[C---:B------:R-:W-:Y:S01]  /*11b0*/  IADD3 R3, R0.reuse, 0x11, RZ ;  /* 0x0000001100037810 */ /* 0x040fe20007ffe0ff */
[----:B------:R-:W-:Y:S01]  /*11c0*/  ULOP3.LUT UR7, UR7, 0x8, URZ, 0xc, !UPT ;  /* 0x0000000807077892 */ /* 0x000fe2000f8e0c3f */
[----:B------:R-:W-:-:S02]  /*11d0*/  IADD3 R4, R0, 0x10, RZ ;  /* 0x0000001000047810 */ /* 0x000fc40007ffe0ff */
[----:B------:R-:W-:Y:S01]  /*11e0*/  ISETP.GE.AND P6, PT, R3, UR10, PT ;  /* 0x0000000a03007c0c */ /* 0x000fe2000bfc6270 */
[----:B------:R-:W-:Y:S01]  /*11f0*/  ULDC UR10, c[0x0][0x28c] ;  /* 0x0000a300000a7ab9 */ /* 0x000fe20000000800 */
[----:B------:R-:W-:Y:S02]  /*1200*/  IADD3 R3, R0, 0x19, RZ ;  /* 0x0000001900037810 */ /* 0x000fe40007ffe0ff */
[----:B------:R-:W-:Y:S01]  /*1210*/  ISETP.GE.AND P5, PT, R4, UR11, PT ;  /* 0x0000000b04007c0c */ /* 0x000fe2000bfa6270 */
[----:B------:R-:W-:Y:S01]  /*1220*/  ULDC UR11, c[0x0][0x28c] ;  /* 0x0000a300000b7ab9 */ /* 0x000fe20000000800 */
[----:B------:R-:W-:-:S04]  /*1230*/  IADD3 R4, R0, 0x18, RZ ;  /* 0x0000001800047810 */ /* 0x000fc80007ffe0ff */
[----:B------:R-:W-:Y:S01]  /*1240*/  ISETP.GE.AND P1, PT, R4, UR11, PT ;  /* 0x0000000b04007c0c */ /* 0x000fe2000bf26270 */
[----:B------:R-:W-:Y:S01]  /*1250*/  ULDC UR11, c[0x0][0x28c] ;  /* 0x0000a300000b7ab9 */ /* 0x000fe20000000800 */
[----:B------:R-:W-:Y:S02]  /*1260*/  WARPGROUP.DEPBAR.LE gsb0, 0x0 ;  /* 0x00008000000079c5 */ /* 0x000fe40000010000 */
[----:B------:R-:W-:-:S06]  /*1270*/  WARPGROUP.ARRIVE ;  /* 0x00000000000079c5 */ /* 0x000fcc0000000000 */
[----:B------:R-:W-:Y:S01]  /*1280*/  HGMMA.64x256x16.F32 R24, gdesc[UR12], R24, gsb0 ;  /* 0x03e000000c1879f0 */ /* 0x000fe20008000818 */
[----:B------:R-:W-:Y:S01]  /*1290*/  ULDC UR14, c[0x0][0x604] ;  /* 0x00018100000e7ab9 */ /* 0x000fe20000000800 */
[----:B------:R-:W-:Y:S01]  /*12a0*/  ULDC UR15, c[0x0][0x604] ;  /* 0x00018100000f7ab9 */ /* 0x000fe20000000800 */
[----:B------:R-:W-:Y:S02]  /*12b0*/  WARPGROUP.DEPBAR.LE gsb0, 0x0 ;  /* 0x00008000000079c5 */ /* 0x000fe40000010000 */
[----:B------:R-:W-:-:S15]  /*12c0*/  WARPGROUP.ARRIVE ;  /* 0x00000000000079c5 */ /* 0x000fde0000000000 */
[----:B------:R-:W-:-:S08]  /*12d0*/  NOP ;  /* 0x0000000000007918 */ /* 0x000fd00000000000 */
        /* <DEDUP_REMOVED lines=13> */
[----:B------:R-:W-:Y:S02]  /*13b0*/  ULDC UR26, c[0x0][0x604] ;  /* 0x00018100001a7ab9 */ /* 0x000fe40000000800 */
[----:B------:R-:W-:Y:S02]  /*13c0*/  WARPGROUP.DEPBAR.LE gsb0, 0x0 ;  /* 0x00008000000079c5 */ /* 0x000fe40000010000 */
[----:B------:R-:W-:-:S15]  /*13d0*/  WARPGROUP.ARRIVE ;  /* 0x00000000000079c5 */ /* 0x000fde0000000000 */
[----:B------:R-:W-:-:S08]  /*13e0*/  NOP ;  /* 0x0000000000007918 */ /* 0x000fd00000000000 */
[----:B------:R-:W-:Y:S03]  /*13f0*/  HGMMA.64x256x16.F32 R24, gdesc[UR28], R24, gsb0 ;  /* 0x03e000001c1879f0 */ /* 0x000fe60008000818 */
[----:B------:R-:W-:Y:S02]  /*1400*/  WARPGROUP.DEPBAR.LE gsb0, 0x0 ;  /* 0x00008000000079c5 */ /* 0x000fe40000010000 */
[----:B------:R-:W-:Y:S02]  /*1410*/  FSEL R25, R25, -INF , !P2 ;  /* 0xff80000019197808 */ /* 0x000fe40005000000 */
[----:B------:R-:W-:Y:S02]  /*1420*/  FSEL R27, R27, -INF , !P2 ;  /* 0xff8000001b1b7808 */ /* 0x000fe40005000000 */
[----:B------:R-:W-:Y:S01]  /*1430*/  ISETP.GE.AND P2, PT, R3, UR10, PT ;  /* 0x0000000a03007c0c */ /* 0x000fe2000bf46270 */
[----:B------:R-:W-:Y:S01]  /*1440*/  ULDC UR10, c[0x0][0x28c] ;  /* 0x0000a300000a7ab9 */ /* 0x000fe20000000800 */
[----:B------:R-:W-:-:S02]  /*1450*/  IADD3 R3, R0, 0x20, RZ ;  /* 0x0000002000037810 */ /* 0x000fc40007ffe0ff */
[----:B------:R-:W-:Y:S02]  /*1460*/  FSEL R28, R28, -INF , !P3 ;  /* 0xff8000001c1c7808 */ /* 0x000fe40005800000 */
[----:B------:R-:W-:Y:S02]  /*1470*/  FSEL R30, R30, -INF , !P3 ;  /* 0xff8000001e1e7808 */ /* 0x000fe40005800000 */
[----:B------:R-:W-:Y:S01]  /*1480*/  ISETP.GE.AND P3, PT, R3, UR10, PT ;  /* 0x0000000a03007c0c */ /* 0x000fe2000bf66270 */
[C---:B------:R-:W-:Y:S01]  /*1490*/  VIADD R3, R0.reuse, 0x21 ;  /* 0x0000002100037836 */ /* 0x040fe20000000000 */
[----:B------:R-:W-:Y:S01]  /*14a0*/  ULDC UR10, c[0x0][0x28c] ;  /* 0x0000a300000a7ab9 */ /* 0x000fe20000000800 */
        /* <DEDUP_REMOVED lines=8> */
[----:B------:R-:W-:Y:S01]  /*1530*/  ULDC UR10, c[0x0][0x28c] ;  /* 0x0000a300000a7ab9 */ /* 0x000fe20000000800 */
[----:B------:R-:W-:Y:S02]  /*1540*/  IADD3 R3, R0, 0x29, RZ ;  /* 0x0000002900037810 */ /* 0x000fe40007ffe0ff */
[----:B------:R-:W-:Y:S02]  /*1550*/  FSEL R33, R33, -INF , !P6 ;  /* 0xff80000021217808 */ /* 0x000fe40007000000 */
[----:B------:R-:W-:-:S02]  /*1560*/  FSEL R35, R35, -INF , !P6 ;  /* 0xff80000023237808 */ /* 0x000fc40007000000 */
[----:B------:R-:W-:Y:S01]  /*1570*/  ISETP.GE.AND P6, PT, R3, UR10, PT ;  /* 0x0000000a03007c0c */ /* 0x000fe2000bfc6270 */
[----:B------:R-:W-:Y:S01]  /*1580*/  ULDC UR10, c[0x0][0x28c] ;  /* 0x0000a300000a7ab9 */ /* 0x000fe20000000800 */
[----:B------:R-:W-:Y:S02]  /*1590*/  IADD3 R3, R0, 0x30, RZ ;  /* 0x0000003000037810 */ /* 0x000fe40007ffe0ff */
        /* <DEDUP_REMOVED lines=14> */
[C---:B------:R-:W-:Y:S02]  /*1680*/  IADD3 R3, R0.reuse, 0x39, RZ ;  /* 0x0000003900037810 */ /* 0x040fe40007ffe0ff */
[----:B------:R-:W-:Y:S02]  /*1690*/  FSEL R41, R41, -INF , !P4 ;  /* 0xff80000029297808 */ /* 0x000fe40006000000 */
[----:B------:R-:W-:Y:S02]  /*16a0*/  FSEL R43, R43, -INF , !P4 ;  /* 0xff8000002b2b7808 */ /* 0x000fe40006000000 */
[----:B------:R-:W-:Y:S01]  /*16b0*/  ISETP.GE.AND P4, PT, R3, UR10, PT ;  /* 0x0000000a03007c0c */ /* 0x000fe2000bf86270 */
[----:B------:R-:W-:Y:S01]  /*16c0*/  VIADD R3, R0, 0x40 ;  /* 0x0000004000037836 */ /* 0x000fe20000000000 */
[----:B------:R-:W-:Y:S01]  /*16d0*/  ULDC UR10, c[0x0][0x28c] ;  /* 0x0000a300000a7ab9 */ /* 0x000fe20000000800 */
[----:B------:R-:W-:-:S02]  /*16e0*/  FSEL R44, R44, -INF , !P5 ;  /* 0xff8000002c2c7808 */ /* 0x000fc40006800000 */
[----:B------:R-:W-:Y:S02]  /*16f0*/  FSEL R46, R46, -INF , !P5 ;  /* 0xff8000002e2e7808 */ /* 0x000fe40006800000 */
[----:B------:R-:W-:Y:S01]  /*1700*/  ISETP.GE.AND P5, PT, R3, UR10, PT ;  /* 0x0000000a03007c0c */ /* 0x000fe2000bfa6270 */
[----:B------:R-:W-:Y:S01]  /*1710*/  ULDC UR10, c[0x0][0x28c] ;  /* 0x0000a300000a7ab9 */ /* 0x000fe20000000800 */
[C---:B------:R-:W-:Y:S02]  /*1720*/  IADD3 R3, R0.reuse, 0x41, RZ ;  /* 0x0000004100037810 */ /* 0x040fe40007ffe0ff */
        /* <DEDUP_REMOVED lines=28> */
[C---:B------:R-:W-:Y:S01]  /*18f0*/  VIADD R3, R0.reuse, 0x59 ;  /* 0x0000005900037836 */ /* 0x040fe20000000000 */
[----:B------:R-:W-:Y:S01]  /*1900*/  ULDC UR10, c[0x0][0x28c] ;  /* 0x0000a300000a7ab9 */ /* 0x000fe20000000800 */
[----:B------:R-:W-:Y:S02]  /*1910*/  FSEL R57, R57, -INF , !P6 ;  /* 0xff80000039397808 */ /* 0x000fe40007000000 */
[----:B------:R-:W-:Y:S02]  /*1920*/  FSEL R59, R59, -INF , !P6 ;  /* 0xff8000003b3b7808 */ /* 0x000fe40007000000 */
[----:B------:R-:W-:Y:S01]  /*1930*/  ISETP.GE.AND P6, PT, R3, UR10, PT ;  /* 0x0000000a03007c0c */ /* 0x000fe2000bfc6270 */
[----:B------:R-:W-:Y:S01]  /*1940*/  ULDC UR10, c[0x0][0x28c] ;  /* 0x0000a300000a7ab9 */ /* 0x000fe20000000800 */
[----:B------:R-:W-:Y:S02]  /*1950*/  IADD3 R3, R0, 0x60, RZ ;  /* 0x0000006000037810 */ /* 0x000fe40007ffe0ff */
        /* <DEDUP_REMOVED lines=28> */
[----:B------:R-:W-:Y:S01]  /*1b20*/  VIADD R3, R0, 0x78 ;  /* 0x0000007800037836 */ /* 0x000fe20000000000 */
        /* <DEDUP_REMOVED lines=35> */
[----:B------:R-:W-:Y:S01]  /*1d60*/  FSEL R85, R85, -INF , !P2 ;  /* 0xff80000055557808 */ /* 0x000fe20005000000 */
[----:B------:R-:W-:Y:S01]  /*1d70*/  VIADD R3, R0, 0x91 ;  /* 0x0000009100037836 */ /* 0x000fe20000000000 */
[----:B------:R-:W-:-:S02]  /*1d80*/  FSEL R87, R87, -INF , !P2 ;  /* 0xff80000057577808 */ /* 0x000fc40005000000 */
[----:B------:R-:W-:Y:S01]  /*1d90*/  ISETP.GE.AND P2, PT, R0, UR10, PT ;  /* 0x0000000a00007c0c */ /* 0x000fe2000bf46270 */
[----:B------:R-:W-:Y:S01]  /*1da0*/  ULDC UR10, c[0x0][0x28c] ;  /* 0x0000a300000a7ab9 */ /* 0x000fe20000000800 */
[----:B------:R-:W-:Y:S02]  /*1db0*/  FSEL R88, R88, -INF , !P3 ;  /* 0xff80000058587808 */ /* 0x000fe40005800000 */
[----:B------:R-:W-:Y:S02]  /*1dc0*/  FSEL R26, R26, -INF , !P2 ;  /* 0xff8000001a1a7808 */ /* 0x000fe40005000000 */
[----:B------:R-:W-:Y:S02]  /*1dd0*/  FSEL R90, R90, -INF , !P3 ;  /* 0xff8000005a5a7808 */ /* 0x000fe40005800000 */
[----:B------:R-:W-:Y:S01]  /*1de0*/  ISETP.GE.AND P3, PT, R3, UR11, PT ;  /* 0x0000000b03007c0c */ /* 0x000fe2000bf66270 */
[----:B------:R-:W-:Y:S01]  /*1df0*/  ULDC UR11, c[0x0][0x604] ;  /* 0x00018100000b7ab9 */ /* 0x000fe20000000800 */
[----:B------:R-:W-:-:S02]  /*1e00*/  FMNMX R3, R26, R27, !PT ;  /* 0x0000001b1a037209 */ /* 0x000fc40007800000 */
[----:B------:R-:W-:Y:S02]  /*1e10*/  FSEL R89, R89, -INF , !P4 ;  /* 0xff80000059597808 */ /* 0x000fe40006000000 */
[----:B------:R-:W-:Y:S02]  /*1e20*/  FMNMX R6, R30, R3, !PT ;  /* 0x000000031e067209 */ /* 0x000fe40007800000 */
[----:B------:R-:W-:Y:S02]  /*1e30*/  FSEL R8, R91, -INF , !P4 ;  /* 0xff8000005b087808 */ /* 0x000fe40006000000 */
[----:B------:R-:W-:Y:S02]  /*1e40*/  FMNMX R3, R31, R6, !PT ;  /* 0x000000061f037209 */ /* 0x000fe40007800000 */
[----:B------:R-:W-:Y:S01]  /*1e50*/  ISETP.GE.AND P4, PT, R5, UR10, PT ;  /* 0x0000000a05007c0c */ /* 0x000fe2000bf86270 */
[----:B------:R-:W-:Y:S01]  /*1e60*/  ULDC UR10, c[0x0][0x28c] ;  /* 0x0000a300000a7ab9 */ /* 0x000fe20000000800 */
[----:B------:R-:W-:-:S02]  /*1e70*/  FMNMX R6, R34, R3, !PT ;  /* 0x0000000322067209 */ /* 0x000fc40007800000 */
[----:B------:R-:W-:Y:S02]  /*1e80*/  IADD3 R5, R0, 0x99, RZ ;  /* 0x0000009900057810 */ /* 0x000fe40007ffe0ff */
[----:B------:R-:W-:Y:S02]  /*1e90*/  FMNMX R3, R35, R6, !PT ;  /* 0x0000000623037209 */ /* 0x000fe40007800000 */
[----:B------:R-:W-:Y:S02]  /*1ea0*/  FSEL R92, R92, -INF , !P5 ;  /* 0xff8000005c5c7808 */ /* 0x000fe40006800000 */
[----:B------:R-:W-:Y:S02]  /*1eb0*/  FSEL R94, R94, -INF , !P5 ;  /* 0xff8000005e5e7808 */ /* 0x000fe40006800000 */
[----:B------:R-:W-:Y:S02]  /*1ec0*/  FMNMX R6, R38, R3, !PT ;  /* 0x0000000326067209 */ /* 0x000fe40007800000 */
[----:B------:R-:W-:Y:S01]  /*1ed0*/  ISETP.GE.AND P5, PT, R5, UR10, PT ;  /* 0x0000000a05007c0c */ /* 0x000fe2000bfa6270 */
[----:B------:R-:W-:Y:S01]  /*1ee0*/  ULDC UR10, c[0x0][0x28c] ;  /* 0x0000a300000a7ab9 */ /* 0x000fe20000000800 */
[----:B------:R-:W-:-:S02]  /*1ef0*/  IADD3 R5, R0, 0xa0, RZ ;  /* 0x000000a000057810 */ /* 0x000fc40007ffe0ff */
[----:B------:R-:W-:Y:S02]  /*1f00*/  FMNMX R3, R39, R6, !PT ;  /* 0x0000000627037209 */ /* 0x000fe40007800000 */
[----:B------:R-:W-:Y:S02]  /*1f10*/  FSEL R93, R93, -INF , !P6 ;  /* 0xff8000005d5d7808 */ /* 0x000fe40007000000 */
[----:B------:R-:W-:Y:S02]  /*1f20*/  FSEL R95, R95, -INF , !P6 ;  /* 0xff8000005f5f7808 */ /* 0x000fe40007000000 */
[----:B------:R-:W-:Y:S01]  /*1f30*/  ISETP.GE.AND P6, PT, R5, UR10, PT ;  /* 0x0000000a05007c0c */ /* 0x000fe2000bfc6270 */
[----:B------:R-:W-:Y:S01]  /*1f40*/  ULDC UR10, c[0x0][0x28c] ;  /* 0x0000a300000a7ab9 */ /* 0x000fe20000000800 */
[----:B------:R-:W-:Y:S02]  /*1f50*/  IADD3 R5, R0, 0xa1, RZ ;  /* 0x000000a100057810 */ /* 0x000fe40007ffe0ff */
[----:B------:R-:W-:-:S02]  /*1f60*/  FMNMX R6, R42, R3, !PT ;  /* 0x000000032a067209 */ /* 0x000fc40007800000 */
[----:B------:R-:W-:Y:S02]  /*1f70*/  FSEL R96, R96, -INF , !P1 ;  /* 0xff80000060607808 */ /* 0x000fe40004800000 */
[----:B------:R-:W-:Y:S02]  /*1f80*/  FSEL R98, R98, -INF , !P1 ;  /* 0xff80000062627808 */ /* 0x000fe40004800000 */
[----:B------:R-:W-:Y:S01]  /*1f90*/  ISETP.GE.AND P1, PT, R5, UR10, PT ;  /* 0x0000000a05007c0c */ /* 0x000fe2000bf26270 */
[----:B------:R-:W-:Y:S01]  /*1fa0*/  ULDC UR10, c[0x0][0x28c] ;  /* 0x0000a300000a7ab9 */ /* 0x000fe20000000800 */
[----:B------:R-:W-:Y:S02]  /*1fb0*/  IADD3 R5, R0, 0xa8, RZ ;  /* 0x000000a800057810 */ /* 0x000fe40007ffe0ff */
[----:B------:R-:W-:Y:S02]  /*1fc0*/  FMNMX R3, R43, R6, !PT ;  /* 0x000000062b037209 */ /* 0x000fe40007800000 */
[----:B------:R-:W-:-:S02]  /*1fd0*/  FSEL R97, R97, -INF , !P3 ;  /* 0xff80000061617808 */ /* 0x000fc40005800000 */
[----:B------:R-:W-:Y:S02]  /*1fe0*/  FSEL R99, R99, -INF , !P3 ;  /* 0xff80000063637808 */ /* 0x000fe40005800000 */
[----:B------:R-:W-:Y:S01]  /*1ff0*/  ISETP.GE.AND P3, PT, R5, UR10, PT ;  /* 0x0000000a05007c0c */ /* 0x000fe2000bf66270 */
[----:B------:R-:W-:Y:S01]  /*2000*/  ULDC UR10, c[0x0][0x28c] ;  /* 0x0000a300000a7ab9 */ /* 0x000fe20000000800 */
[----:B------:R-:W-:Y:S02]  /*2010*/  FMNMX R6, R46, R3, !PT ;  /* 0x000000032e067209 */ /* 0x000fe40007800000 */
[----:B------:R-:W-:Y:S02]  /*2020*/  IADD3 R5, R0, 0xa9, RZ ;  /* 0x000000a900057810 */ /* 0x000fe40007ffe0ff */
[----:B------:R-:W-:Y:S02]  /*2030*/  FSEL R100, R100, -INF , !P4 ;  /* 0xff80000064647808 */ /* 0x000fe40006000000 */
[----:B------:R-:W-:-:S02]  /*2040*/  FSEL R102, R102, -INF , !P4 ;  /* 0xff80000066667808 */ /* 0x000fc40006000000 */
[----:B------:R-:W-:Y:S02]  /*2050*/  FMNMX R3, R47, R6, !PT ;  /* 0x000000062f037209 */ /* 0x000fe40007800000 */
[----:B------:R-:W-:Y:S01]  /*2060*/  ISETP.GE.AND P4, PT, R5, UR10, PT ;  /* 0x0000000a05007c0c */ /* 0x000fe2000bf86270 */
[----:B------:R-:W-:Y:S01]  /*2070*/  VIADD R5, R0, 0xb0 ;  /* 0x000000b000057836 */ /* 0x000fe20000000000 */
[----:B------:R-:W-:Y:S01]  /*2080*/  FSEL R24, R24, -INF , !P2 ;  /* 0xff80000018187808 */ /* 0x000fe20005000000 */
[----:B------:R-:W-:Y:S01]  /*2090*/  ULDC UR10, c[0x0][0x28c] ;  /* 0x0000a300000a7ab9 */ /* 0x000fe20000000800 */
[----:B------:R-:W-:Y:S02]  /*20a0*/  FMNMX R6, R50, R3, !PT ;  /* 0x0000000332067209 */ /* 0x000fe40007800000 */
[----:B------:R-:W-:Y:S02]  /*20b0*/  FMNMX R3, R24, R25, !PT ;  /* 0x0000001918037209 */ /* 0x000fe40007800000 */
[----:B------:R-:W-:-:S02]  /*20c0*/  FSEL R101, R101, -INF , !P5 ;  /* 0xff80000065657808 */ /* 0x000fc40006800000 */
[----:B------:R-:W-:Y:S02]  /*20d0*/  FSEL R152, R103, -INF , !P5 ;  /* 0xff80000067987808 */ /* 0x000fe40006800000 */
[----:B------:R-:W-:Y:S01]  /*20e0*/  ISETP.GE.AND P5, PT, R5, UR10, PT ;  /* 0x0000000a05007c0c */ /* 0x000fe2000bfa6270 */
[----:B------:R-:W-:Y:S01]  /*20f0*/  ULDC UR10, c[0x0][0x28c] ;  /* 0x0000a300000a7ab9 */ /* 0x000fe20000000800 */
[----:B------:R-:W-:Y:S02]  /*2100*/  FMNMX R5, R51, R6, !PT ;  /* 0x0000000633057209 */ /* 0x000fe40007800000 */
[----:B------:R-:W-:Y:S02]  /*2110*/  FMNMX R6, R28, R3, !PT ;  /* 0x000000031c067209 */ /* 0x000fe40007800000 */
[----:B------:R-:W-:Y:S02]  /*2120*/  FMNMX R10, R54, R5, !PT ;  /* 0x00000005360a7209 */ /* 0x000fe40007800000 */
[----:B------:R-:W-:-:S02]  /*2130*/  FMNMX R3, R29, R6, !PT ;  /* 0x000000061d037209 */ /* 0x000fc40007800000 */
[----:B------:R-:W-:Y:S02]  /*2140*/  FMNMX R5, R55, R10, !PT ;  /* 0x0000000a37057209 */ /* 0x000fe40007800000 */
[----:B------:R-:W-:Y:S02]  /*2150*/  FMNMX R6, R32, R3, !PT ;  /* 0x0000000320067209 */ /* 0x000fe40007800000 */
[----:B------:R-:W-:Y:S01]  /*2160*/  ISETP.GE.AND P2, PT, R7, UR10, PT ;  /* 0x0000000a07007c0c */ /* 0x000fe2000bf46270 */
[----:B------:R-:W-:Y:S01]  /*2170*/  ULDC UR10, c[0x0][0x28c] ;  /* 0x0000a300000a7ab9 */ /* 0x000fe20000000800 */
[----:B------:R-:W-:Y:S02]  /*2180*/  IADD3 R7, R0, 0xb8, RZ ;  /* 0x000000b800077810 */ /* 0x000fe40007ffe0ff */
[----:B------:R-:W-:Y:S02]  /*2190*/  FMNMX R10, R58, R5, !PT ;  /* 0x000000053a0a7209 */ /* 0x000fe40007800000 */
[----:B------:R-:W-:-:S02]  /*21a0*/  FMNMX R5, R33, R6, !PT ;  /* 0x0000000621057209 */ /* 0x000fc40007800000 */
[----:B------:R-:W-:Y:S02]  /*21b0*/  FSEL R104, R104, -INF , !P6 ;  /* 0xff80000068687808 */ /* 0x000fe40007000000 */
[----:B------:R-:W-:Y:S02]  /*21c0*/  FSEL R106, R106, -INF , !P6 ;  /* 0xff8000006a6a7808 */ /* 0x000fe40007000000 */
[----:B------:R-:W-:Y:S01]  /*21d0*/  ISETP.GE.AND P6, PT, R7, UR10, PT ;  /* 0x0000000a07007c0c */ /* 0x000fe2000bfc6270 */
[----:B------:R-:W-:Y:S01]  /*21e0*/  ULDC UR10, c[0x0][0x28c] ;  /* 0x0000a300000a7ab9 */ /* 0x000fe20000000800 */
[----:B------:R-:W-:Y:S02]  /*21f0*/  FMNMX R7, R59, R10, !PT ;  /* 0x0000000a3b077209 */ /* 0x000fe40007800000 */
[----:B------:R-:W-:Y:S02]  /*2200*/  FMNMX R6, R36, R5, !PT ;  /* 0x0000000524067209 */ /* 0x000fe40007800000 */
[----:B------:R-:W-:-:S02]  /*2210*/  FMNMX R10, R62, R7, !PT ;  /* 0x000000073e0a7209 */ /* 0x000fc40007800000 */
[----:B------:R-:W-:Y:S02]  /*2220*/  FMNMX R5, R37, R6, !PT ;  /* 0x0000000625057209 */ /* 0x000fe40007800000 */
[----:B------:R-:W-:Y:S02]  /*2230*/  FMNMX R7, R63, R10, !PT ;  /* 0x0000000a3f077209 */ /* 0x000fe40007800000 */
[----:B------:R-:W-:Y:S02]  /*2240*/  FMNMX R6, R40, R5, !PT ;  /* 0x0000000528067209 */ /* 0x000fe40007800000 */
        /* <DEDUP_REMOVED lines=39> */
[----:B------:R-:W-:Y:S02]  /*24c0*/  FSEL R3, R105, -INF , !P1 ;  /* 0xff80000069037808 */ /* 0x000fe40004800000 */
[----:B------:R-:W-:Y:S02]  /*24d0*/  FSEL R107, R107, -INF , !P1 ;  /* 0xff8000006b6b7808 */ /* 0x000fe40004800000 */
[----:B------:R-:W-:Y:S02]  /*24e0*/  FMNMX R6, R80, R5, !PT ;  /* 0x0000000550067209 */ /* 0x000fe40007800000 */
[----:B------:R-:W-:Y:S01]  /*24f0*/  ISETP.GE.AND P1, PT, R9, UR10, PT ;  /* 0x0000000a09007c0c */ /* 0x000fe2000bf26270 */
[----:B------:R-:W-:Y:S01]  /*2500*/  ULDC UR10, c[0x0][0x28c] ;  /* 0x0000a300000a7ab9 */ /* 0x000fe20000000800 */
[----:B------:R-:W-:Y:S02]  /*2510*/  IADD3 R9, R0, 0xc0, RZ ;  /* 0x000000c000097810 */ /* 0x000fe40007ffe0ff */
[----:B------:R-:W-:-:S02]  /*2520*/  FMNMX R10, R106, R7, !PT ;  /* 0x000000076a0a7209 */ /* 0x000fc40007800000 */
[----:B------:R-:W-:Y:S02]  /*2530*/  FMNMX R5, R81, R6, !PT ;  /* 0x0000000651057209 */ /* 0x000fe40007800000 */
[----:B------:R-:W-:Y:S02]  /*2540*/  FSEL R108, R108, -INF , !P3 ;  /* 0xff8000006c6c7808 */ /* 0x000fe40005800000 */
[----:B------:R-:W-:Y:S02]  /*2550*/  FSEL R110, R110, -INF , !P3 ;  /* 0xff8000006e6e7808 */ /* 0x000fe40005800000 */
        /* <DEDUP_REMOVED lines=9> */
[----:B------:R-:W-:Y:S02]  /*25f0*/  FMNMX R10, R110, R7, !PT ;  /* 0x000000076e0a7209 */ /* 0x000fe40007800000 */
[----:B------:R-:W-:-:S02]  /*2600*/  IADD3 R9, R0, 0xc8, RZ ;  /* 0x000000c800097810 */ /* 0x000fc40007ffe0ff */
[----:B------:R-:W-:Y:S02]  /*2610*/  FMNMX R5, R85, R6, !PT ;  /* 0x0000000655057209 */ /* 0x000fe40007800000 */
[----:B------:R-:W-:Y:S02]  /*2620*/  FSEL R112, R112, -INF , !P5 ;  /* 0xff80000070707808 */ /* 0x000fe40006800000 */
[----:B------:R-:W-:Y:S02]  /*2630*/  FSEL R114, R114, -INF , !P5 ;  /* 0xff80000072727808 */ /* 0x000fe40006800000 */
[----:B------:R-:W-:Y:S02]  /*2640*/  FMNMX R7, R111, R10, !PT ;  /* 0x0000000a6f077209 */ /* 0x000fe40007800000 */
[----:B------:R-:W-:Y:S01]  /*2650*/  ISETP.GE.AND P5, PT, R9, UR10, PT ;  /* 0x0000000a09007c0c */ /* 0x000fe2000bfa6270 */
[----:B------:R-:W-:Y:S01]  /*2660*/  VIADD R9, R0, 0xc9 ;  /* 0x000000c900097836 */ /* 0x000fe20000000000 */
[----:B------:R-:W-:Y:S01]  /*2670*/  FMNMX R6, R88, R5, !PT ;  /* 0x0000000558067209 */ /* 0x000fe20007800000 */
[----:B------:R-:W-:Y:S01]  /*2680*/  ULDC UR10, c[0x0][0x28c] ;  /* 0x0000a300000a7ab9 */ /* 0x000fe20000000800 */
[----:B------:R-:W-:-:S02]  /*2690*/  FSEL R115, R115, -INF , !P2 ;  /* 0xff80000073737808 */ /* 0x000fc40005000000 */
[----:B------:R-:W-:Y:S02]  /*26a0*/  FMNMX R10, R114, R7, !PT ;  /* 0x00000007720a7209 */ /* 0x000fe40007800000 */
[----:B------:R-:W-:Y:S02]  /*26b0*/  FMNMX R5, R89, R6, !PT ;  /* 0x0000000659057209 */ /* 0x000fe40007800000 */
[----:B------:R-:W-:Y:S02]  /*26c0*/  FSEL R113, R113, -INF , !P2 ;  /* 0xff80000071717808 */ /* 0x000fe40005000000 */
[----:B------:R-:W-:Y:S01]  /*26d0*/  ISETP.GE.AND P2, PT, R9, UR10, PT ;  /* 0x0000000a09007c0c */ /* 0x000fe2000bf46270 */
[----:B------:R-:W-:Y:S01]  /*26e0*/  ULDC UR10, c[0x0][0x28c] ;  /* 0x0000a300000a7ab9 */ /* 0x000fe20000000800 */
[----:B------:R-:W-:Y:S02]  /*26f0*/  IADD3 R9, R0, 0xd0, RZ ;  /* 0x000000d000097810 */ /* 0x000fe40007ffe0ff */
[----:B------:R-:W-:-:S02]  /*2700*/  FSEL R118, R118, -INF , !P6 ;  /* 0xff80000076767808 */ /* 0x000fc40007000000 */
[----:B------:R-:W-:Y:S02]  /*2710*/  FMNMX R7, R115, R10, !PT ;  /* 0x0000000a73077209 */ /* 0x000fe40007800000 */
[----:B------:R-:W-:Y:S02]  /*2720*/  FMNMX R6, R92, R5, !PT ;  /* 0x000000055c067209 */ /* 0x000fe40007800000 */
[----:B------:R-:W-:Y:S02]  /*2730*/  FSEL R116, R116, -INF , !P6 ;  /* 0xff80000074747808 */ /* 0x000fe40007000000 */
[----:B------:R-:W-:Y:S01]  /*2740*/  ISETP.GE.AND P6, PT, R9, UR10, PT ;  /* 0x0000000a09007c0c */ /* 0x000fe2000bfc6270 */
[----:B------:R-:W-:Y:S01]  /*2750*/  ULDC UR10, c[0x0][0x28c] ;  /* 0x0000a300000a7ab9 */ /* 0x000fe20000000800 */
[----:B------:R-:W-:Y:S02]  /*2760*/  FSEL R119, R119, -INF , !P1 ;  /* 0xff80000077777808 */ /* 0x000fe40004800000 */
        /* <DEDUP_REMOVED lines=8> */
[----:B------:R-:W-:-:S02]  /*27f0*/  FMNMX R6, R96, R5, !PT ;  /* 0x0000000560067209 */ /* 0x000fc40007800000 */
[----:B------:R-:W-:Y:S02]  /*2800*/  IADD3 R9, R0, 0xd8, RZ ;  /* 0x000000d800097810 */ /* 0x000fe40007ffe0ff */
[----:B------:R-:W-:Y:S02]  /*2810*/  FSEL R123, R123, -INF , !P4 ;  /* 0xff8000007b7b7808 */ /* 0x000fe40006000000 */
[----:B------:R-:W-:Y:S02]  /*2820*/  FMNMX R10, R122, R7, !PT ;  /* 0x000000077a0a7209 */ /* 0x000fe40007800000 */
[----:B------:R-:W-:Y:S02]  /*2830*/  FSEL R120, R120, -INF , !P3 ;  /* 0xff80000078787808 */ /* 0x000fe40005800000 */
[----:B------:R-:W-:Y:S02]  /*2840*/  FMNMX R5, R97, R6, !PT ;  /* 0x0000000661057209 */ /* 0x000fe40007800000 */
[----:B------:R-:W-:Y:S01]  /*2850*/  ISETP.GE.AND P3, PT, R9, UR10, PT ;  /* 0x0000000a09007c0c */ /* 0x000fe2000bf66270 */
[----:B------:R-:W-:Y:S01]  /*2860*/  ULDC UR10, c[0x0][0x28c] ;  /* 0x0000a300000a7ab9 */ /* 0x000fe20000000800 */
[----:B------:R-:W-:-:S02]  /*2870*/  IADD3 R9, R0, 0xd9, RZ ;  /* 0x000000d900097810 */ /* 0x000fc40007ffe0ff */
[----:B------:R-:W-:Y:S02]  /*2880*/  FSEL R126, R126, -INF , !P5 ;  /* 0xff8000007e7e7808 */ /* 0x000fe40006800000 */
[----:B------:R-:W-:Y:S02]  /*2890*/  FMNMX R7, R123, R10, !PT ;  /* 0x0000000a7b077209 */ /* 0x000fe40007800000 */
[----:B------:R-:W-:Y:S02]  /*28a0*/  FMNMX R6, R100, R5, !PT ;  /* 0x0000000564067209 */ /* 0x000fe40007800000 */
[----:B------:R-:W-:Y:S02]  /*28b0*/  FSEL R121, R121, -INF , !P4 ;  /* 0xff80000079797808 */ /* 0x000fe40006000000 */
        /* <DEDUP_REMOVED lines=9> */
[----:B------:R-:W-:-:S02]  /*2950*/  FSEL R130, R130, -INF , !P6 ;  /* 0xff80000082827808 */ /* 0x000fc40007000000 */
[----:B------:R-:W-:Y:S02]  /*2960*/  FMNMX R7, R127, R10, !PT ;  /* 0x0000000a7f077209 */ /* 0x000fe40007800000 */
[----:B------:R-:W-:Y:S02]  /*2970*/  IADD3 R9, R0, 0xe1, RZ ;  /* 0x000000e100097810 */ /* 0x000fe40007ffe0ff */
[----:B------:R-:W-:Y:S02]  /*2980*/  FMNMX R6, R104, R5, !PT ;  /* 0x0000000568067209 */ /* 0x000fe40007800000 */
[----:B------:R-:W-:Y:S02]  /*2990*/  FSEL R125, R125, -INF , !P2 ;  /* 0xff8000007d7d7808 */ /* 0x000fe40005000000 */
[----:B------:R-:W-:Y:S02]  /*29a0*/  FSEL R131, R131, -INF , !P1 ;  /* 0xff80000083837808 */ /* 0x000fe40004800000 */
[----:B------:R-:W-:-:S02]  /*29b0*/  FMNMX R10, R130, R7, !PT ;  /* 0x00000007820a7209 */ /* 0x000fc40007800000 */
[----:B------:R-:W-:Y:S01]  /*29c0*/  ISETP.GE.AND P2, PT, R9, UR10, PT ;  /* 0x0000000a09007c0c */ /* 0x000fe2000bf46270 */
[----:B------:R-:W-:Y:S01]  /*29d0*/  VIADD R9, R0, 0xe8 ;  /* 0x000000e800097836 */ /* 0x000fe20000000000 */
[----:B------:R-:W-:Y:S01]  /*29e0*/  FMNMX R5, R3, R6, !PT ;  /* 0x0000000603057209 */ /* 0x000fe20007800000 */
[----:B------:R-:W-:Y:S01]  /*29f0*/  ULDC UR10, c[0x0][0x28c] ;  /* 0x0000a300000a7ab9 */ /* 0x000fe20000000800 */
[----:B------:R-:W-:Y:S01]  /*2a00*/  FSEL R134, R134, -INF , !P3 ;  /* 0xff80000086867808 */ /* 0x000fe20005800000 */
[----:B------:R-:W2:Y:S01]  /*2a10*/  LDC R6, c[0x0][0x28c] ;  /* 0x0000a300ff067b82 */ /* 0x000ea20000000800 */
[----:B------:R-:W-:Y:S02]  /*2a20*/  FMNMX R7, R131, R10, !PT ;  /* 0x0000000a83077209 */ /* 0x000fe40007800000 */
[----:B------:R-:W-:Y:S02]  /*2a30*/  FMNMX R10, R108, R5, !PT ;  /* 0x000000056c0a7209 */ /* 0x000fe40007800000 */
[----:B------:R-:W-:-:S02]  /*2a40*/  FSEL R128, R128, -INF , !P6 ;  /* 0xff80000080807808 */ /* 0x000fc40007000000 */
[----:B------:R-:W-:Y:S01]  /*2a50*/  ISETP.GE.AND P6, PT, R9, UR10, PT ;  /* 0x0000000a09007c0c */ /* 0x000fe2000bfc6270 */
[----:B------:R-:W-:Y:S01]  /*2a60*/  ULDC UR10, c[0x0][0x28c] ;  /* 0x0000a300000a7ab9 */ /* 0x000fe20000000800 */
[----:B------:R-:W-:Y:S02]  /*2a70*/  IADD3 R9, R0, 0xe9, RZ ;  /* 0x000000e900097810 */ /* 0x000fe40007ffe0ff */
[----:B------:R-:W-:Y:S02]  /*2a80*/  FSEL R135, R135, -INF , !P4 ;  /* 0xff80000087877808 */ /* 0x000fe40006000000 */
[----:B------:R-:W-:Y:S02]  /*2a90*/  FMNMX R12, R134, R7, !PT ;  /* 0x00000007860c7209 */ /* 0x000fe40007800000 */
[----:B------:R-:W-:Y:S02]  /*2aa0*/  FMNMX R5, R109, R10, !PT ;  /* 0x0000000a6d057209 */ /* 0x000fe40007800000 */
[----:B------:R-:W-:-:S02]  /*2ab0*/  FSEL R129, R129, -INF , !P1 ;  /* 0xff80000081817808 */ /* 0x000fc40004800000 */
[----:B------:R-:W-:Y:S01]  /*2ac0*/  ISETP.GE.AND P1, PT, R9, UR10, PT ;  /* 0x0000000a09007c0c */ /* 0x000fe2000bf26270 */
[----:B------:R-:W-:Y:S01]  /*2ad0*/  ULDC UR10, c[0x0][0x28c] ;  /* 0x0000a300000a7ab9 */ /* 0x000fe20000000800 */
[----:B------:R-:W-:Y:S02]  /*2ae0*/  FSEL R138, R138, -INF , !P5 ;  /* 0xff8000008a8a7808 */ /* 0x000fe40006800000 */
[----:B------:R-:W-:Y:S02]  /*2af0*/  FMNMX R7, R135, R12, !PT ;  /* 0x0000000c87077209 */ /* 0x000fe40007800000 */
[----:B------:R-:W-:Y:S02]  /*2b00*/  IADD3 R9, R0, 0xf0, RZ ;  /* 0x000000f000097810 */ /* 0x000fe40007ffe0ff */
[----:B------:R-:W-:Y:S02]  /*2b10*/  FMNMX R10, R112, R5, !PT ;  /* 0x00000005700a7209 */ /* 0x000fe40007800000 */
[----:B------:R-:W-:-:S02]  /*2b20*/  FSEL R132, R132, -INF , !P3 ;  /* 0xff80000084847808 */ /* 0x000fc40005800000 */
[----:B------:R-:W-:Y:S02]  /*2b30*/  FSEL R139, R139, -INF , !P2 ;  /* 0xff8000008b8b7808 */ /* 0x000fe40005000000 */
[----:B------:R-:W-:Y:S02]  /*2b40*/  FMNMX R12, R138, R7, !PT ;  /* 0x000000078a0c7209 */ /* 0x000fe40007800000 */
[----:B------:R-:W-:Y:S01]  /*2b50*/  ISETP.GE.AND P3, PT, R9, UR10, PT ;  /* 0x0000000a09007c0c */ /* 0x000fe2000bf66270 */
[----:B------:R-:W-:Y:S01]  /*2b60*/  ULDC UR10, c[0x0][0x28c] ;  /* 0x0000a300000a7ab9 */ /* 0x000fe20000000800 */
[----:B------:R-:W-:Y:S02]  /*2b70*/  FMNMX R5, R113, R10, !PT ;  /* 0x0000000a71057209 */ /* 0x000fe40007800000 */
[----:B------:R-:W-:Y:S02]  /*2b80*/  IADD3 R9, R0, 0xf1, RZ ;  /* 0x000000f100097810 */ /* 0x000fe40007ffe0ff */
[----:B------:R-:W-:-:S02]  /*2b90*/  FSEL R142, R142, -INF , !P6 ;  /* 0xff8000008e8e7808 */ /* 0x000fc40007000000 */
[----:B------:R-:W-:Y:S02]  /*2ba0*/  FMNMX R7, R139, R12, !PT ;  /* 0x0000000c8b077209 */ /* 0x000fe40007800000 */
[----:B------:R-:W-:Y:S02]  /*2bb0*/  FSEL R133, R133, -INF , !P4 ;  /* 0xff80000085857808 */ /* 0x000fe40006000000 */
[----:B------:R-:W-:Y:S02]  /*2bc0*/  FMNMX R10, R116, R5, !PT ;  /* 0x00000005740a7209 */ /* 0x000fe40007800000 */
        /* <DEDUP_REMOVED lines=14> */
[----:B------:R-:W-:Y:S02]  /*2cb0*/  FSEL R147, R147, -INF , !P4 ;  /* 0xff80000093937808 */ /* 0x000fe40006000000 */
[----:B------:R-:W-:Y:S02]  /*2cc0*/  FMNMX R12, R146, R9, !PT ;  /* 0x00000009920c7209 */ /* 0x000fe40007800000 */
[----:B--2---:R-:W-:-:S02]  /*2cd0*/  ISETP.GE.AND P2, PT, R5, R6, PT ;  /* 0x000000060500720c */ /* 0x004fc40003f46270 */
[----:B------:R-:W-:Y:S02]  /*2ce0*/  FMNMX R5, R121, R10, !PT ;  /* 0x0000000a79057209 */ /* 0x000fe40007800000 */
[----:B------:R-:W-:Y:S02]  /*2cf0*/  FSEL R150, R150, -INF , !P5 ;  /* 0xff80000096967808 */ /* 0x000fe40006800000 */
[----:B------:R-:W-:Y:S02]  /*2d00*/  FMNMX R7, R147, R12, !PT ;  /* 0x0000000c93077209 */ /* 0x000fe40007800000 */
[----:B------:R-:W-:Y:S02]  /*2d10*/  FMNMX R10, R124, R5, !PT ;  /* 0x000000057c0a7209 */ /* 0x000fe40007800000 */
[----:B------:R-:W-:Y:S02]  /*2d20*/  FSEL R151, R151, -INF , !P2 ;  /* 0xff80000097977808 */ /* 0x000fe40005000000 */
[----:B------:R-:W-:-:S02]  /*2d30*/  FMNMX R12, R150, R7, !PT ;  /* 0x00000007960c7209 */ /* 0x000fc40007800000 */
[----:B------:R-:W-:Y:S02]  /*2d40*/  FMNMX R5, R125, R10, !PT ;  /* 0x0000000a7d057209 */ /* 0x000fe40007800000 */
[----:B------:R-:W-:Y:S02]  /*2d50*/  FMNMX R12, R151, R12, !PT ;  /* 0x0000000c970c7209 */ /* 0x000fe40007800000 */
[----:B------:R-:W-:Y:S02]  /*2d60*/  FMNMX R10, R128, R5, !PT ;  /* 0x00000005800a7209 */ /* 0x000fe40007800000 */
[----:B------:R-:W-:Y:S01]  /*2d70*/  FSEL R140, R140, -INF , !P6 ;  /* 0xff8000008c8c7808 */ /* 0x000fe20007000000 */
[----:B------:R-:W2:Y:S01]  /*2d80*/  SHFL.BFLY PT, R7, R12, 0x1, 0x1f ;  /* 0x0c201f000c077f89 */ /* 0x000ea200000e0000 */
[----:B------:R-:W-:Y:S02]  /*2d90*/  FMNMX R5, R129, R10, !PT ;  /* 0x0000000a81057209 */ /* 0x000fe40007800000 */
[----:B------:R-:W-:-:S02]  /*2da0*/  FSEL R141, R141, -INF , !P1 ;  /* 0xff8000008d8d7808 */ /* 0x000fc40004800000 */
[----:B------:R-:W-:Y:S02]  /*2db0*/  FMNMX R10, R132, R5, !PT ;  /* 0x00000005840a7209 */ /* 0x000fe40007800000 */
[----:B------:R-:W-:Y:S02]  /*2dc0*/  FSEL R144, R144, -INF , !P3 ;  /* 0xff80000090907808 */ /* 0x000fe40005800000 */
[----:B------:R-:W-:Y:S02]  /*2dd0*/  FMNMX R5, R133, R10, !PT ;  /* 0x0000000a85057209 */ /* 0x000fe40007800000 */
[----:B------:R-:W-:Y:S02]  /*2de0*/  FSEL R145, R145, -INF , !P4 ;  /* 0xff80000091917808 */ /* 0x000fe40006000000 */
[----:B------:R-:W-:Y:S02]  /*2df0*/  FMNMX R10, R136, R5, !PT ;  /* 0x00000005880a7209 */ /* 0x000fe40007800000 */
[----:B------:R-:W-:-:S02]  /*2e00*/  FSEL R148, R148, -INF , !P5 ;  /* 0xff80000094947808 */ /* 0x000fc40006800000 */
[----:B------:R-:W-:Y:S02]  /*2e10*/  FMNMX R5, R137, R10, !PT ;  /* 0x0000000a89057209 */ /* 0x000fe40007800000 */
[----:B------:R-:W-:Y:S02]  /*2e20*/  FSEL R149, R149, -INF , !P2 ;  /* 0xff80000095957808 */ /* 0x000fe40005000000 */
[----:B------:R-:W-:Y:S02]  /*2e30*/  FMNMX R10, R140, R5, !PT ;  /* 0x000000058c0a7209 */ /* 0x000fe40007800000 */
[----:B--2---:R-:W-:Y:S02]  /*2e40*/  FMNMX R7, R12, R7, !PT ;  /* 0x000000070c077209 */ /* 0x004fe40007800000 */
[----:B------:R-:W-:-:S03]  /*2e50*/  FMNMX R5, R141, R10, !PT ;  /* 0x0000000a8d057209 */ /* 0x000fc60007800000 */
[----:B------:R-:W2:Y:S01]  /*2e60*/  SHFL.BFLY PT, R12, R7, 0x2, 0x1f ;  /* 0x0c401f00070c7f89 */ /* 0x000ea200000e0000 */
[----:B------:R-:W-:-:S04]  /*2e70*/  FMNMX R10, R144, R5, !PT ;  /* 0x00000005900a7209 */ /* 0x000fc80007800000 */
[----:B------:R-:W-:-:S04]  /*2e80*/  FMNMX R5, R145, R10, !PT ;  /* 0x0000000a91057209 */ /* 0x000fc80007800000 */
[----:B------:R-:W-:-:S04]  /*2e90*/  FMNMX R10, R148, R5, !PT ;  /* 0x00000005940a7209 */ /* 0x000fc80007800000 */
[----:B------:R-:W-:-:S05]  /*2ea0*/  FMNMX R10, R149, R10, !PT ;  /* 0x0000000a950a7209 */ /* 0x000fca0007800000 */
[----:B------:R-:W3:Y:S01]  /*2eb0*/  SHFL.BFLY PT, R5, R10, 0x1, 0x1f ;  /* 0x0c201f000a057f89 */ /* 0x000ee200000e0000 */
[----:B--2---:R-:W-:-:S04]  /*2ec0*/  FMNMX R105, R7, R12, !PT ;  /* 0x0000000c07697209 */ /* 0x004fc80007800000 */
[----:B------:R-:W-:-:S04]  /*2ed0*/  FSETP.NEU.AND P1, PT, R105, -INF , PT ;  /* 0xff8000006900780b */ /* 0x000fc80003f2d000 */
[----:B------:R-:W-:-:S05]  /*2ee0*/  FSEL R153, R105, RZ, P1 ;  /* 0x000000ff69997208 */ /* 0x000fca0000800000 */
[----:B------:R-:W-:Y:S01]  /*2ef0*/  FMUL R153, R153, UR10 ;  /* 0x0000000a99997c20 */ /* 0x000fe20008400000 */
[----:B------:R-:W-:-:S03]  /*2f00*/  ULDC UR10, c[0x0][0x604] ;  /* 0x00018100000a7ab9 */ /* 0x000fc60000000800 */
[--C-:B------:R-:W-:Y:S01]  /*2f10*/  FFMA R7, R26, UR10, -R153.reuse ;  /* 0x0000000a1a077c23 */ /* 0x100fe20008000899 */
[----:B---3--:R-:W-:Y:S01]  /*2f20*/  FMNMX R5, R10, R5, !PT ;  /* 0x000000050a057209 */ /* 0x008fe20007800000 */
[----:B------:R-:W-:Y:S02]  /*2f30*/  ULDC UR10, c[0x0][0x604] ;  /* 0x00018100000a7ab9 */ /* 0x000fe40000000800 */
[--C-:B------:R-:W-:Y:S01]  /*2f40*/  FFMA R10, R27, UR10, -R153.reuse ;  /* 0x0000000a1b0a7c23 */ /* 0x100fe20008000899 */
[----:B------:R-:W-:Y:S01]  /*2f50*/  ULDC UR10, c[0x0][0x604] ;  /* 0x00018100000a7ab9 */ /* 0x000fe20000000800 */
[----:B------:R-:W2:Y:S01]  /*2f60*/  SHFL.BFLY PT, R12, R5, 0x2, 0x1f ;  /* 0x0c401f00050c7f89 */ /* 0x000ea200000e0000 */
[----:B------:R-:W-:Y:S01]  /*2f70*/  FSETP.GEU.AND P6, PT, R7, -126, PT ;  /* 0xc2fc00000700780b */ /* 0x000fe20003fce000 */
[----:B------:R-:W-:Y:S01]  /*2f80*/  FFMA R9, R30, UR10, -R153 ;  /* 0x0000000a1e097c23 */ /* 0x000fe20008000899 */
[----:B------:R-:W-:Y:S01]  /*2f90*/  FSETP.GEU.AND P5, PT, R10, -126, PT ;  /* 0xc2fc00000a00780b */ /* 0x000fe20003fae000 */
[----:B------:R-:W-:-:S02]  /*2fa0*/  ULDC UR10, c[0x0][0x604] ;  /* 0x00018100000a7ab9 */ /* 0x000fc40000000800 */
[--C-:B------:R-:W-:Y:S01]  /*2fb0*/  FFMA R31, R31, UR10, -R153.reuse ;  /* 0x0000000a1f1f7c23 */ /* 0x100fe20008000899 */
[----:B------:R-:W-:Y:S01]  /*2fc0*/  FSETP.GEU.AND P3, PT, R9, -126, PT ;  /* 0xc2fc00000900780b */ /* 0x000fe20003f6e000 */
[----:B------:R-:W-:Y:S02]  /*2fd0*/  ULDC UR10, c[0x0][0x604] ;  /* 0x00018100000a7ab9 */ /* 0x000fe40000000800 */
[--C-:B------:R-:W-:Y:S01]  /*2fe0*/  FFMA R11, R34, UR10, -R153.reuse ;  /* 0x0000000a220b7c23 */ /* 0x100fe20008000899 */
[----:B------:R-:W-:Y:S01]  /*2ff0*/  ULDC UR10, c[0x0][0x604] ;  /* 0x00018100000a7ab9 */ /* 0x000fe20000000800 */
[----:B------:R-:W-:Y:S01]  /*3000*/  FSETP.GEU.AND P2, PT, R31, -126, PT ;  /* 0xc2fc00001f00780b */ /* 0x000fe20003f4e000 */
[----:B------:R-:W-:Y:S01]  /*3010*/  FFMA R14, R35, UR10, -R153 ;  /* 0x0000000a230e7c23 */ /* 0x000fe20008000899 */
[----:B------:R-:W-:Y:S01]  /*3020*/  @!P6 FMUL R7, R7, 0.5 ;  /* 0x3f0000000707e820 */ /* 0x000fe20000400000 */
[----:B------:R-:W-:Y:S01]  /*3030*/  FSETP.GEU.AND P4, PT, R11, -126, PT ;  /* 0xc2fc00000b00780b */ /* 0x000fe20003f8e000 */
[----:B------:R-:W-:Y:S01]  /*3040*/  @!P5 FMUL R10, R10, 0.5 ;  /* 0x3f0000000a0ad820 */ /* 0x000fe20000400000 */
[----:B------:R-:W-:-:S02]  /*3050*/  ULDC UR10, c[0x0][0x604] ;  /* 0x00018100000a7ab9 */ /* 0x000fc40000000800 */
[--C-:B------:R-:W-:Y:S01]  /*3060*/  FFMA R38, R38, UR10, -R153.reuse ;  /* 0x0000000a26267c23 */ /* 0x100fe20008000899 */
[----:B------:R-:W3:Y:S01]  /*3070*/  MUFU.EX2 R7, R7 ;  /* 0x0000000700077308 */ /* 0x000ee20000000800 */
[----:B------:R-:W-:Y:S01]  /*3080*/  @!P3 FMUL R9, R9, 0.5 ;  /* 0x3f0000000909b820 */ /* 0x000fe20000400000 */
[----:B------:R-:W-:Y:S01]  /*3090*/  ULDC UR10, c[0x0][0x604] ;  /* 0x00018100000a7ab9 */ /* 0x000fe20000000800 */
[----:B--2---:R-:W-:Y:S01]  /*30a0*/  FMNMX R5, R5, R12, !PT ;  /* 0x0000000c05057209 */ /* 0x004fe20007800000 */
[--C-:B------:R-:W-:Y:S01]  /*30b0*/  FFMA R16, R39, UR10, -R153.reuse ;  /* 0x0000000a27107c23 */ /* 0x100fe20008000899 */
[----:B------:R-:W-:Y:S01]  /*30c0*/  ULDC UR10, c[0x0][0x604] ;  /* 0x00018100000a7ab9 */ /* 0x000fe20000000800 */
[----:B------:R-:W-:Y:S02]  /*30d0*/  @!P2 FMUL R31, R31, 0.5 ;  /* 0x3f0000001f1fa820 */ /* 0x000fe40000400000 */
[----:B------:R-:W2:Y:S01]  /*30e0*/  MUFU.EX2 R10, R10 ;  /* 0x0000000a000a7308 */ /* 0x000ea20000000800 */
[----:B------:R-:W-:Y:S01]  /*30f0*/  FSETP.NEU.AND P1, PT, R5, -INF , PT ;  /* 0xff8000000500780b */ /* 0x000fe20003f2d000 */
[----:B------:R-:W-:Y:S01]  /*3100*/  @!P4 FMUL R11, R11, 0.5 ;  /* 0x3f0000000b0bc820 */ /* 0x000fe20000400000 */
[--C-:B------:R-:W-:Y:S01]  /*3110*/  FFMA R13, R42, UR10, -R153.reuse ;  /* 0x0000000a2a0d7c23 */ /* 0x100fe20008000899 */
[----:B------:R-:W-:Y:S01]  /*3120*/  ULDC UR10, c[0x0][0x604] ;  /* 0x00018100000a7ab9 */ /* 0x000fe20000000800 */
[----:B------:R-:W-:Y:S01]  /*3130*/  FSEL R154, R5, RZ, P1 ;  /* 0x000000ff059a7208 */ /* 0x000fe20000800000 */
[----:B------:R-:W-:Y:S01]  /*3140*/  FFMA R18, R43, UR10, -R153 ;  /* 0x0000000a2b127c23 */ /* 0x000fe20008000899 */
[----:B------:R-:W-:Y:S01]  /*3150*/  FSETP.GEU.AND P1, PT, R14, -126, PT ;  /* 0xc2fc00000e00780b */ /* 0x000fe20003f2e000 */
[----:B------:R-:W4:Y:S01]  /*3160*/  MUFU.EX2 R9, R9 ;  /* 0x0000000900097308 */ /* 0x000f220000000800 */
[----:B---3--:R-:W-:Y:S01]  /*3170*/  @!P6 FMUL R7, R7, R7 ;  /* 0x000000070707e220 */ /* 0x008fe20000400000 */
[----:B------:R-:W-:Y:S01]  /*3180*/  FSETP.GEU.AND P6, PT, R38, -126, PT ;  /* 0xc2fc00002600780b */ /* 0x000fe20003fce000 */
[----:B------:R-:W-:-:S02]  /*3190*/  ULDC UR10, c[0x0][0x604] ;  /* 0x00018100000a7ab9 */ /* 0x000fc40000000800 */
[--C-:B------:R-:W-:Y:S01]  /*31a0*/  FFMA R46, R46, UR10, -R153.reuse ;  /* 0x0000000a2e2e7c23 */ /* 0x100fe20008000899 */
[----:B------:R-:W-:Y:S02]  /*31b0*/  ULDC UR10, c[0x0][0x604] ;  /* 0x00018100000a7ab9 */ /* 0x000fe40000000800 */
[----:B------:R-:W3:Y:S01]  /*31c0*/  MUFU.EX2 R11, R11 ;  /* 0x0000000b000b7308 */ /* 0x000ee20000000800 */
[----:B--2---:R-:W-:Y:S01]  /*31d0*/  @!P5 FMUL R10, R10, R10 ;  /* 0x0000000a0a0ad220 */ /* 0x004fe20000400000 */
[----:B------:R-:W-:Y:S01]  /*31e0*/  FSETP.GEU.AND P5, PT, R16, -126, PT ;  /* 0xc2fc00001000780b */ /* 0x000fe20003fae000 */
[--C-:B------:R-:W-:Y:S01]  /*31f0*/  FFMA R20, R47, UR10, -R153.reuse ;  /* 0x0000000a2f147c23 */ /* 0x100fe20008000899 */
[----:B------:R-:W-:Y:S01]  /*3200*/  @!P1 FMUL R14, R14, 0.5 ;  /* 0x3f0000000e0e9820 */ /* 0x000fe20000400000 */
[----:B------:R-:W-:Y:S02]  /*3210*/  ULDC UR10, c[0x0][0x604] ;  /* 0x00018100000a7ab9 */ /* 0x000fe40000000800 */
[----:B------:R-:W-:Y:S01]  /*3220*/  @!P6 FMUL R38, R38, 0.5 ;  /* 0x3f0000002626e820 */ /* 0x000fe20000400000 */
[----:B------:R-:W2:Y:S01]  /*3230*/  MUFU.EX2 R12, R31 ;  /* 0x0000001f000c7308 */ /* 0x000ea20000000800 */
[----:B----4-:R-:W-:Y:S01]  /*3240*/  @!P3 FMUL R9, R9, R9 ;  /* 0x000000090909b220 */ /* 0x010fe20000400000 */
[----:B------:R-:W-:Y:S01]  /*3250*/  FSETP.GEU.AND P3, PT, R13, -126, PT ;  /* 0xc2fc00000d00780b */ /* 0x000fe20003f6e000 */
[----:B------:R-:W-:Y:S01]  /*3260*/  FFMA R15, R50, UR10, -R153 ;  /* 0x0000000a320f7c23 */ /* 0x000fe20008000899 */
[----:B------:R-:W-:-:S02]  /*3270*/  ULDC UR10, c[0x0][0x604] ;  /* 0x00018100000a7ab9 */ /* 0x000fc40000000800 */
[--C-:B------:R-:W-:Y:S01]  /*3280*/  FFMA R22, R51, UR10, -R153.reuse ;  /* 0x0000000a33167c23 */ /* 0x100fe20008000899 */
[----:B------:R-:W-:Y:S01]  /*3290*/  @!P5 FMUL R16, R16, 0.5 ;  /* 0x3f0000001010d820 */ /* 0x000fe20000400000 */
[----:B------:R-:W4:Y:S01]  /*32a0*/  MUFU.EX2 R14, R14 ;  /* 0x0000000e000e7308 */ /* 0x000f220000000800 */
[----:B---3--:R-:W-:Y:S01]  /*32b0*/  @!P4 FMUL R11, R11, R11 ;  /* 0x0000000b0b0bc220 */ /* 0x008fe20000400000 */
[----:B------:R-:W-:Y:S01]  /*32c0*/  FSETP.GEU.AND P4, PT, R46, -126, PT ;  /* 0xc2fc00002e00780b */ /* 0x000fe20003f8e000 */
[----:B------:R-:W-:Y:S02]  /*32d0*/  ULDC UR10, c[0x0][0x604] ;  /* 0x00018100000a7ab9 */ /* 0x000fe40000000800 */
[--C-:B------:R-:W-:Y:S01]  /*32e0*/  FFMA R54, R54, UR10, -R153.reuse ;  /* 0x0000000a36367c23 */ /* 0x100fe20008000899 */
[----:B------:R-:W-:Y:S01]  /*32f0*/  ULDC UR10, c[0x0][0x604] ;  /* 0x00018100000a7ab9 */ /* 0x000fe20000000800 */
[----:B------:R-:W-:Y:S01]  /*3300*/  @!P3 FMUL R13, R13, 0.5 ;  /* 0x3f0000000d0db820 */ /* 0x000fe20000400000 */
[----:B------:R-:W3:Y:S01]  /*3310*/  MUFU.EX2 R79, R38 ;  /* 0x00000026004f7308 */ /* 0x000ee20000000800 */
[----:B--2---:R-:W-:Y:S01]  /*3320*/  @!P2 FMUL R12, R12, R12 ;  /* 0x0000000c0c0ca220 */ /* 0x004fe20000400000 */
[----:B------:R-:W-:Y:S01]  /*3330*/  FSETP.GEU.AND P2, PT, R18, -126, PT ;  /* 0xc2fc00001200780b */ /* 0x000fe20003f4e000 */
[----:B------:R-:W-:Y:S01]  /*3340*/  FFMA R26, R55, UR10, -R153 ;  /* 0x0000000a371a7c23 */ /* 0x000fe20008000899 */
[----:B------:R-:W-:-:S02]  /*3350*/  ULDC UR10, c[0x0][0x604] ;  /* 0x00018100000a7ab9 */ /* 0x000fc40000000800 */
[--C-:B------:R-:W-:Y:S01]  /*3360*/  FFMA R17, R58, UR10, -R153.reuse ;  /* 0x0000000a3a117c23 */ /* 0x100fe20008000899 */
[----:B------:R-:W-:Y:S01]  /*3370*/  @!P4 FMUL R46, R46, 0.5 ;  /* 0x3f0000002e2ec820 */ /* 0x000fe20000400000 */
[----:B------:R-:W2:Y:S01]  /*3380*/  MUFU.EX2 R16, R16 ;  /* 0x0000001000107308 */ /* 0x000ea20000000800 */
[----:B----4-:R-:W-:Y:S01]  /*3390*/  @!P1 FMUL R14, R14, R14 ;  /* 0x0000000e0e0e9220 */ /* 0x010fe20000400000 */
[----:B------:R-:W-:Y:S01]  /*33a0*/  FSETP.GEU.AND P1, PT, R20, -126, PT ;  /* 0xc2fc00001400780b */ /* 0x000fe20003f2e000 */
[----:B------:R-:W-:Y:S02]  /*33b0*/  ULDC UR10, c[0x0][0x604] ;  /* 0x00018100000a7ab9 */ /* 0x000fe40000000800 */
[--C-:B------:R-:W-:Y:S01]  /*33c0*/  FFMA R30, R59, UR10, -R153.reuse ;  /* 0x0000000a3b1e7c23 */ /* 0x100fe20008000899 */
[----:B------:R-:W-:Y:S01]  /*33d0*/  ULDC UR10, c[0x0][0x604] ;  /* 0x00018100000a7ab9 */ /* 0x000fe20000000800 */
[----:B------:R-:W-:Y:S01]  /*33e0*/  @!P2 FMUL R18, R18, 0.5 ;  /* 0x3f0000001212a820 */ /* 0x000fe20000400000 */
[----:B------:R-:W4:Y:S01]  /*33f0*/  MUFU.EX2 R13, R13 ;  /* 0x0000000d000d7308 */ /* 0x000f220000000800 */
[----:B---3--:R-:W-:Y:S01]  /*3400*/  @!P6 FMUL R79, R79, R79 ;  /* 0x0000004f4f4fe220 */ /* 0x008fe20000400000 */
[----:B------:R-:W-:Y:S01]  /*3410*/  FSETP.GEU.AND P6, PT, R15, -126, PT ;  /* 0xc2fc00000f00780b */ /* 0x000fe20003fce000 */
[----:B------:R-:W-:Y:S01]  /*3420*/  FFMA R27, R62, UR10, -R153 ;  /* 0x0000000a3e1b7c23 */ /* 0x000fe20008000899 */
[----:B------:R-:W-:-:S02]  /*3430*/  ULDC UR10, c[0x0][0x604] ;  /* 0x00018100000a7ab9 */ /* 0x000fc40000000800 */
[--C-:B------:R-:W-:Y:S01]  /*3440*/  FFMA R34, R63, UR10, -R153.reuse ;  /* 0x0000000a3f227c23 */ /* 0x100fe20008000899 */
[----:B------:R-:W-:Y:S01]  /*3450*/  @!P1 FMUL R20, R20, 0.5 ;  /* 0x3f00000014149820 */ /* 0x000fe20000400000 */
[----:B------:R-:W3:Y:S01]  /*3460*/  MUFU.EX2 R91, R46 ;  /* 0x0000002e005b7308 */ /* 0x000ee20000000800 */
[----:B--2---:R-:W-:Y:S01]  /*3470*/  @!P5 FMUL R16, R16, R16 ;  /* 0x000000101010d220 */ /* 0x004fe20000400000 */
[----:B------:R-:W-:Y:S01]  /*3480*/  FSETP.GEU.AND P5, PT, R22, -126, PT ;  /* 0xc2fc00001600780b */ /* 0x000fe20003fae000 */
[----:B------:R-:W-:Y:S02]  /*3490*/  ULDC UR10, c[0x0][0x604] ;  /* 0x00018100000a7ab9 */ /* 0x000fe40000000800 */
[--C-:B------:R-:W-:Y:S01]  /*34a0*/  FFMA R19, R66, UR10, -R153.reuse ;  /* 0x0000000a42137c23 */ /* 0x100fe20008000899 */
[----:B------:R-:W-:Y:S01]  /*34b0*/  ULDC UR10, c[0x0][0x604] ;  /* 0x00018100000a7ab9 */ /* 0x000fe20000000800 */
        /* <DEDUP_REMOVED lines=29> */
[----:B------:R4:W5:Y:S01]  /*3690*/  MUFU.EX2 R103, R54 ;  /* 0x0000003600677308 */ /* 0x0009620000000800 */
        /* <DEDUP_REMOVED lines=10> */
[--C-:B----4-:R-:W-:Y:S01]  /*3740*/  FFMA R54, R83, UR10, -R153.reuse ;  /* 0x0000000a53367c23 */ /* 0x110fe20008000899 */
[----:B------:R-:W-:Y:S01]  /*3750*/  ULDC UR10, c[0x0][0x604] ;  /* 0x00018100000a7ab9 */ /* 0x000fe20000000800 */
[----:B------:R-:W-:Y:S01]  /*3760*/  @!P6 FMUL R27, R27, 0.5 ;  /* 0x3f0000001b1be820 */ /* 0x000fe20000400000 */
[----:B------:R-:W2:Y:S01]  /*3770*/  MUFU.EX2 R26, R26 ;  /* 0x0000001a001a7308 */ /* 0x000ea20000000800 */
[----:B-----5:R-:W-:Y:S01]  /*3780*/  @!P3 FMUL R103, R103, R103 ;  /* 0x000000676767b220 */ /* 0x020fe20000400000 */
        /* <DEDUP_REMOVED lines=157> */
[----:B------:R-:W-:Y:S01]  /*4160*/  FMUL R4, R154, UR10 ;  /* 0x0000000a9a047c20 */ /* 0x000fe20008400000 */
[----:B------:R-:W-:Y:S01]  /*4170*/  @!P1 FMUL R59, R59, 0.5 ;  /* 0x3f0000003b3b9820 */ /* 0x000fe20000400000 */
[----:B------:R-:W3:Y:S01]  /*4180*/  MUFU.EX2 R78, R78 ;  /* 0x0000004e004e7308 */ /* 0x000ee20000000800 */
[----:B--2---:R-:W-:Y:S01]  /*4190*/  @!P5 FMUL R51, R51, R51 ;  /* 0x000000333333d220 */ /* 0x004fe20000400000 */
[----:B------:R-:W-:Y:S01]  /*41a0*/  FSETP.GEU.AND P5, PT, R63, -126, PT ;  /* 0xc2fc00003f00780b */ /* 0x000fe20003fae000 */
[--C-:B------:R-:W-:Y:S01]  /*41b0*/  FFMA R24, R24, UR11, -R4.reuse ;  /* 0x0000000b18187c23 */ /* 0x100fe20008000804 */
[----:B------:R-:W-:Y:S01]  /*41c0*/  ULDC UR10, c[0x0][0x604] ;  /* 0x00018100000a7ab9 */ /* 0x000fe20000000800 */
[----:B------:R-:W-:Y:S01]  /*41d0*/  ULDC UR11, c[0x0][0x604] ;  /* 0x00018100000b7ab9 */ /* 0x000fe20000000800 */
[--C-:B------:R-:W-:Y:S01]  /*41e0*/  FFMA R25, R25, UR10, -R4.reuse ;  /* 0x0000000a19197c23 */ /* 0x100fe20008000804 */
[----:B------:R-:W-:Y:S01]  /*41f0*/  @!P6 FMUL R82, R82, 0.5 ;  /* 0x3f0000005252e820 */ /* 0x000fe20000400000 */
[----:B------:R-:W2:Y:S01]  /*4200*/  MUFU.EX2 R55, R55 ;  /* 0x0000003700377308 */ /* 0x000ea20000000800 */
[----:B----4-:R-:W-:Y:S01]  /*4210*/  @!P3 FMUL R74, R74, R74 ;  /* 0x0000004a4a4ab220 */ /* 0x010fe20000400000 */
[----:B------:R-:W-:Y:S01]  /*4220*/  FSETP.GEU.AND P3, PT, R86, -126, PT ;  /* 0xc2fc00005600780b */ /* 0x000fe20003f6e000 */
[----:B------:R-:W-:Y:S01]  /*4230*/  ULDC UR10, c[0x0][0x604] ;  /* 0x00018100000a7ab9 */ /* 0x000fe20000000800 */
[--C-:B------:R-:W-:Y:S01]  /*4240*/  FFMA R138, R145, UR23, -R4.reuse ;  /* 0x00000017918a7c23 */ /* 0x100fe20008000804 */
[--C-:B------:R-:W-:Y:S01]  /*4250*/  FFMA R28, R28, UR10, -R4.reuse ;  /* 0x0000000a1c1c7c23 */ /* 0x100fe20008000804 */
[----:B------:R-:W-:Y:S01]  /*4260*/  ULDC UR10, c[0x0][0x604] ;  /* 0x00018100000a7ab9 */ /* 0x000fe20000000800 */
[----:B------:R-:W-:Y:S01]  /*4270*/  @!P5 FMUL R63, R63, 0.5 ;  /* 0x3f0000003f3fd820 */ /* 0x000fe20000400000 */
[----:B------:R-:W4:Y:S01]  /*4280*/  MUFU.EX2 R59, R59 ;  /* 0x0000003b003b7308 */ /* 0x000f220000000800 */
[----:B---3--:R-:W-:Y:S01]  /*4290*/  @!P4 FMUL R78, R78, R78 ;  /* 0x0000004e4e4ec220 */ /* 0x008fe20000400000 */
[----:B------:R-:W-:Y:S01]  /*42a0*/  FSETP.GEU.AND P4, PT, R90, -126, PT ;  /* 0xc2fc00005a00780b */ /* 0x000fe20003f8e000 */
[--C-:B------:R-:W-:Y:S01]  /*42b0*/  FFMA R29, R29, UR10, -R4.reuse ;  /* 0x0000000a1d1d7c23 */ /* 0x100fe20008000804 */
[----:B------:R-:W-:Y:S01]  /*42c0*/  ULDC UR10, c[0x0][0x604] ;  /* 0x00018100000a7ab9 */ /* 0x000fe20000000800 */
[--C-:B------:R-:W-:Y:S01]  /*42d0*/  FFMA R145, R148, UR26, -R4.reuse ;  /* 0x0000001a94917c23 */ /* 0x100fe20008000804 */
[----:B------:R-:W-:Y:S01]  /*42e0*/  FFMA R32, R32, UR10, -R4 ;  /* 0x0000000a20207c23 */ /* 0x000fe20008000804 */
[----:B------:R-:W-:Y:S01]  /*42f0*/  @!P3 FMUL R86, R86, 0.5 ;  /* 0x3f0000005656b820 */ /* 0x000fe20000400000 */
[----:B------:R-:W3:Y:S01]  /*4300*/  MUFU.EX2 R82, R82 ;  /* 0x0000005200527308 */ /* 0x000ee20000000800 */
[----:B--2---:R-:W-:Y:S01]  /*4310*/  @!P2 FMUL R55, R55, R55 ;  /* 0x000000373737a220 */ /* 0x004fe20000400000 */
[----:B------:R-:W-:Y:S01]  /*4320*/  FSETP.GEU.AND P2, PT, R67, -126, PT ;  /* 0xc2fc00004300780b */ /* 0x000fe20003f4e000 */
[----:B------:R-:W-:-:S02]  /*4330*/  ULDC UR10, c[0x0][0x604] ;  /* 0x00018100000a7ab9 */ /* 0x000fc40000000800 */
[--C-:B------:R-:W-:Y:S01]  /*4340*/  FFMA R33, R33, UR10, -R4.reuse ;  /* 0x0000000a21217c23 */ /* 0x100fe20008000804 */
[----:B------:R-:W-:Y:S01]  /*4350*/  ULDC UR10, c[0x0][0x604] ;  /* 0x00018100000a7ab9 */ /* 0x000fe20000000800 */
[----:B------:R-:W-:Y:S01]  /*4360*/  @!P4 FMUL R90, R90, 0.5 ;  /* 0x3f0000005a5ac820 */ /* 0x000fe20000400000 */
[----:B------:R-:W2:Y:S01]  /*4370*/  MUFU.EX2 R63, R63 ;  /* 0x0000003f003f7308 */ /* 0x000ea20000000800 */
[----:B----4-:R-:W-:Y:S01]  /*4380*/  @!P1 FMUL R59, R59, R59 ;  /* 0x0000003b3b3b9220 */ /* 0x010fe20000400000 */
[----:B------:R-:W-:Y:S01]  /*4390*/  FSETP.GEU.AND P1, PT, R75, -126, PT ;  /* 0xc2fc00004b00780b */ /* 0x000fe20003f2e000 */
[--C-:B------:R-:W-:Y:S01]  /*43a0*/  FFMA R36, R36, UR10, -R4.reuse ;  /* 0x0000000a24247c23 */ /* 0x100fe20008000804 */
[----:B------:R-:W-:Y:S02]  /*43b0*/  ULDC UR10, c[0x0][0x604] ;  /* 0x00018100000a7ab9 */ /* 0x000fe40000000800 */
[----:B------:R-:W-:Y:S01]  /*43c0*/  FFMA R37, R37, UR10, -R4 ;  /* 0x0000000a25257c23 */ /* 0x000fe20008000804 */
[----:B------:R-:W-:Y:S01]  /*43d0*/  @!P2 FMUL R67, R67, 0.5 ;  /* 0x3f0000004343a820 */ /* 0x000fe20000400000 */
[----:B------:R-:W4:Y:S01]  /*43e0*/  MUFU.EX2 R86, R86 ;  /* 0x0000005600567308 */ /* 0x000f220000000800 */
[----:B---3--:R-:W-:Y:S01]  /*43f0*/  @!P6 FMUL R82, R82, R82 ;  /* 0x000000525252e220 */ /* 0x008fe20000400000 */
[----:B------:R-:W-:Y:S01]  /*4400*/  FSETP.GEU.AND P6, PT, R94, -126, PT ;  /* 0xc2fc00005e00780b */ /* 0x000fe20003fce000 */
[----:B------:R-:W-:-:S02]  /*4410*/  ULDC UR10, c[0x0][0x604] ;  /* 0x00018100000a7ab9 */ /* 0x000fc40000000800 */
[--C-:B------:R-:W-:Y:S01]  /*4420*/  FFMA R40, R40, UR10, -R4.reuse ;  /* 0x0000000a28287c23 */ /* 0x100fe20008000804 */
[----:B------:R-:W-:Y:S01]  /*4430*/  ULDC UR10, c[0x0][0x604] ;  /* 0x00018100000a7ab9 */ /* 0x000fe20000000800 */
[----:B------:R-:W-:Y:S01]  /*4440*/  @!P1 FMUL R75, R75, 0.5 ;  /* 0x3f0000004b4b9820 */ /* 0x000fe20000400000 */
[----:B------:R-:W3:Y:S01]  /*4450*/  MUFU.EX2 R90, R90 ;  /* 0x0000005a005a7308 */ /* 0x000ee20000000800 */
[----:B--2---:R-:W-:Y:S01]  /*4460*/  @!P5 FMUL R63, R63, R63 ;  /* 0x0000003f3f3fd220 */ /* 0x004fe20000400000 */
[----:B------:R-:W-:Y:S01]  /*4470*/  FSETP.GEU.AND P5, PT, R83, -126, PT ;  /* 0xc2fc00005300780b */ /* 0x000fe20003fae000 */
[--C-:B------:R-:W-:Y:S01]  /*4480*/  FFMA R41, R41, UR10, -R4.reuse ;  /* 0x0000000a29297c23 */ /* 0x100fe20008000804 */
[----:B------:R-:W-:Y:S02]  /*4490*/  ULDC UR10, c[0x0][0x604] ;  /* 0x00018100000a7ab9 */ /* 0x000fe40000000800 */
[----:B------:R-:W-:Y:S01]  /*44a0*/  FFMA R44, R44, UR10, -R4 ;  /* 0x0000000a2c2c7c23 */ /* 0x000fe20008000804 */
[----:B------:R-:W-:Y:S01]  /*44b0*/  @!P6 FMUL R94, R94, 0.5 ;  /* 0x3f0000005e5ee820 */ /* 0x000fe20000400000 */
[----:B------:R-:W2:Y:S01]  /*44c0*/  MUFU.EX2 R67, R67 ;  /* 0x0000004300437308 */ /* 0x000ea20000000800 */
[----:B----4-:R-:W-:Y:S01]  /*44d0*/  @!P3 FMUL R86, R86, R86 ;  /* 0x000000565656b220 */ /* 0x010fe20000400000 */
[----:B------:R-:W-:Y:S01]  /*44e0*/  FSETP.GEU.AND P3, PT, R98, -126, PT ;  /* 0xc2fc00006200780b */ /* 0x000fe20003f6e000 */
[----:B------:R-:W-:-:S02]  /*44f0*/  ULDC UR10, c[0x0][0x604] ;  /* 0x00018100000a7ab9 */ /* 0x000fc40000000800 */
[--C-:B------:R-:W-:Y:S01]  /*4500*/  FFMA R45, R45, UR10, -R4.reuse ;  /* 0x0000000a2d2d7c23 */ /* 0x100fe20008000804 */
[----:B------:R-:W-:Y:S01]  /*4510*/  ULDC UR10, c[0x0][0x604] ;  /* 0x00018100000a7ab9 */ /* 0x000fe20000000800 */
[----:B------:R-:W-:Y:S01]  /*4520*/  @!P5 FMUL R83, R83, 0.5 ;  /* 0x3f0000005353d820 */ /* 0x000fe20000400000 */
[----:B------:R-:W4:Y:S01]  /*4530*/  MUFU.EX2 R75, R75 ;  /* 0x0000004b004b7308 */ /* 0x000f220000000800 */
[----:B---3--:R-:W-:Y:S01]  /*4540*/  @!P4 FMUL R90, R90, R90 ;  /* 0x0000005a5a5ac220 */ /* 0x008fe20000400000 */
[----:B------:R-:W-:Y:S01]  /*4550*/  FSETP.GEU.AND P4, PT, R102, -126, PT ;  /* 0xc2fc00006600780b */ /* 0x000fe20003f8e000 */
[--C-:B------:R-:W-:Y:S01]  /*4560*/  FFMA R48, R48, UR10, -R4.reuse ;  /* 0x0000000a30307c23 */ /* 0x100fe20008000804 */
[----:B------:R-:W-:Y:S02]  /*4570*/  ULDC UR10, c[0x0][0x604] ;  /* 0x00018100000a7ab9 */ /* 0x000fe40000000800 */
        /* <DEDUP_REMOVED lines=68> */
[----:B------:R-:W-:Y:S01]  /*49c0*/  FFMA R77, R77, UR10, -R4 ;  /* 0x0000000a4d4d7c23 */ /* 0x000fe20008000804 */
[----:B------:R-:W-:-:S03]  /*49d0*/  ULDC UR10, c[0x0][0x604] ;  /* 0x00018100000a7ab9 */ /* 0x000fc60000000800 */
[----:B------:R-:W-:Y:S01]  /*49e0*/  @!P6 FMUL R118, R118, 0.5 ;  /* 0x3f0000007676e820 */ /* 0x000fe20000400000 */
[----:B------:R-:W2:Y:S01]  /*49f0*/  MUFU.EX2 R107, R107 ;  /* 0x0000006b006b7308 */ /* 0x000ea20000000800 */
[----:B----4-:R-:W-:Y:S01]  /*4a00*/  @!P3 FMUL R110, R110, R110 ;  /* 0x0000006e6e6eb220 */ /* 0x010fe20000400000 */
[----:B------:R-:W-:-:S05]  /*4a10*/  FSETP.GEU.AND P3, PT, R111, -126, PT ;  /* 0xc2fc00006f00780b */ /* 0x000fca0003f6e000 */
[----:B------:R-:W-:Y:S01]  /*4a20*/  @!P5 FMUL R119, R119, 0.5 ;  /* 0x3f0000007777d820 */ /* 0x000fe20000400000 */
[----:B------:R-:W4:Y:S01]  /*4a30*/  MUFU.EX2 R115, R115 ;  /* 0x0000007300737308 */ /* 0x000f220000000800 */
[----:B---3--:R-:W-:Y:S01]  /*4a40*/  @!P4 FMUL R114, R114, R114 ;  /* 0x000000727272c220 */ /* 0x008fe20000400000 */
[----:B------:R-:W-:-:S05]  /*4a50*/  FSETP.GEU.AND P4, PT, R24, -126, PT ;  /* 0xc2fc00001800780b */ /* 0x000fca0003f8e000 */
[----:B------:R-:W-:Y:S01]  /*4a60*/  @!P3 FMUL R111, R111, 0.5 ;  /* 0x3f0000006f6fb820 */ /* 0x000fe20000400000 */
[----:B------:R-:W3:Y:S01]  /*4a70*/  MUFU.EX2 R118, R118 ;  /* 0x0000007600767308 */ /* 0x000ee20000000800 */
[----:B--2---:R-:W-:Y:S01]  /*4a80*/  @!P2 FMUL R107, R107, R107 ;  /* 0x0000006b6b6ba220 */ /* 0x004fe20000400000 */
[----:B------:R-:W-:-:S05]  /*4a90*/  FSETP.GEU.AND P2, PT, R8, -126, PT ;  /* 0xc2fc00000800780b */ /* 0x000fca0003f4e000 */
        /* <DEDUP_REMOVED lines=17> */
[----:B------:R4:W5:Y:S01]  /*4bb0*/  MUFU.EX2 R123, R25 ;  /* 0x00000019007b7308 */ /* 0x0009620000000800 */
[----:B---3--:R-:W-:Y:S01]  /*4bc0*/  @!P4 FMUL R24, R24, R24 ;  /* 0x000000181818c220 */ /* 0x008fe20000400000 */
[----:B------:R-:W-:-:S05]  /*4bd0*/  FSETP.GEU.AND P4, PT, R36, -126, PT ;  /* 0xc2fc00002400780b */ /* 0x000fca0003f8e000 */
[----:B------:R-:W-:Y:S01]  /*4be0*/  @!P3 FMUL R32, R32, 0.5 ;  /* 0x3f0000002020b820 */ /* 0x000fe20000400000 */
[----:B------:R-:W3:Y:S01]  /*4bf0*/  MUFU.EX2 R28, R28 ;  /* 0x0000001c001c7308 */ /* 0x000ee20000000800 */
[----:B--2---:R-:W-:Y:S01]  /*4c00*/  @!P2 FMUL R8, R8, R8 ;  /* 0x000000080808a220 */ /* 0x004fe20000400000 */
[----:B------:R-:W-:Y:S01]  /*4c10*/  FSETP.GEU.AND P2, PT, R33, -126, PT ;  /* 0xc2fc00002100780b */ /* 0x000fe20003f4e000 */
[----:B----4-:R-:W-:Y:S01]  /*4c20*/  FFMA R25, R80, UR10, -R4 ;  /* 0x0000000a50197c23 */ /* 0x010fe20008000804 */
[----:B------:R-:W-:-:S03]  /*4c30*/  ULDC UR10, c[0x0][0x604] ;  /* 0x00018100000a7ab9 */ /* 0x000fc60000000800 */
[----:B------:R-:W-:Y:S01]  /*4c40*/  @!P4 FMUL R36, R36, 0.5 ;  /* 0x3f0000002424c820 */ /* 0x000fe20000400000 */
[----:B------:R2:W4:Y:S01]  /*4c50*/  MUFU.EX2 R127, R29 ;  /* 0x0000001d007f7308 */ /* 0x0005220000000800 */
[----:B-----5:R-:W-:Y:S01]  /*4c60*/  @!P1 FMUL R123, R123, R123 ;  /* 0x0000007b7b7b9220 */ /* 0x020fe20000400000 */
[----:B------:R-:W-:-:S05]  /*4c70*/  FSETP.GEU.AND P1, PT, R37, -126, PT ;  /* 0xc2fc00002500780b */ /* 0x000fca0003f2e000 */
[----:B------:R-:W-:Y:S01]  /*4c80*/  @!P2 FMUL R33, R33, 0.5 ;  /* 0x3f0000002121a820 */ /* 0x000fe20000400000 */
[----:B------:R-:W5:Y:S01]  /*4c90*/  MUFU.EX2 R32, R32 ;  /* 0x0000002000207308 */ /* 0x000f620000000800 */
[----:B---3--:R-:W-:Y:S01]  /*4ca0*/  @!P6 FMUL R28, R28, R28 ;  /* 0x0000001c1c1ce220 */ /* 0x008fe20000400000 */
[----:B------:R-:W-:Y:S01]  /*4cb0*/  FSETP.GEU.AND P6, PT, R40, -126, PT ;  /* 0xc2fc00002800780b */ /* 0x000fe20003fce000 */
[--C-:B--2---:R-:W-:Y:S01]  /*4cc0*/  FFMA R29, R81, UR10, -R4.reuse ;  /* 0x0000000a511d7c23 */ /* 0x104fe20008000804 */
        /* <DEDUP_REMOVED lines=10> */
[----:B------:R-:W3:Y:S01]  /*4d70*/  MUFU.EX2 R36, R36 ;  /* 0x0000002400247308 */ /* 0x000ee20000000800 */
[----:B-----5:R-:W-:Y:S01]  /*4d80*/  @!P3 FMUL R32, R32, R32 ;  /* 0x000000202020b220 */ /* 0x020fe20000400000 */
[----:B------:R-:W-:Y:S01]  /*4d90*/  FSETP.GEU.AND P3, PT, R44, -126, PT ;  /* 0xc2fc00002c00780b */ /* 0x000fe20003f6e000 */
[--C-:B------:R-:W-:Y:S01]  /*4da0*/  FFMA R88, R88, UR10, -R4.reuse ;  /* 0x0000000a58587c23 */ /* 0x100fe20008000804 */
[----:B------:R-:W-:Y:S02]  /*4db0*/  ULDC UR10, c[0x0][0x604] ;  /* 0x00018100000a7ab9 */ /* 0x000fe40000000800 */
[----:B------:R-:W-:Y:S01]  /*4dc0*/  FFMA R89, R89, UR10, -R4 ;  /* 0x0000000a59597c23 */ /* 0x000fe20008000804 */
[----:B------:R-:W-:Y:S01]  /*4dd0*/  @!P5 FMUL R41, R41, 0.5 ;  /* 0x3f0000002929d820 */ /* 0x000fe20000400000 */
[----:B------:R4:W5:Y:S01]  /*4de0*/  MUFU.EX2 R135, R37 ;  /* 0x0000002500877308 */ /* 0x0009620000000800 */
[----:B--2---:R-:W-:Y:S01]  /*4df0*/  @!P2 FMUL R131, R131, R131 ;  /* 0x000000838383a220 */ /* 0x004fe20000400000 */
[----:B------:R-:W-:Y:S01]  /*4e00*/  FSETP.GEU.AND P2, PT, R45, -126, PT ;  /* 0xc2fc00002d00780b */ /* 0x000fe20003f4e000 */
[----:B------:R-:W-:-:S04]  /*4e10*/  ULDC UR10, c[0x0][0x604] ;  /* 0x00018100000a7ab9 */ /* 0x000fc80000000800 */
[----:B------:R-:W-:Y:S01]  /*4e20*/  @!P3 FMUL R44, R44, 0.5 ;  /* 0x3f0000002c2cb820 */ /* 0x000fe20000400000 */
[----:B------:R-:W2:Y:S01]  /*4e30*/  MUFU.EX2 R139, R41 ;  /* 0x00000029008b7308 */ /* 0x000ea20000000800 */
[----:B---3--:R-:W-:Y:S01]  /*4e40*/  @!P4 FMUL R36, R36, R36 ;  /* 0x000000242424c220 */ /* 0x008fe20000400000 */
[----:B------:R-:W-:Y:S01]  /*4e50*/  FSETP.GEU.AND P4, PT, R48, -126, PT ;  /* 0xc2fc00003000780b */ /* 0x000fe20003f8e000 */
[----:B----4-:R-:W-:Y:S01]  /*4e60*/  FADD R37, R91, R82 ;  /* 0x000000525b257221 */ /* 0x010fe20000000000 */
[----:B------:R-:W-:-:S03]  /*4e70*/  F2FP.F16.F32.PACK_AB R91, R20, R91 ;  /* 0x0000005b145b723e */ /* 0x000fc600000000ff */
[----:B------:R-:W-:Y:S01]  /*4e80*/  @!P2 FMUL R45, R45, 0.5 ;  /* 0x3f0000002d2da820 */ /* 0x000fe20000400000 */
[----:B------:R-:W3:Y:S01]  /*4e90*/  MUFU.EX2 R40, R40 ;  /* 0x0000002800287308 */ /* 0x000ee20000000800 */
[----:B-----5:R-:W-:Y:S01]  /*4ea0*/  @!P1 FMUL R135, R135, R135 ;  /* 0x0000008787879220 */ /* 0x020fe20000400000 */
[----:B------:R-:W-:-:S05]  /*4eb0*/  FSETP.GEU.AND P1, PT, R49, -126, PT ;  /* 0xc2fc00003100780b */ /* 0x000fca0003f2e000 */
[----:B------:R-:W-:Y:S01]  /*4ec0*/  @!P4 FMUL R48, R48, 0.5 ;  /* 0x3f0000003030c820 */ /* 0x000fe20000400000 */
[----:B------:R-:W4:Y:S01]  /*4ed0*/  MUFU.EX2 R44, R44 ;  /* 0x0000002c002c7308 */ /* 0x000f220000000800 */
[----:B--2---:R-:W-:Y:S01]  /*4ee0*/  @!P5 FMUL R139, R139, R139 ;  /* 0x0000008b8b8bd220 */ /* 0x004fe20000400000 */
[----:B------:R-:W-:-:S05]  /*4ef0*/  FSETP.GEU.AND P5, PT, R53, -126, PT ;  /* 0xc2fc00003500780b */ /* 0x000fca0003fae000 */
[----:B------:R-:W-:Y:S01]  /*4f00*/  @!P1 FMUL R49, R49, 0.5 ;  /* 0x3f00000031319820 */ /* 0x000fe20000400000 */
[----:B------:R-:W2:Y:S01]  /*4f10*/  MUFU.EX2 R143, R45 ;  /* 0x0000002d008f7308 */ /* 0x000ea20000000800 */
[----:B---3--:R-:W-:Y:S01]  /*4f20*/  @!P6 FMUL R40, R40, R40 ;  /* 0x000000282828e220 */ /* 0x008fe20000400000 */
[----:B------:R-:W-:-:S05]  /*4f30*/  FSETP.GEU.AND P6, PT, R52, -126, PT ;  /* 0xc2fc00003400780b */ /* 0x000fca0003fce000 */
[----:B------:R-:W-:Y:S01]  /*4f40*/  @!P5 FMUL R53, R53, 0.5 ;  /* 0x3f0000003535d820 */ /* 0x000fe20000400000 */
[----:B------:R-:W3:Y:S01]  /*4f50*/  MUFU.EX2 R48, R48 ;  /* 0x0000003000307308 */ /* 0x000ee20000000800 */
[----:B----4-:R-:W-:Y:S01]  /*4f60*/  @!P3 FMUL R44, R44, R44 ;  /* 0x0000002c2c2cb220 */ /* 0x010fe20000400000 */
        /* <DEDUP_REMOVED lines=38> */
[----:B------:R4:W5:Y:S01]  /*51d0*/  MUFU.EX2 R72, R68 ;  /* 0x0000004400487308 */ /* 0x0009620000000800 */
[----:B--2---:R-:W-:Y:S01]  /*51e0*/  @!P5 FMUL R157, R157, R157 ;  /* 0x0000009d9d9dd220 */ /* 0x004fe20000400000 */
[----:B------:R-:W-:-:S05]  /*51f0*/  FSETP.GEU.AND P5, PT, R77, -126, PT ;  /* 0xc2fc00004d00780b */ /* 0x000fca0003fae000 */
[----:B------:R-:W-:Y:S01]  /*5200*/  @!P4 FMUL R122, R122, 0.5 ;  /* 0x3f0000007a7ac820 */ /* 0x000fe20000400000 */
[----:B------:R-:W2:Y:S01]  /*5210*/  MUFU.EX2 R73, R69 ;  /* 0x0000004500497308 */ /* 0x000ea20000000800 */
[----:B---3--:R-:W-:Y:S01]  /*5220*/  @!P6 FMUL R64, R64, R64 ;  /* 0x000000404040e220 */ /* 0x008fe20000400000 */
[----:B------:R-:W-:Y:S01]  /*5230*/  FSETP.GEU.AND P6, PT, R76, -126, PT ;  /* 0xc2fc00004c00780b */ /* 0x000fe20003fce000 */
[----:B----4-:R-:W-:-:S04]  /*5240*/  FADD R68, R17, R94 ;  /* 0x0000005e11447221 */ /* 0x010fc80000000000 */
        /* <DEDUP_REMOVED lines=13> */
[----:B------:R3:W5:Y:S01]  /*5320*/  MUFU.EX2 R80, R76 ;  /* 0x0000004c00507308 */ /* 0x0007620000000800 */
[----:B----4-:R-:W-:Y:S01]  /*5330*/  @!P4 FMUL R122, R122, R122 ;  /* 0x0000007a7a7ac220 */ /* 0x010fe20000400000 */
[----:B------:R-:W-:-:S05]  /*5340*/  FSETP.GEU.AND P4, PT, R126, -126, PT ;  /* 0xc2fc00007e00780b */ /* 0x000fca0003f8e000 */
[----:B------:R-:W-:Y:S01]  /*5350*/  @!P1 FMUL R161, R161, 0.5 ;  /* 0x3f000000a1a19820 */ /* 0x000fe20000400000 */
[----:B------:R4:W1:Y:S01]  /*5360*/  MUFU.EX2 R84, R25 ;  /* 0x0000001900547308 */ /* 0x0008620000000800 */
[----:B--2---:R-:W-:Y:S01]  /*5370*/  @!P5 FMUL R81, R81, R81 ;  /* 0x000000515151d220 */ /* 0x004fe20000400000 */
[----:B------:R-:W-:Y:S01]  /*5380*/  FSETP.GEU.AND P5, PT, R89, -126, PT ;  /* 0xc2fc00005900780b */ /* 0x000fe20003fae000 */
[----:B---3--:R-:W-:-:S04]  /*5390*/  FADD R76, R21, R110 ;  /* 0x0000006e154c7221 */ /* 0x008fc80000000000 */
[----:B------:R-:W-:Y:S01]  /*53a0*/  @!P4 FMUL R126, R126, 0.5 ;  /* 0x3f0000007e7ec820 */ /* 0x000fe20000400000 */
[----:B------:R2:W3:Y:S01]  /*53b0*/  MUFU.EX2 R85, R29 ;  /* 0x0000001d00557308 */ /* 0x0004e20000000800 */
[----:B-----5:R-:W-:Y:S01]  /*53c0*/  @!P6 FMUL R80, R80, R80 ;  /* 0x000000505050e220 */ /* 0x020fe20000400000 */
[----:B----4-:R-:W-:Y:S01]  /*53d0*/  FFMA R25, R92, UR10, -R4 ;  /* 0x0000000a5c197c23 */ /* 0x010fe20008000804 */
[----:B------:R-:W-:Y:S01]  /*53e0*/  FSETP.GEU.AND P6, PT, R88, -126, PT ;  /* 0xc2fc00005800780b */ /* 0x000fe20003fce000 */
[----:B------:R-:W-:-:S03]  /*53f0*/  ULDC UR10, c[0x0][0x604] ;  /* 0x00018100000a7ab9 */ /* 0x000fc60000000800 */
[----:B------:R-:W-:Y:S01]  /*5400*/  @!P5 FMUL R89, R89, 0.5 ;  /* 0x3f0000005959d820 */ /* 0x000fe20000400000 */
[----:B------:R-:W4:Y:S01]  /*5410*/  MUFU.EX2 R161, R161 ;  /* 0x000000a100a17308 */ /* 0x000f220000000800 */
[----:B-1----:R-:W-:Y:S01]  /*5420*/  @!P3 FMUL R84, R84, R84 ;  /* 0x000000545454b220 */ /* 0x002fe20000400000 */
[----:B------:R-:W-:Y:S01]  /*5430*/  FSETP.GEU.AND P3, PT, R25, -126, PT ;  /* 0xc2fc00001900780b */ /* 0x000fe20003f6e000 */
[--C-:B--2---:R-:W-:Y:S01]  /*5440*/  FFMA R29, R93, UR10, -R4.reuse ;  /* 0x0000000a5d1d7c23 */ /* 0x104fe20008000804 */
[----:B------:R-:W-:Y:S02]  /*5450*/  ULDC UR10, c[0x0][0x604] ;  /* 0x00018100000a7ab9 */ /* 0x000fe40000000800 */
[--C-:B------:R-:W-:Y:S01]  /*5460*/  FFMA R33, R96, UR10, -R4.reuse ;  /* 0x0000000a60217c23 */ /* 0x100fe20008000804 */
[----:B------:R-:W-:Y:S01]  /*5470*/  ULDC UR10, c[0x0][0x604] ;  /* 0x00018100000a7ab9 */ /* 0x000fe20000000800 */
[----:B------:R-:W1:Y:S01]  /*5480*/  MUFU.EX2 R126, R126 ;  /* 0x0000007e007e7308 */ /* 0x000e620000000800 */
[----:B------:R-:W-:Y:S01]  /*5490*/  @!P6 FMUL R88, R88, 0.5 ;  /* 0x3f0000005858e820 */ /* 0x000fe20000400000 */
[----:B---3--:R-:W-:Y:S01]  /*54a0*/  @!P2 FMUL R85, R85, R85 ;  /* 0x000000555555a220 */ /* 0x008fe20000400000 */
[----:B------:R-:W-:Y:S01]  /*54b0*/  FSETP.GEU.AND P2, PT, R29, -126, PT ;  /* 0xc2fc00001d00780b */ /* 0x000fe20003f4e000 */
[----:B------:R-:W-:Y:S01]  /*54c0*/  FFMA R130, R97, UR10, -R4 ;  /* 0x0000000a61827c23 */ /* 0x000fe20008000804 */
[----:B------:R-:W-:-:S02]  /*54d0*/  ULDC UR10, c[0x0][0x604] ;  /* 0x00018100000a7ab9 */ /* 0x000fc40000000800 */
[----:B------:R-:W-:Y:S01]  /*54e0*/  @!P3 FMUL R25, R25, 0.5 ;  /* 0x3f0000001919b820 */ /* 0x000fe20000400000 */
[----:B------:R-:W2:Y:S01]  /*54f0*/  MUFU.EX2 R92, R89 ;  /* 0x00000059005c7308 */ /* 0x000ea20000000800 */
[--C-:B------:R-:W-:Y:S01]  /*5500*/  FFMA R100, R100, UR10, -R4.reuse ;  /* 0x0000000a64647c23 */ /* 0x100fe20008000804 */
[----:B------:R-:W-:Y:S01]  /*5510*/  ULDC UR10, c[0x0][0x604] ;  /* 0x00018100000a7ab9 */ /* 0x000fe20000000800 */
[----:B----4-:R-:W-:Y:S01]  /*5520*/  @!P1 FMUL R161, R161, R161 ;  /* 0x000000a1a1a19220 */ /* 0x010fe20000400000 */
[--C-:B------:R-:W-:Y:S01]  /*5530*/  FFMA R101, R101, UR10, -R4.reuse ;  /* 0x0000000a65657c23 */ /* 0x100fe20008000804 */
[----:B------:R-:W-:Y:S01]  /*5540*/  FSETP.GEU.AND P1, PT, R130, -126, PT ;  /* 0xc2fc00008200780b */ /* 0x000fe20003f2e000 */
[----:B------:R-:W-:Y:S02]  /*5550*/  ULDC UR10, c[0x0][0x604] ;  /* 0x00018100000a7ab9 */ /* 0x000fe40000000800 */
[----:B------:R3:W4:Y:S01]  /*5560*/  MUFU.EX2 R163, R88 ;  /* 0x0000005800a37308 */ /* 0x0007220000000800 */
[----:B-1----:R-:W-:Y:S01]  /*5570*/  @!P4 FMUL R126, R126, R126 ;  /* 0x0000007e7e7ec220 */ /* 0x002fe20000400000 */
[----:B------:R-:W-:Y:S01]  /*5580*/  FSETP.GEU.AND P4, PT, R33, -126, PT ;  /* 0xc2fc00002100780b */ /* 0x000fe20003f8e000 */
[----:B------:R-:W-:Y:S01]  /*5590*/  @!P2 FMUL R29, R29, 0.5 ;  /* 0x3f0000001d1da820 */ /* 0x000fe20000400000 */
[----:B------:R-:W-:Y:S01]  /*55a0*/  FFMA R167, R104, UR10, -R4 ;  /* 0x0000000a68a77c23 */ /* 0x000fe20008000804 */
[----:B------:R-:W-:-:S02]  /*55b0*/  ULDC UR10, c[0x0][0x604] ;  /* 0x00018100000a7ab9 */ /* 0x000fc40000000800 */
[----:B------:R-:W-:Y:S01]  /*55c0*/  FFMA R3, R3, UR10, -R4 ;  /* 0x0000000a03037c23 */ /* 0x000fe20008000804 */
[----:B------:R-:W1:Y:S01]  /*55d0*/  MUFU.EX2 R93, R25 ;  /* 0x00000019005d7308 */ /* 0x000e620000000800 */
[----:B--2---:R-:W-:Y:S01]  /*55e0*/  @!P5 FMUL R92, R92, R92 ;  /* 0x0000005c5c5cd220 */ /* 0x004fe20000400000 */
[----:B------:R-:W-:Y:S01]  /*55f0*/  FSETP.GEU.AND P5, PT, R101, -126, PT ;  /* 0xc2fc00006500780b */ /* 0x000fe20003fae000 */
[----:B------:R-:W-:Y:S01]  /*5600*/  @!P1 FMUL R130, R130, 0.5 ;  /* 0x3f00000082829820 */ /* 0x000fe20000400000 */
[----:B------:R-:W-:Y:S01]  /*5610*/  ULDC UR10, c[0x0][0x604] ;  /* 0x00018100000a7ab9 */ /* 0x000fe20000000800 */
[----:B---3--:R-:W-:Y:S01]  /*5620*/  FADD R88, R35, R114 ;  /* 0x0000007223587221 */ /* 0x008fe20000000000 */
[----:B------:R-:W-:Y:S01]  /*5630*/  FFMA R169, R108, UR10, -R4 ;  /* 0x0000000a6ca97c23 */ /* 0x000fe20008000804 */
[----:B------:R-:W-:Y:S01]  /*5640*/  @!P4 FMUL R33, R33, 0.5 ;  /* 0x3f0000002121c820 */ /* 0x000fe20000400000 */
[----:B------:R2:W3:Y:S01]  /*5650*/  MUFU.EX2 R96, R29 ;  /* 0x0000001d00607308 */ /* 0x0004e20000000800 */
[----:B----4-:R-:W-:Y:S01]  /*5660*/  @!P6 FMUL R163, R163, R163 ;  /* 0x000000a3a3a3e220 */ /* 0x010fe20000400000 */
[----:B------:R-:W-:Y:S01]  /*5670*/  FSETP.GEU.AND P6, PT, R100, -126, PT ;  /* 0xc2fc00006400780b */ /* 0x000fe20003fce000 */
[----:B------:R-:W-:Y:S01]  /*5680*/  ULDC UR10, c[0x0][0x604] ;  /* 0x00018100000a7ab9 */ /* 0x000fe20000000800 */
[----:B------:R-:W-:Y:S01]  /*5690*/  FADD R158, R37, R88 ;  /* 0x00000058259e7221 */ /* 0x000fe20000000000 */
[--C-:B------:R-:W-:Y:S01]  /*56a0*/  FFMA R109, R109, UR10, -R4.reuse ;  /* 0x0000000a6d6d7c23 */ /* 0x100fe20008000804 */
[----:B------:R-:W-:Y:S01]  /*56b0*/  ULDC UR10, c[0x0][0x604] ;  /* 0x00018100000a7ab9 */ /* 0x000fe20000000800 */
[----:B------:R-:W-:Y:S01]  /*56c0*/  @!P5 FMUL R101, R101, 0.5 ;  /* 0x3f0000006565d820 */ /* 0x000fe20000400000 */
[----:B------:R4:W5:Y:S01]  /*56d0*/  MUFU.EX2 R97, R33 ;  /* 0x0000002100617308 */ /* 0x0009620000000800 */
[----:B-1----:R-:W-:Y:S01]  /*56e0*/  @!P3 FMUL R93, R93, R93 ;  /* 0x0000005d5d5db220 */ /* 0x002fe20000400000 */
[----:B------:R-:W-:Y:S01]  /*56f0*/  FSETP.GEU.AND P3, PT, R167, -126, PT ;  /* 0xc2fc0000a700780b */ /* 0x000fe20003f6e000 */
[----:B------:R-:W-:Y:S01]  /*5700*/  FFMA R25, R112, UR10, -R4 ;  /* 0x0000000a70197c23 */ /* 0x000fe20008000804 */
[----:B------:R-:W-:Y:S01]  /*5710*/  ULDC UR10, c[0x0][0x604] ;  /* 0x00018100000a7ab9 */ /* 0x000fe20000000800 */
[----:B------:R-:W-:Y:S01]  /*5720*/  FADD R37, R15, R86 ;  /* 0x000000560f257221 */ /* 0x000fe20000000000 */
[--C-:B--2---:R-:W-:Y:S01]  /*5730*/  FFMA R29, R113, UR10, -R4.reuse ;  /* 0x0000000a711d7c23 */ /* 0x104fe20008000804 */
[----:B------:R-:W-:Y:S01]  /*5740*/  @!P6 FMUL R100, R100, 0.5 ;  /* 0x3f0000006464e820 */ /* 0x000fe20000400000 */
[----:B------:R-:W1:Y:S01]  /*5750*/  MUFU.EX2 R130, R130 ;  /* 0x0000008200827308 */ /* 0x000e620000000800 */
[----:B---3--:R-:W-:Y:S01]  /*5760*/  @!P2 FMUL R96, R96, R96 ;  /* 0x000000606060a220 */ /* 0x008fe20000400000 */
[----:B------:R-:W-:Y:S01]  /*5770*/  FSETP.GEU.AND P2, PT, R3, -126, PT ;  /* 0xc2fc00000300780b */ /* 0x000fe20003f4e000 */
[----:B------:R-:W-:Y:S01]  /*5780*/  ULDC UR10, c[0x0][0x604] ;  /* 0x00018100000a7ab9 */ /* 0x000fe20000000800 */
[--C-:B----4-:R-:W-:Y:S01]  /*5790*/  FFMA R33, R133, UR15, -R4.reuse ;  /* 0x0000000f85217c23 */ /* 0x110fe20008000804 */
[----:B------:R-:W-:Y:S01]  /*57a0*/  FFMA R133, R140, UR19, -R4 ;  /* 0x000000138c857c23 */ /* 0x000fe20008000804 */
[----:B------:R-:W-:Y:S01]  /*57b0*/  FADD R88, R23, R118 ;  /* 0x0000007617587221 */ /* 0x000fe20000000000 */
[----:B------:R-:W-:Y:S01]  /*57c0*/  @!P3 FMUL R167, R167, 0.5 ;  /* 0x3f000000a7a7b820 */ /* 0x000fe20000400000 */
[----:B------:R-:W2:Y:S01]  /*57d0*/  MUFU.EX2 R104, R101 ;  /* 0x0000006500687308 */ /* 0x000ea20000000800 */
[----:B-----5:R-:W-:Y:S01]  /*57e0*/  @!P4 FMUL R97, R97, R97 ;  /* 0x000000616161c220 */ /* 0x020fe20000400000 */
[----:B------:R-:W-:Y:S01]  /*57f0*/  FSETP.GEU.AND P4, PT, R169, -126, PT ;  /* 0xc2fc0000a900780b */ /* 0x000fe20003f8e000 */
[----:B------:R-:W-:Y:S01]  /*5800*/  FADD R162, R37, R88 ;  /* 0x0000005825a27221 */ /* 0x000fe20000000000 */
[----:B------:R-:W-:Y:S01]  /*5810*/  FADD R37, R26, R75 ;  /* 0x0000004b1a257221 */ /* 0x000fe20000000000 */
[----:B------:R-:W-:Y:S01]  /*5820*/  FADD R88, R39, R8 ;  /* 0x0000000827587221 */ /* 0x000fe20000000000 */
[----:B------:R-:W-:Y:S01]  /*5830*/  F2FP.F16.F32.PACK_AB R35, R50, R35 ;  /* 0x000000233223723e */ /* 0x000fe200000000ff */
[----:B------:R-:W-:Y:S01]  /*5840*/  @!P2 FMUL R3, R3, 0.5 ;  /* 0x3f0000000303a820 */ /* 0x000fe20000400000 */
[----:B------:R-:W3:Y:S01]  /*5850*/  MUFU.EX2 R165, R100 ;  /* 0x0000006400a57308 */ /* 0x000ee20000000800 */
[----:B-1----:R-:W-:Y:S01]  /*5860*/  @!P1 FMUL R130, R130, R130 ;  /* 0x0000008282829220 */ /* 0x002fe20000400000 */
[----:B------:R-:W-:Y:S01]  /*5870*/  FSETP.GEU.AND P1, PT, R109, -126, PT ;  /* 0xc2fc00006d00780b */ /* 0x000fe20003f2e000 */
[----:B------:R-:W-:Y:S01]  /*5880*/  FADD R168, R37, R88 ;  /* 0x0000005825a87221 */ /* 0x000fe20000000000 */
[----:B------:R-:W-:-:S03]  /*5890*/  F2FP.F16.F32.PACK_AB R39, R39, R58 ;  /* 0x0000003a2727723e */ /* 0x000fc600000000ff */
[----:B------:R-:W-:Y:S01]  /*58a0*/  @!P4 FMUL R169, R169, 0.5 ;  /* 0x3f000000a9a9c820 */ /* 0x000fe20000400000 */
[----:B------:R-:W1:Y:S01]  /*58b0*/  MUFU.EX2 R167, R167 ;  /* 0x000000a700a77308 */ /* 0x000e620000000800 */
[----:B--2---:R-:W-:Y:S01]  /*58c0*/  @!P5 FMUL R104, R104, R104 ;  /* 0x000000686868d220 */ /* 0x004fe20000400000 */
[----:B------:R-:W-:-:S05]  /*58d0*/  FSETP.GEU.AND P5, PT, R29, -126, PT ;  /* 0xc2fc00001d00780b */ /* 0x000fca0003fae000 */
[----:B------:R-:W-:Y:S01]  /*58e0*/  @!P1 FMUL R109, R109, 0.5 ;  /* 0x3f0000006d6d9820 */ /* 0x000fe20000400000 */
[----:B------:R2:W4:Y:S01]  /*58f0*/  MUFU.EX2 R108, R3 ;  /* 0x00000003006c7308 */ /* 0x0005220000000800 */
[----:B---3--:R-:W-:Y:S01]  /*5900*/  @!P6 FMUL R165, R165, R165 ;  /* 0x000000a5a5a5e220 */ /* 0x008fe20000400000 */
[----:B------:R-:W-:-:S05]  /*5910*/  FSETP.GEU.AND P6, PT, R25, -126, PT ;  /* 0xc2fc00001900780b */ /* 0x000fca0003fce000 */
[----:B------:R-:W-:Y:S01]  /*5920*/  @!P5 FMUL R29, R29, 0.5 ;  /* 0x3f0000001d1dd820 */ /* 0x000fe20000400000 */
[----:B------:R-:W3:Y:S01]  /*5930*/  MUFU.EX2 R112, R109 ;  /* 0x0000006d00707308 */ /* 0x000ee20000000800 */
[--C-:B--2---:R-:W-:Y:S01]  /*5940*/  FFMA R3, R116, UR10, -R4.reuse ;  /* 0x0000000a74037c23 */ /* 0x104fe20008000804 */
[----:B-1----:R-:W-:Y:S01]  /*5950*/  @!P3 FMUL R167, R167, R167 ;  /* 0x000000a7a7a7b220 */ /* 0x002fe20000400000 */
[----:B------:R-:W-:Y:S02]  /*5960*/  ULDC UR10, c[0x0][0x604] ;  /* 0x00018100000a7ab9 */ /* 0x000fe40000000800 */
[--C-:B------:R-:W-:Y:S01]  /*5970*/  FFMA R171, R120, UR10, -R4.reuse ;  /* 0x0000000a78ab7c23 */ /* 0x100fe20008000804 */
[----:B------:R-:W-:Y:S01]  /*5980*/  FSETP.GEU.AND P3, PT, R3, -126, PT ;  /* 0xc2fc00000300780b */ /* 0x000fe20003f6e000 */
[----:B------:R-:W-:Y:S01]  /*5990*/  @!P6 FMUL R25, R25, 0.5 ;  /* 0x3f0000001919e820 */ /* 0x000fe20000400000 */
[----:B------:R-:W1:Y:S01]  /*59a0*/  MUFU.EX2 R169, R169 ;  /* 0x000000a900a97308 */ /* 0x000e620000000800 */
[----:B------:R-:W-:Y:S01]  /*59b0*/  ULDC UR10, c[0x0][0x604] ;  /* 0x00018100000a7ab9 */ /* 0x000fe20000000800 */
[----:B----4-:R-:W-:Y:S01]  /*59c0*/  @!P2 FMUL R108, R108, R108 ;  /* 0x0000006c6c6ca220 */ /* 0x010fe20000400000 */
[----:B------:R-:W-:Y:S01]  /*59d0*/  FFMA R120, R121, UR10, -R4 ;  /* 0x0000000a79787c23 */ /* 0x000fe20008000804 */
[----:B------:R-:W-:Y:S01]  /*59e0*/  ULDC UR10, c[0x0][0x604] ;  /* 0x00018100000a7ab9 */ /* 0x000fe20000000800 */
[----:B------:R-:W-:-:S03]  /*59f0*/  FSETP.GEU.AND P2, PT, R171, -126, PT ;  /* 0xc2fc0000ab00780b */ /* 0x000fc60003f4e000 */
[----:B------:R2:W4:Y:S01]  /*5a00*/  MUFU.EX2 R116, R29 ;  /* 0x0000001d00747308 */ /* 0x0005220000000800 */
[----:B---3--:R-:W-:Y:S02]  /*5a10*/  @!P1 FMUL R112, R112, R112 ;  /* 0x0000007070709220 */ /* 0x008fe40000400000 */
[----:B------:R-:W-:-:S05]  /*5a20*/  @!P3 FMUL R3, R3, 0.5 ;  /* 0x3f0000000303b820 */ /* 0x000fca0000400000 */
[----:B------:R3:W5:Y:S01]  /*5a30*/  MUFU.EX2 R113, R25 ;  /* 0x0000001900717308 */ /* 0x0007620000000800 */
[----:B-1----:R-:W-:Y:S01]  /*5a40*/  @!P4 FMUL R169, R169, R169 ;  /* 0x000000a9a9a9c220 */ /* 0x002fe20000400000 */
[----:B------:R-:W-:Y:S01]  /*5a50*/  FSETP.GEU.AND P4, PT, R120, -126, PT ;  /* 0xc2fc00007800780b */ /* 0x000fe20003f8e000 */
[----:B------:R-:W-:Y:S01]  /*5a60*/  @!P2 FMUL R171, R171, 0.5 ;  /* 0x3f000000ababa820 */ /* 0x000fe20000400000 */
[--C-:B--2---:R-:W-:Y:S01]  /*5a70*/  FFMA R29, R129, UR14, -R4.reuse ;  /* 0x0000000e811d7c23 */ /* 0x104fe20008000804 */
[--C-:B------:R-:W-:Y:S01]  /*5a80*/  FFMA R129, R136, UR18, -R4.reuse ;  /* 0x0000001288817c23 */ /* 0x100fe20008000804 */
[----:B------:R-:W-:Y:S01]  /*5a90*/  ULDC UR14, c[0x0][0x604] ;  /* 0x00018100000e7ab9 */ /* 0x000fe20000000800 */
[--C-:B------:R-:W-:Y:S01]  /*5aa0*/  FFMA R136, R141, UR22, -R4.reuse ;  /* 0x000000168d887c23 */ /* 0x100fe20008000804 */
[----:B------:R1:W2:Y:S01]  /*5ab0*/  MUFU.EX2 R121, R3 ;  /* 0x0000000300797308 */ /* 0x0002a20000000800 */
[--C-:B---3--:R-:W-:Y:S01]  /*5ac0*/  FFMA R25, R124, UR10, -R4.reuse ;  /* 0x0000000a7c197c23 */ /* 0x108fe20008000804 */
[----:B------:R-:W-:Y:S01]  /*5ad0*/  ULDC UR10, c[0x0][0x604] ;  /* 0x00018100000a7ab9 */ /* 0x000fe20000000800 */
[----:B----4-:R-:W-:Y:S01]  /*5ae0*/  @!P5 FMUL R116, R116, R116 ;  /* 0x000000747474d220 */ /* 0x010fe20000400000 */
[--C-:B------:R-:W-:Y:S01]  /*5af0*/  FFMA R124, R117, UR10, -R4.reuse ;  /* 0x0000000a757c7c23 */ /* 0x100fe20008000804 */
[----:B------:R-:W-:Y:S01]  /*5b00*/  ULDC UR10, c[0x0][0x604] ;  /* 0x00018100000a7ab9 */ /* 0x000fe20000000800 */
[----:B------:R-:W-:Y:S01]  /*5b10*/  FSETP.GEU.AND P1, PT, R25, -126, PT ;  /* 0xc2fc00001900780b */ /* 0x000fe20003f2e000 */
[----:B------:R-:W-:Y:S01]  /*5b20*/  @!P4 FMUL R120, R120, 0.5 ;  /* 0x3f0000007878c820 */ /* 0x000fe20000400000 */
[----:B------:R-:W3:Y:S01]  /*5b30*/  MUFU.EX2 R171, R171 ;  /* 0x000000ab00ab7308 */ /* 0x000ee20000000800 */
[--C-:B-1----:R-:W-:Y:S01]  /*5b40*/  FFMA R3, R125, UR10, -R4.reuse ;  /* 0x0000000a7d037c23 */ /* 0x102fe20008000804 */
[--C-:B------:R-:W-:Y:S01]  /*5b50*/  FFMA R125, R128, UR11, -R4.reuse ;  /* 0x0000000b807d7c23 */ /* 0x100fe20008000804 */
[----:B------:R-:W-:Y:S01]  /*5b60*/  ULDC UR11, c[0x0][0x604] ;  /* 0x00018100000b7ab9 */ /* 0x000fe20000000800 */
[----:B------:R-:W-:Y:S01]  /*5b70*/  ULDC UR10, c[0x0][0x604] ;  /* 0x00018100000a7ab9 */ /* 0x000fe20000000800 */
[--C-:B------:R-:W-:Y:S01]  /*5b80*/  FFMA R134, R137, UR11, -R4.reuse ;  /* 0x0000000b89867c23 */ /* 0x100fe20008000804 */
[----:B------:R-:W-:Y:S01]  /*5b90*/  FSETP.GEU.AND P5, PT, R3, -126, PT ;  /* 0xc2fc00000300780b */ /* 0x000fe20003fae000 */
[----:B------:R-:W-:Y:S01]  /*5ba0*/  FFMA R137, R144, UR14, -R4 ;  /* 0x0000000e90897c23 */ /* 0x000fe20008000804 */
[----:B------:R-:W1:Y:S01]  /*5bb0*/  MUFU.EX2 R120, R120 ;  /* 0x0000007800787308 */ /* 0x000e620000000800 */
[----:B------:R-:W-:Y:S01]  /*5bc0*/  ULDC UR18, c[0x0][0x604] ;  /* 0x0001810000127ab9 */ /* 0x000fe20000000800 */
[----:B-----5:R-:W-:Y:S01]  /*5bd0*/  @!P6 FMUL R113, R113, R113 ;  /* 0x000000717171e220 */ /* 0x020fe20000400000 */
[----:B------:R-:W-:Y:S01]  /*5be0*/  @!P1 FMUL R25, R25, 0.5 ;  /* 0x3f00000019199820 */ /* 0x000fe20000400000 */
[----:B------:R-:W-:Y:S01]  /*5bf0*/  FSETP.GEU.AND P6, PT, R124, -126, PT ;  /* 0xc2fc00007c00780b */ /* 0x000fe20003fce000 */
[----:B--2---:R-:W-:-:S03]  /*5c00*/  @!P3 FMUL R121, R121, R121 ;  /* 0x000000797979b220 */ /* 0x004fc60000400000 */
[----:B------:R2:W4:Y:S01]  /*5c10*/  MUFU.EX2 R117, R25 ;  /* 0x0000001900757308 */ /* 0x0005220000000800 */
[----:B---3--:R-:W-:Y:S01]  /*5c20*/  @!P2 FMUL R171, R171, R171 ;  /* 0x000000abababa220 */ /* 0x008fe20000400000 */
[----:B------:R-:W-:Y:S01]  /*5c30*/  FSETP.GEU.AND P2, PT, R125, -126, PT ;  /* 0xc2fc00007d00780b */ /* 0x000fe20003f4e000 */
[----:B------:R-:W-:-:S05]  /*5c40*/  @!P5 FMUL R3, R3, 0.5 ;  /* 0x3f0000000303d820 */ /* 0x000fca0000400000 */
[----:B------:R3:W5:Y:S01]  /*5c50*/  MUFU.EX2 R128, R3 ;  /* 0x0000000300807308 */ /* 0x0007620000000800 */
[----:B-1----:R-:W-:Y:S01]  /*5c60*/  @!P4 FMUL R120, R120, R120 ;  /* 0x000000787878c220 */ /* 0x002fe20000400000 */
[----:B------:R-:W-:Y:S01]  /*5c70*/  FSETP.GEU.AND P4, PT, R29, -126, PT ;  /* 0xc2fc00001d00780b */ /* 0x000fe20003f8e000 */
[--C-:B--2---:R-:W-:Y:S01]  /*5c80*/  FFMA R25, R132, UR10, -R4.reuse ;  /* 0x0000000a84197c23 */ /* 0x104fe20008000804 */
[----:B------:R-:W-:Y:S01]  /*5c90*/  FFMA R4, R149, UR18, -R4 ;  /* 0x0000001295047c23 */ /* 0x000fe20008000804 */
[----:B------:R-:W-:Y:S02]  /*5ca0*/  @!P6 FMUL R124, R124, 0.5 ;  /* 0x3f0000007c7ce820 */ /* 0x000fe40000400000 */
[----:B------:R-:W-:Y:S01]  /*5cb0*/  @!P2 FMUL R125, R125, 0.5 ;  /* 0x3f0000007d7da820 */ /* 0x000fe20000400000 */
[----:B----4-:R-:W-:Y:S01]  /*5cc0*/  @!P1 FMUL R117, R117, R117 ;  /* 0x0000007575759220 */ /* 0x010fe20000400000 */
[----:B------:R-:W-:Y:S01]  /*5cd0*/  FSETP.GEU.AND P1, PT, R129, -126, PT ;  /* 0xc2fc00008100780b */ /* 0x000fe20003f2e000 */
[----:B---3--:R-:W-:Y:S01]  /*5ce0*/  FADD R3, R7, R62 ;  /* 0x0000003e07037221 */ /* 0x008fe20000000000 */
[----:B------:R-:W1:Y:S04]  /*5cf0*/  MUFU.EX2 R124, R124 ;  /* 0x0000007c007c7308 */ /* 0x000e680000000800 */
[----:B------:R-:W-:Y:S01]  /*5d00*/  @!P4 FMUL R29, R29, 0.5 ;  /* 0x3f0000001d1dc820 */ /* 0x000fe20000400000 */
[----:B------:R-:W-:Y:S01]  /*5d10*/  FADD R61, R3, R68 ;  /* 0x00000044033d7221 */ /* 0x000fe20000000000 */
[----:B-----5:R-:W-:Y:S01]  /*5d20*/  @!P5 FMUL R128, R128, R128 ;  /* 0x000000808080d220 */ /* 0x020fe20000400000 */
[----:B------:R-:W-:Y:S01]  /*5d30*/  FSETP.GEU.AND P5, PT, R134, -126, PT ;  /* 0xc2fc00008600780b */ /* 0x000fe20003fae000 */
[----:B------:R-:W-:Y:S01]  /*5d40*/  FADD R3, R10, R43 ;  /* 0x0000002b0a037221 */ /* 0x000fe20000000000 */
[----:B------:R-:W2:Y:S01]  /*5d50*/  MUFU.EX2 R125, R125 ;  /* 0x0000007d007d7308 */ /* 0x000ea20000000800 */
[----:B------:R-:W-:Y:S01]  /*5d60*/  FADD R68, R30, R83 ;  /* 0x000000531e447221 */ /* 0x000fe20000000000 */
[----:B------:R-:W-:-:S03]  /*5d70*/  @!P1 FMUL R129, R129, 0.5 ;  /* 0x3f00000081819820 */ /* 0x000fc60000400000 */
[----:B------:R-:W-:Y:S01]  /*5d80*/  FADD R65, R3, R68 ;  /* 0x0000004403417221 */ /* 0x000fe20000000000 */
[----:B------:R-:W-:Y:S01]  /*5d90*/  FADD R3, R9, R66 ;  /* 0x0000004209037221 */ /* 0x000fe20000000000 */
[----:B------:R-:W-:Y:S01]  /*5da0*/  FADD R68, R27, R98 ;  /* 0x000000621b447221 */ /* 0x000fe20000000000 */
[----:B------:R3:W4:Y:S01]  /*5db0*/  MUFU.EX2 R132, R29 ;  /* 0x0000001d00847308 */ /* 0x0007220000000800 */
[----:B-1----:R-:W-:Y:S01]  /*5dc0*/  @!P6 FMUL R124, R124, R124 ;  /* 0x0000007c7c7ce220 */ /* 0x002fe20000400000 */
[----:B------:R-:W-:Y:S01]  /*5dd0*/  F2FP.F16.F32.PACK_AB R27, R34, R27 ;  /* 0x0000001b221b723e */ /* 0x000fe200000000ff */
[----:B------:R-:W-:Y:S01]  /*5de0*/  @!P5 FMUL R134, R134, 0.5 ;  /* 0x3f0000008686d820 */ /* 0x000fe20000400000 */
[----:B------:R-:W-:Y:S01]  /*5df0*/  FADD R69, R3, R68 ;  /* 0x0000004403457221 */ /* 0x000fe20000000000 */
[----:B------:R-:W-:Y:S01]  /*5e00*/  FADD R3, R12, R47 ;  /* 0x0000002f0c037221 */ /* 0x000fe20000000000 */
[----:B------:R-:W-:Y:S01]  /*5e10*/  FADD R68, R34, R87 ;  /* 0x0000005722447221 */ /* 0x000fe20000000000 */
[----:B------:R-:W-:Y:S01]  /*5e20*/  F2FP.F16.F32.PACK_AB R34, R81, R80 ;  /* 0x000000505122723e */ /* 0x000fe200000000ff */
[----:B------:R-:W1:Y:S01]  /*5e30*/  MUFU.EX2 R129, R129 ;  /* 0x0000008100817308 */ /* 0x000e620000000800 */
[----:B--2---:R-:W-:Y:S01]  /*5e40*/  @!P2 FMUL R125, R125, R125 ;  /* 0x0000007d7d7da220 */ /* 0x004fe20000400000 */
[----:B------:R-:W-:Y:S01]  /*5e50*/  FSETP.GEU.AND P2, PT, R133, -126, PT ;  /* 0xc2fc00008500780b */ /* 0x000fe20003f4e000 */
[----:B---3--:R-:W-:Y:S01]  /*5e60*/  FADD R29, R13, R78 ;  /* 0x0000004e0d1d7221 */ /* 0x008fe20000000000 */
[----:B------:R-:W-:Y:S01]  /*5e70*/  FADD R71, R3, R68 ;  /* 0x0000004403477221 */ /* 0x000fe20000000000 */
[----:B------:R-:W-:Y:S01]  /*5e80*/  FADD R3, R11, R70 ;  /* 0x000000460b037221 */ /* 0x000fe20000000000 */
[----:B------:R-:W-:Y:S01]  /*5e90*/  FADD R68, R19, R102 ;  /* 0x0000006613447221 */ /* 0x000fe20000000000 */
[----:B------:R-:W-:Y:S01]  /*5ea0*/  FADD R154, R29, R76 ;  /* 0x0000004c1d9a7221 */ /* 0x000fe20000000000 */
[----:B------:R-:W2:Y:S01]  /*5eb0*/  MUFU.EX2 R134, R134 ;  /* 0x0000008600867308 */ /* 0x000ea20000000800 */
[----:B----4-:R-:W-:Y:S01]  /*5ec0*/  @!P4 FMUL R132, R132, R132 ;  /* 0x000000848484c220 */ /* 0x010fe20000400000 */
[----:B------:R-:W-:Y:S01]  /*5ed0*/  FSETP.GEU.AND P4, PT, R136, -126, PT ;  /* 0xc2fc00008800780b */ /* 0x000fe20003f8e000 */
[----:B------:R-:W-:Y:S01]  /*5ee0*/  FADD R29, R18, R59 ;  /* 0x0000003b121d7221 */ /* 0x000fe20000000000 */
[----:B------:R-:W-:Y:S01]  /*5ef0*/  FADD R76, R46, R107 ;  /* 0x0000006b2e4c7221 */ /* 0x000fe20000000000 */
[----:B------:R-:W-:Y:S01]  /*5f00*/  FADD R77, R3, R68 ;  /* 0x00000044034d7221 */ /* 0x000fe20000000000 */
[----:B------:R-:W-:Y:S01]  /*5f10*/  FADD R3, R79, R74 ;  /* 0x0000004a4f037221 */ /* 0x000fe20000000000 */
[----:B------:R-:W-:Y:S01]  /*5f20*/  @!P2 FMUL R133, R133, 0.5 ;  /* 0x3f0000008585a820 */ /* 0x000fe20000400000 */
[----:B------:R-:W-:Y:S01]  /*5f30*/  FADD R156, R29, R76 ;  /* 0x0000004c1d9c7221 */ /* 0x000fe20000000000 */
[----:B-1----:R-:W-:Y:S01]  /*5f40*/  @!P1 FMUL R129, R129, R129 ;  /* 0x0000008181819220 */ /* 0x002fe20000400000 */
[----:B------:R-:W-:Y:S01]  /*5f50*/  FSETP.GEU.AND P1, PT, R137, -126, PT ;  /* 0xc2fc00008900780b */ /* 0x000fe20003f2e000 */
[----:B------:R-:W-:Y:S01]  /*5f60*/  FADD R29, R20, R63 ;  /* 0x0000003f141d7221 */ /* 0x000fe20000000000 */
[----:B------:R-:W-:Y:S01]  /*5f70*/  FADD R76, R50, R115 ;  /* 0x00000073324c7221 */ /* 0x000fe20000000000 */
[----:B------:R-:W1:Y:S01]  /*5f80*/  MUFU.EX2 R133, R133 ;  /* 0x0000008500857308 */ /* 0x000e620000000800 */
[----:B------:R-:W-:Y:S01]  /*5f90*/  FADD R68, R31, R106 ;  /* 0x0000006a1f447221 */ /* 0x000fe20000000000 */
[----:B------:R-:W-:Y:S01]  /*5fa0*/  @!P4 FMUL R136, R136, 0.5 ;  /* 0x3f0000008888c820 */ /* 0x000fe20000400000 */
[----:B------:R-:W-:Y:S01]  /*5fb0*/  FADD R160, R29, R76 ;  /* 0x0000004c1da07221 */ /* 0x000fe20000000000 */
[----:B--2---:R-:W-:Y:S01]  /*5fc0*/  @!P5 FMUL R134, R134, R134 ;  /* 0x000000868686d220 */ /* 0x004fe20000400000 */
[----:B------:R-:W-:Y:S01]  /*5fd0*/  FSETP.GEU.AND P5, PT, R138, -126, PT ;  /* 0xc2fc00008a00780b */ /* 0x000fe20003fae000 */
[----:B------:R-:W-:Y:S01]  /*5fe0*/  FADD R29, R14, R51 ;  /* 0x000000330e1d7221 */ /* 0x000fe20000000000 */
[----:B------:R-:W-:Y:S01]  /*5ff0*/  FADD R76, R38, R95 ;  /* 0x0000005f264c7221 */ /* 0x000fe20000000000 */
[----:B------:R-:W2:Y:S01]  /*6000*/  MUFU.EX2 R136, R136 ;  /* 0x0000008800887308 */ /* 0x000ea20000000800 */
[----:B------:R-:W-:Y:S01]  /*6010*/  FADD R101, R3, R68 ;  /* 0x0000004403657221 */ /* 0x000fe20000000000 */
[----:B------:R-:W-:Y:S01]  /*6020*/  @!P1 FMUL R137, R137, 0.5 ;  /* 0x3f00000089899820 */ /* 0x000fe20000400000 */
[----:B------:R-:W-:Y:S01]  /*6030*/  FADD R89, R29, R76 ;  /* 0x0000004c1d597221 */ /* 0x000fe20000000000 */
[----:B------:R-:W-:Y:S01]  /*6040*/  FADD R29, R22, R67 ;  /* 0x00000043161d7221 */ /* 0x000fe20000000000 */
[----:B------:R-:W-:Y:S01]  /*6050*/  FADD R76, R54, R119 ;  /* 0x00000077364c7221 */ /* 0x000fe20000000000 */
[----:B------:R-:W-:Y:S01]  /*6060*/  FADD R3, R16, R55 ;  /* 0x0000003710037221 */ /* 0x000fe20000000000 */
[----:B------:R-:W-:Y:S01]  /*6070*/  FADD R68, R42, R99 ;  /* 0x000000632a447221 */ /* 0x000fe20000000000 */
[----:B------:R-:W3:Y:S01]  /*6080*/  MUFU.EX2 R137, R137 ;  /* 0x0000008900897308 */ /* 0x000ee20000000800 */
[----:B-1----:R-:W-:Y:S01]  /*6090*/  @!P2 FMUL R133, R133, R133 ;  /* 0x000000858585a220 */ /* 0x002fe20000400000 */
[----:B------:R-:W-:Y:S01]  /*60a0*/  @!P5 FMUL R138, R138, 0.5 ;  /* 0x3f0000008a8ad820 */ /* 0x000fe20000400000 */
[----:B------:R-:W-:Y:S01]  /*60b0*/  FSETP.GEU.AND P2, PT, R25, -126, PT ;  /* 0xc2fc00001900780b */ /* 0x000fe20003f4e000 */
[----:B------:R-:W-:Y:S01]  /*60c0*/  FADD R164, R29, R76 ;  /* 0x0000004c1da47221 */ /* 0x000fe20000000000 */
[----:B------:R-:W-:Y:S01]  /*60d0*/  FADD R29, R103, R90 ;  /* 0x0000005a671d7221 */ /* 0x000fe20000000000 */
[----:B------:R-:W-:Y:S01]  /*60e0*/  FADD R76, R58, R111 ;  /* 0x0000006f3a4c7221 */ /* 0x000fe20000000000 */
[----:B------:R-:W-:Y:S01]  /*60f0*/  FADD R109, R3, R68 ;  /* 0x00000044036d7221 */ /* 0x000fe20000000000 */
[----:B------:R-:W1:Y:S01]  /*6100*/  MUFU.EX2 R138, R138 ;  /* 0x0000008a008a7308 */ /* 0x000e620000000800 */
[----:B--2---:R-:W-:Y:S01]  /*6110*/  @!P4 FMUL R136, R136, R136 ;  /* 0x000000888888c220 */ /* 0x004fe20000400000 */
[----:B------:R-:W-:Y:S01]  /*6120*/  FSETP.GEU.AND P4, PT, R33, -126, PT ;  /* 0xc2fc00002100780b */ /* 0x000fe20003f8e000 */
[----:B------:R-:W-:Y:S01]  /*6130*/  FADD R166, R29, R76 ;  /* 0x0000004c1da67221 */ /* 0x000fe20000000000 */
[----:B------:R-:W-:Y:S01]  /*6140*/  FADD R3, R24, R163 ;  /* 0x000000a318037221 */ /* 0x000fe20000000000 */
[----:B------:R-:W-:Y:S01]  /*6150*/  FADD R68, R56, R171 ;  /* 0x000000ab38447221 */ /* 0x000fe20000000000 */
[----:B------:R-:W-:Y:S01]  /*6160*/  FADD R29, R40, R167 ;  /* 0x000000a7281d7221 */ /* 0x000fe20000000000 */
[----:B------:R-:W-:Y:S01]  /*6170*/  FADD R76, R122, R129 ;  /* 0x000000817a4c7221 */ /* 0x000fe20000000000 */
[----:B------:R-:W-:Y:S01]  /*6180*/  @!P2 FMUL R25, R25, 0.5 ;  /* 0x3f0000001919a820 */ /* 0x000fe20000400000 */
[----:B---3--:R-:W-:Y:S01]  /*6190*/  @!P1 FMUL R137, R137, R137 ;  /* 0x0000008989899220 */ /* 0x008fe20000400000 */
[----:B------:R-:W-:Y:S01]  /*61a0*/  FSETP.GEU.AND P1, PT, R145, -126, PT ;  /* 0xc2fc00009100780b */ /* 0x000fe20003f2e000 */
[----:B------:R-:W-:Y:S01]  /*61b0*/  FADD R37, R3, R68 ;  /* 0x0000004403257221 */ /* 0x000fe20000000000 */
[----:B------:R2:W3:Y:S01]  /*61c0*/  MUFU.EX2 R141, R25 ;  /* 0x00000019008d7308 */ /* 0x0004e20000000800 */
[----:B------:R-:W-:Y:S01]  /*61d0*/  FADD R144, R29, R76 ;  /* 0x0000004c1d907221 */ /* 0x000fe20000000000 */
[----:B------:R-:W-:Y:S01]  /*61e0*/  FADD R3, R123, R92 ;  /* 0x0000005c7b037221 */ /* 0x000fe20000000000 */
[----:B------:R-:W-:Y:S01]  /*61f0*/  @!P4 FMUL R33, R33, 0.5 ;  /* 0x3f0000002121c820 */ /* 0x000fe20000400000 */
[----:B------:R-:W-:Y:S01]  /*6200*/  FADD R68, R153, R120 ;  /* 0x0000007899447221 */ /* 0x000fe20000000000 */
[----:B-1----:R-:W-:Y:S01]  /*6210*/  @!P5 FMUL R138, R138, R138 ;  /* 0x0000008a8a8ad220 */ /* 0x002fe20000400000 */
[----:B------:R-:W-:Y:S01]  /*6220*/  FSETP.GEU.AND P5, PT, R4, -126, PT ;  /* 0xc2fc00000400780b */ /* 0x000fe20003fae000 */
[----:B------:R-:W-:Y:S01]  /*6230*/  FADD R29, R139, R108 ;  /* 0x0000006c8b1d7221 */ /* 0x000fe20000000000 */
[----:B------:R1:W4:Y:S01]  /*6240*/  MUFU.EX2 R140, R33 ;  /* 0x00000021008c7308 */ /* 0x0003220000000800 */
[----:B------:R-:W-:Y:S01]  /*6250*/  FADD R88, R159, R134 ;  /* 0x000000869f587221 */ /* 0x000fe20000000000 */
[----:B--2---:R-:W-:Y:S01]  /*6260*/  FADD R25, R28, R93 ;  /* 0x0000005d1c197221 */ /* 0x004fe20000000000 */
[----:B------:R-:W-:Y:S01]  /*6270*/  @!P1 FMUL R145, R145, 0.5 ;  /* 0x3f00000091919820 */ /* 0x000fe20000400000 */
[----:B------:R-:W-:Y:S01]  /*6280*/  FADD R76, R60, R117 ;  /* 0x000000753c4c7221 */ /* 0x000fe20000000000 */
[----:B------:R-:W-:Y:S01]  /*6290*/  FADD R41, R3, R68 ;  /* 0x0000004403297221 */ /* 0x000fe20000000000 */
[----:B------:R-:W-:Y:S01]  /*62a0*/  FADD R146, R29, R88 ;  /* 0x000000581d927221 */ /* 0x000fe20000000000 */
        /* <DEDUP_REMOVED lines=10> */
[----:B------:R-:W5:Y:S01]  /*6350*/  MUFU.EX2 R142, R4 ;  /* 0x00000004008e7308 */ /* 0x000f620000000800 */
[----:B------:R-:W-:Y:S01]  /*6360*/  FADD R49, R3, R68 ;  /* 0x0000004403317221 */ /* 0x000fe20000000000 */
[----:B------:R-:W-:Y:S01]  /*6370*/  FADD R150, R29, R88 ;  /* 0x000000581d967221 */ /* 0x000fe20000000000 */
[----:B------:R-:W-:Y:S01]  /*6380*/  FADD R3, R32, R97 ;  /* 0x0000006120037221 */ /* 0x000fe20000000000 */
[----:B------:R-:W-:Y:S01]  /*6390*/  FADD R68, R64, R125 ;  /* 0x0000007d40447221 */ /* 0x000fe20000000000 */
[----:B------:R-:W-:Y:S01]  /*63a0*/  FADD R29, R48, R113 ;  /* 0x00000071301d7221 */ /* 0x000fe20000000000 */
[----:B------:R-:W-:Y:S01]  /*63b0*/  FADD R88, R84, R137 ;  /* 0x0000008954587221 */ /* 0x000fe20000000000 */
[----:B------:R-:W-:Y:S01]  /*63c0*/  FADD R25, R131, R130 ;  /* 0x0000008283197221 */ /* 0x000fe20000000000 */
[----:B------:R-:W-:Y:S01]  /*63d0*/  FADD R76, R157, R132 ;  /* 0x000000849d4c7221 */ /* 0x000fe20000000000 */
[----:B-1----:R-:W-:Y:S01]  /*63e0*/  FADD R33, R147, R116 ;  /* 0x0000007493217221 */ /* 0x002fe20000000000 */
[----:B------:R-:W-:Y:S01]  /*63f0*/  FADD R100, R85, R138 ;  /* 0x0000008a55647221 */ /* 0x000fe20000000000 */
[----:B---3--:R-:W-:Y:S01]  /*6400*/  @!P2 FMUL R141, R141, R141 ;  /* 0x0000008d8d8da220 */ /* 0x008fe20000400000 */
[----:B----4-:R-:W-:Y:S01]  /*6410*/  @!P4 FMUL R140, R140, R140 ;  /* 0x0000008c8c8cc220 */ /* 0x010fe20000400000 */
[----:B--2---:R-:W-:Y:S01]  /*6420*/  @!P1 FMUL R145, R145, R145 ;  /* 0x0000009191919220 */ /* 0x004fe20000400000 */
[----:B------:R-:W-:Y:S01]  /*6430*/  FADD R53, R3, R68 ;  /* 0x0000004403357221 */ /* 0x000fe20000000000 */
[----:B------:R-:W-:Y:S01]  /*6440*/  FADD R152, R29, R88 ;  /* 0x000000581d987221 */ /* 0x000fe20000000000 */
[----:B------:R-:W-:Y:S01]  /*6450*/  FADD R57, R25, R76 ;  /* 0x0000004c19397221 */ /* 0x000fe20000000000 */
[----:B-----5:R-:W-:Y:S01]  /*6460*/  @!P5 FMUL R142, R142, R142 ;  /* 0x0000008e8e8ed220 */ /* 0x020fe20000400000 */
        /* <DEDUP_REMOVED lines=37> */
[----:B------:R-:W-:Y:S01]  /*66c0*/  MOV R3, UR7 ;  /* 0x0000000700037c02 */ /* 0x000fe20008000f00 */
[----:B------:R-:W-:Y:S01]  /*66d0*/  FADD R61, R61, R166 ;  /* 0x000000a63d3d7221 */ /* 0x000fe20000000000 */
[----:B------:R-:W-:Y:S01]  /*66e0*/  FADD R168, R65, R168 ;  /* 0x000000a841a87221 */ /* 0x000fe20000000000 */
[----:B------:R-:W-:Y:S01]  /*66f0*/  FADD R4, R41, R4 ;  /* 0x0000000429047221 */ /* 0x000fe20000000000 */
[----:B------:R-:W-:Y:S01]  /*6700*/  FADD R37, R37, R76 ;  /* 0x0000004c25257221 */ /* 0x000fe20000000000 */
[----:B------:R-:W-:Y:S01]  /*6710*/  F2FP.F16.F32.PACK_AB R41, R43, R62 ;  /* 0x0000003e2b29723e */ /* 0x000fe200000000ff */
[----:B------:R1:W-:Y:S01]  /*6720*/  SYNCS.ARRIVE.TRANS64.A1T0 RZ, [R3+UR33], RZ ;  /* 0x000000ff03ff79a7 */ /* 0x0003e20008100021 */
[----:B------:R-:W-:Y:S01]  /*6730*/  F2FP.F16.F32.PACK_AB R43, R47, R66 ;  /* 0x000000422f2b723e */ /* 0x000fe200000000ff */
[----:B------:R-:W-:Y:S01]  /*6740*/  FADD R4, R37, R4 ;  /* 0x0000000425047221 */ /* 0x000fe20000000000 */
[----:B------:R-:W-:-:S02]  /*6750*/  F2FP.F16.F32.PACK_AB R45, R51, R70 ;  /* 0x00000046332d723e */ /* 0x000fc400000000ff */
[----:B------:R-:W-:Y:S02]  /*6760*/  F2FP.F16.F32.PACK_AB R47, R55, R74 ;  /* 0x0000004a372f723e */ /* 0x000fe400000000ff */
[----:B------:R-:W-:Y:S01]  /*6770*/  F2FP.F16.F32.PACK_AB R103, R26, R103 ;  /* 0x000000671a67723e */ /* 0x000fe200000000ff */
[----:B-1----:R-:W-:Y:S01]  /*6780*/  FADD R3, R61, R168 ;  /* 0x000000a83d037221 */ /* 0x002fe20000000000 */
[----:B------:R-:W-:Y:S02]  /*6790*/  F2FP.F16.F32.PACK_AB R49, R59, R78 ;  /* 0x0000004e3b31723e */ /* 0x000fe400000000ff */
[----:B------:R-:W-:Y:S02]  /*67a0*/  F2FP.F16.F32.PACK_AB R55, R75, R90 ;  /* 0x0000005a4b37723e */ /* 0x000fe400000000ff */
[----:B------:R-:W-:Y:S02]  /*67b0*/  F2FP.F16.F32.PACK_AB R61, R95, R102 ;  /* 0x000000665f3d723e */ /* 0x000fe400000000ff */
[----:B------:R-:W-:-:S02]  /*67c0*/  F2FP.F16.F32.PACK_AB R68, R123, R24 ;  /* 0x000000187b44723e */ /* 0x000fc400000000ff */
[----:B------:R-:W-:Y:S02]  /*67d0*/  F2FP.F16.F32.PACK_AB R70, R127, R28 ;  /* 0x0000001c7f46723e */ /* 0x000fe400000000ff */
[----:B------:R-:W-:Y:S02]  /*67e0*/  F2FP.F16.F32.PACK_AB R100, R147, R48 ;  /* 0x000000309364723e */ /* 0x000fe400000000ff */
        /* <DEDUP_REMOVED lines=46> */
[----:B------:R-:W-:Y:S01]  /*6ad0*/  F2FP.F16.F32.PACK_AB R110, R142, R145 ;  /* 0x000000918e6e723e */ /* 0x000fe200000000ff */
[----:B------:R-:W-:Y:S06]  /*6ae0*/  @!P0 BRA `(.L_x_19) ;  /* 0x0000000000048947 */ /* 0x000fec0003800000 */
[----:B------:R-:W-:Y:S01]  /*6af0*/  BPT.TRAP 0x1 ;  /* 0x000000040000795c */ /* 0x000fe20000300000 */
.L_x_19:
[----:B------:R-:W1:Y:S01]  /*6b00*/  SYNCS.PHASECHK.TRANS64.TRYWAIT P1, [UR36+0x42008], R2 ;  /* 0x04200802ff0075a7 */ /* 0x000e620008020164 */
[----:B------:R-:W-:Y:S01]  /*6b10*/  ULOP3.LUT UR5, UR5, 0x4000000, URZ, 0xfc, !UPT ;  /* 0x0400000005057892 */ /* 0x000fe2000f8efc3f */
[----:B-1----:R-:W-:Y:S11]  /*6b20*/  @!P1 BRA `(.L_x_20) ;  /* 0x000000dc001c9947 */ /* 0x002ff60003800000 */
.L_x_106:
[----:B------:R-:W-:Y:S01]  /*6b30*/  UIADD3 UR10, UR5, 0xc00, URZ ;  /* 0x00000c00050a7890 */ /* 0x000fe2000fffe03f */
[----:B------:R-:W-:Y:S01]  /*6b40*/  WARPGROUP.ARRIVE ;  /* 0x00000000000079c5 */ /* 0x000fe20000000000 */
[----:B------:R-:W-:Y:S01]  /*6b50*/  UMOV UR11, 0x80000020 ;  /* 0x80000020000b7882 */ /* 0x000fe20000000000 */
[----:B------:R-:W-:-:S06]  /*6b60*/  F2FP.F16.F32.PACK_AB R111, R8, R111 ;  /* 0x0000006f086f723e */ /* 0x000fcc00000000ff */
[----:B------:R-:W-:Y:S01]  /*6b70*/  HGMMA.64x96x16.F32 R152, R68, gdesc[UR8].tnspB, RZ, !UPT, gsb0 ;  /* 0x4160000844987df0 */ /* 0x000fe2000c0008ff */
[----:B------:R-:W-:Y:S01]  /*6b80*/  UIADD3 UR10, UR5, 0xc40, URZ ;  /* 0x00000c40050a7890 */ /* 0x000fe2000fffe03f */
[----:B------:R-:W-:Y:S01]  /*6b90*/  UMOV UR11, 0x80000020 ;  /* 0x80000020000b7882 */ /* 0x000fe20000000000 */
[----:B------:R-:W-:Y:S02]  /*6ba0*/  WARPGROUP.DEPBAR.LE gsb0, 0x0 ;  /* 0x00008000000079c5 */ /* 0x000fe40000010000 */
[----:B------:R-:W-:-:S06]  /*6bb0*/  WARPGROUP.ARRIVE ;  /* 0x00000000000079c5 */ /* 0x000fcc0000000000 */
[----:B------:R-:W-:Y:S01]  /*6bc0*/  HGMMA.64x96x16.F32 R152, R76, gdesc[UR8].tnspB, R152, gsb0 ;  /* 0x416000084c987df0 */ /* 0x000fe20008000898 */
        /* <DEDUP_REMOVED lines=69> */
[----:B------:R-:W-:Y:S03]  /*7020*/  HGMMA.64x96x16.F32 R152, R108, gdesc[UR8].tnspB, R152, gsb0 ;  /* 0x416000086c987df0 */ /* 0x000fe60008000898 */
[----:B------:R-:W-:Y:S02]  /*7030*/  WARPGROUP.DEPBAR.LE gsb0, 0x0 ;  /* 0x00008000000079c5 */ /* 0x000fe40000010000 */
[----:B------:R-:W-:Y:S05]  /*7040*/  @!P0 BRA `(.L_x_21) ;  /* 0x0000000000048947 */ /* 0x000fea0003800000 */
[----:B------:R-:W-:Y:S01]  /*7050*/  BPT.TRAP 0x1 ;  /* 0x000000040000795c */ /* 0x000fe20000300000 */
.L_x_21:
[----:B------:R-:W-:Y:S01]  /*7060*/  UISETP.GT.U32.AND UP0, UPT, UR4, 0x1, UPT ;  /* 0x000000010400788c */ /* 0x000fe2000bf04070 */
[----:B-1----:R-:W-:Y:S01]  /*7070*/  IMAD.MOV.U32 R2, RZ, RZ, RZ ;  /* 0x000000ffff027224 */ /* 0x002fe200078e00ff */
[----:B------:R-:W-:-:S04]  /*7080*/  UIADD3 UR7, UR36, 0x42028, URZ ;  /* 0x0004202824077890 */ /* 0x000fc8000fffe03f */
[----:B------:R-:W-:Y:S01]  /*7090*/  PLOP3.LUT P1, PT, PT, PT, UP0, 0x80, 0x0 ;  /* 0x000000000000781c */ /* 0x000fe20003f2f008 */
[----:B------:R-:W-:-:S09]  /*70a0*/  UPRMT UR7, URZ, 0x654, UR7 ;  /* 0x000006543f077896 */ /* 0x000fd20008000007 */
[----:B------:R-:W-:Y:S03]  /*70b0*/  SYNCS.ARRIVE.TRANS64.RED.A1T0 RZ, [UR7], RZ ;  /* 0x000000ffffff79a7 */ /* 0x000fe60008100407 */
[----:B------:R-:W-:Y:S05]  /*70c0*/  @P1 BRA `(.L_x_22) ;  /* 0x0000000000041947 */ /* 0x000fea0003800000 */
[----:B------:R-:W-:Y:S01]  /*70d0*/  BPT.TRAP 0x1 ;  /* 0x000000040000795c */ /* 0x000fe20000300000 */
.L_x_22:
[C---:B------:R-:W-:Y:S01]  /*70e0*/  ISETP.GE.AND P2, PT, R6.reuse, 0x201, PT ;  /* 0x000002010600780c */ /* 0x040fe20003f46270 */
[----:B------:R-:W-:Y:S01]  /*70f0*/  UMOV UR4, 0x1 ;  /* 0x0000000100047882 */ /* 0x000fe20000000000 */
[----:B------:R-:W-:Y:S01]  /*7100*/  IADD3 R7, R6, 0xff, RZ ;  /* 0x000000ff06077810 */ /* 0x000fe20007ffe0ff */
[----:B------:R-:W-:Y:S01]  /*7110*/  UMOV UR7, 0x2 ;  /* 0x0000000200077882 */ /* 0x000fe20000000000 */
[----:B------:R-:W-:Y:S02]  /*7120*/  IADD3 R0, R0, 0x100, RZ ;  /* 0x0000010000007810 */ /* 0x000fe40007ffe0ff */
[----:B------:R-:W-:-:S04]  /*7130*/  SHF.R.S32.HI R8, RZ, 0x1f, R7 ;  /* 0x0000001fff087819 */ /* 0x000fc80000011407 */
[----:B------:R-:W-:-:S04]  /*7140*/  LEA.HI R8, R8, R7, RZ, 0x8 ;  /* 0x0000000708087211 */ /* 0x000fc800078f40ff */
[----:B------:R-:W-:Y:S01]  /*7150*/  LEA.HI.SX32 R6, R8, 0xffffffff, 0x18 ;  /* 0xffffffff08067811 */ /* 0x000fe200078fc2ff */
[----:B------:R-:W-:Y:S06]  /*7160*/  @!P2 BRA `(.L_x_23) ;  /* 0x0000004800e4a947 */ /* 0x000fec0003800000 */
[----:B------:R-:W-:Y:S01]  /*7170*/  MOV R9, R5 ;  /* 0x0000000500097202 */ /* 0x000fe20000000f00 */
[----:B------:R-:W-:Y:S01]  /*7180*/  UMOV UR7, 0x2 ;  /* 0x0000000200077882 */ /* 0x000fe20000000000 */
[----:B------:R-:W-:Y:S01]  /*7190*/  MOV R7, R105 ;  /* 0x0000006900077202 */ /* 0x000fe20000000f00 */
[----:B------:R-:W-:Y:S01]  /*71a0*/  UMOV UR4, 0x1 ;  /* 0x0000000100047882 */ /* 0x000fe20000000000 */
[----:B------:R-:W-:Y:S01]  /*71b0*/  MOV R2, RZ ;  /* 0x000000ff00027202 */ /* 0x000fe20000000f00 */
[----:B------:R-:W-:-:S06]  /*71c0*/  ULDC UR33, c[0x0][0x604] ;  /* 0x0001810000217ab9 */ /* 0x000fcc0000000800 */
.L_x_34:
[----:B------:R-:W-:-:S13]  /*71d0*/  PLOP3.LUT P3, PT, PT, PT, UP1, 0x80, 0x0 ;  /* 0x000000000000781c */ /* 0x000fda0003f6f018 */
[----:B-1----:R-:W-:Y:S05]  /*71e0*/  @!P3 BRA `(.L_x_24) ;  /* 0x000000000004b947 */ /* 0x002fea0003800000 */
[----:B------:R-:W-:Y:S01]  /*71f0*/  BPT.TRAP 0x1 ;  /* 0x000000040000795c */ /* 0x000fe20000300000 */
.L_x_24:
[----:B------:R-:W-:Y:S01]  /*7200*/  ULEA UR10, UR7, UR36, 0x3 ;  /* 0x00000024070a7291 */ /* 0x000fe2000f8e183f */
[----:B------:R-:W-:-:S08]  /*7210*/  SHF.L.U32 R5, R2, 0x1f, RZ ;  /* 0x0000001f02057819 */ /* 0x000fd000000006ff */
[----:B------:R-:W1:Y:S02]  /*7220*/  SYNCS.PHASECHK.TRANS64.TRYWAIT P2, [UR10+0x42000], R5 ;  /* 0x04200005ff0075a7 */ /* 0x000e64000804014a */
[----:B-1----:R-:W-:Y:S05]  /*7230*/  @!P2 BRA `(.L_x_25) ;  /* 0x000000d40070a947 */ /* 0x002fea0003800000 */
.L_x_107:
[----:B------:R-:W-:Y:S01]  /*7240*/  UIMAD UR10, UR7, 0xc00, UR6 ;  /* 0x00000c00070a78a4 */ /* 0x000fe2000f8e0206 */
[----:B------:R-:W-:Y:S01]  /*7250*/  WARPGROUP.ARRIVE ;  /* 0x00000000000079c5 */ /* 0x000fe20000000000 */
[----:B------:R-:W-:Y:S01]  /*7260*/  UMOV UR11, 0x80000020 ;  /* 0x80000020000b7882 */ /* 0x000fe20000000000 */
[----:B------:R-:W-:Y:S01]  /*7270*/  UMOV UR15, 0x80000020 ;  /* 0x80000020000f7882 */ /* 0x000fe20000000000 */
[----:B------:R-:W-:Y:S02]  /*7280*/  UIADD3 UR14, UR10, 0x2, URZ ;  /* 0x000000020a0e7890 */ /* 0x000fe4000fffe03f */
[----:B------:R-:W-:Y:S01]  /*7290*/  UIADD3 UR18, UR10, 0x400, URZ ;  /* 0x000004000a127890 */ /* 0x000fe2000fffe03f */
[----:B------:R-:W-:Y:S02]  /*72a0*/  UMOV UR19, 0x80000020 ;  /* 0x8000002000137882 */ /* 0x000fe40000000000 */
[----:B------:R-:W-:Y:S01]  /*72b0*/  HGMMA.64x256x16.F32 R24, gdesc[UR8], RZ, !UPT, gsb0 ;  /* 0x03e00000081879f0 */ /* 0x000fe2000c0008ff */
[----:B------:R-:W-:Y:S01]  /*72c0*/  UIADD3 UR22, UR10, 0x402, URZ ;  /* 0x000004020a167890 */ /* 0x000fe2000fffe03f */
[----:B------:R-:W-:Y:S01]  /*72d0*/  UMOV UR23, 0x80000020 ;  /* 0x8000002000177882 */ /* 0x000fe20000000000 */
[----:B------:R-:W-:Y:S01]  /*72e0*/  UIADD3 UR26, UR10, 0x800, URZ ;  /* 0x000008000a1a7890 */ /* 0x000fe2000fffe03f */
[----:B------:R-:W-:Y:S01]  /*72f0*/  UMOV UR27, 0x80000020 ;  /* 0x80000020001b7882 */ /* 0x000fe20000000000 */
[----:B------:R-:W-:Y:S01]  /*7300*/  UIADD3 UR30, UR10, 0x802, URZ ;  /* 0x000008020a1e7890 */ /* 0x000fe2000fffe03f */
[----:B------:R-:W-:Y:S01]  /*7310*/  UMOV UR31, 0x80000020 ;  /* 0x80000020001f7882 */ /* 0x000fe20000000000 */
[----:B------:R-:W-:-:S04]  /*7320*/  UIADD3 UR7, UR7, 0x1, URZ ;  /* 0x0000000107077890 */ /* 0x000fc8000fffe03f */
[----:B------:R-:W-:-:S04]  /*7330*/  UISETP.NE.AND UP0, UPT, UR7, 0x5, UPT ;  /* 0x000000050700788c */ /* 0x000fc8000bf05270 */
[----:B------:R-:W-:Y:S02]  /*7340*/  USEL UR10, URZ, 0x1, UP0 ;  /* 0x000000013f0a7887 */ /* 0x000fe40008000000 */
[----:B------:R-:W-:-:S04]  /*7350*/  USEL UR7, UR7, URZ, UP0 ;  /* 0x0000003f07077287 */ /* 0x000fc80008000000 */
[----:B------:R-:W-:Y:S01]  /*7360*/  LOP3.LUT R2, R2, UR10, RZ, 0x3c, !PT ;  /* 0x0000000a02027c12 */ /* 0x000fe2000f8e3cff */
[----:B------:R-:W-:Y:S02]  /*7370*/  WARPGROUP.DEPBAR.LE gsb0, 0x0 ;  /* 0x00008000000079c5 */ /* 0x000fe40000010000 */
[----:B------:R-:W-:-:S06]  /*7380*/  WARPGROUP.ARRIVE ;  /* 0x00000000000079c5 */ /* 0x000fcc0000000000 */
[----:B------:R-:W-:Y:S03]  /*7390*/  HGMMA.64x256x16.F32 R24, gdesc[UR12], R24, gsb0 ;  /* 0x03e000000c1879f0 */ /* 0x000fe60008000818 */
[----:B------:R-:W-:Y:S02]  /*73a0*/  WARPGROUP.DEPBAR.LE gsb0, 0x0 ;  /* 0x00008000000079c5 */ /* 0x000fe40000010000 */
[----:B------:R-:W-:-:S15]  /*73b0*/  WARPGROUP.ARRIVE ;  /* 0x00000000000079c5 */ /* 0x000fde0000000000 */
[----:B------:R-:W-:-:S08]  /*73c0*/  NOP ;  /* 0x0000000000007918 */ /* 0x000fd00000000000 */
        /* <DEDUP_REMOVED lines=14> */
[----:B------:R-:W-:Y:S05]  /*74b0*/  @!P3 BRA `(.L_x_26) ;  /* 0x000000000004b947 */ /* 0x000fea0003800000 */
[----:B------:R-:W-:Y:S01]  /*74c0*/  BPT.TRAP 0x1 ;  /* 0x000000040000795c */ /* 0x000fe20000300000 */
.L_x_26:
[----:B-1----:R-:W-:Y:S01]  /*74d0*/  FMNMX R8, R24, R9, !PT ;  /* 0x0000000918087209 */ /* 0x002fe20007800000 */
[----:B------:R-:W-:-:S03]  /*74e0*/  ULEA UR10, UR7, UR36, 0x3 ;  /* 0x00000024070a7291 */ /* 0x000fc6000f8e183f */
[----:B------:R-:W-:-:S04]  /*74f0*/  FMNMX R5, R25, R8, !PT ;  /* 0x0000000819057209 */ /* 0x000fc80007800000 */
        /* <DEDUP_REMOVED lines=61> */
[----:B------:R-:W-:-:S05]  /*78d0*/  FMNMX R11, R149, R8, !PT ;  /* 0x00000008950b7209 */ /* 0x000fca0007800000 */
[----:B------:R-:W1:Y:S02]  /*78e0*/  SHFL.BFLY PT, R8, R11, 0x1, 0x1f ;  /* 0x0c201f000b087f89 */ /* 0x000e6400000e0000 */
[----:B-1----:R-:W-:-:S05]  /*78f0*/  FMNMX R12, R11, R8, !PT ;  /* 0x000000080b0c7209 */ /* 0x002fca0007800000 */
[----:B------:R-:W1:Y:S02]  /*7900*/  SHFL.BFLY PT, R5, R12, 0x2, 0x1f ;  /* 0x0c401f000c057f89 */ /* 0x000e6400000e0000 */
[----:B-1----:R-:W-:-:S04]  /*7910*/  FMNMX R5, R12, R5, !PT ;  /* 0x000000050c057209 */ /* 0x002fc80007800000 */
[----:B------:R-:W-:-:S04]  /*7920*/  FSETP.NEU.AND P2, PT, R5, -INF , PT ;  /* 0xff8000000500780b */ /* 0x000fc80003f4d000 */
[----:B------:R-:W-:-:S05]  /*7930*/  FSEL R8, R5, RZ, P2 ;  /* 0x000000ff05087208 */ /* 0x000fca0001000000 */
[----:B------:R-:W-:-:S04]  /*7940*/  FMUL R10, R8, UR33 ;  /* 0x00000021080a7c20 */ /* 0x000fc80008400000 */
[--C-:B------:R-:W-:Y:S01]  /*7950*/  FFMA R24, R24, UR33, -R10.reuse ;  /* 0x0000002118187c23 */ /* 0x100fe2000800080a */
[--C-:B------:R-:W-:Y:S01]  /*7960*/  FFMA R14, R25, UR33, -R10.reuse ;  /* 0x00000021190e7c23 */ /* 0x100fe2000800080a */
[--C-:B------:R-:W-:Y:S01]  /*7970*/  FFMA R13, R29, UR33, -R10.reuse ;  /* 0x000000211d0d7c23 */ /* 0x100fe2000800080a */
[--C-:B------:R-:W-:Y:S01]  /*7980*/  FFMA R16, R33, UR33, -R10.reuse ;  /* 0x0000002121107c23 */ /* 0x100fe2000800080a */
[--C-:B------:R-:W-:Y:S01]  /*7990*/  FFMA R15, R32, UR33, -R10.reuse ;  /* 0x00000021200f7c23 */ /* 0x100fe2000800080a */
[----:B------:R-:W-:Y:S01]  /*79a0*/  FSETP.GEU.AND P5, PT, R24, -126, PT ;  /* 0xc2fc00001800780b */ /* 0x000fe20003fae000 */
        /* <DEDUP_REMOVED lines=9> */
[--C-:B------:R-:W-:Y:S01]  /*7a40*/  FFMA R17, R37, UR33, -R10.reuse ;  /* 0x0000002125117c23 */ /* 0x100fe2000800080a */
[--C-:B------:R-:W-:Y:S01]  /*7a50*/  FFMA R21, R45, UR33, -R10.reuse ;  /* 0x000000212d157c23 */ /* 0x100fe2000800080a */
[----:B------:R-:W-:Y:S01]  /*7a60*/  FFMA R145, R145, UR33, -R10 ;  /* 0x0000002191917c23 */ /* 0x000fe2000800080a */
[----:B------:R-:W-:-:S02]  /*7a70*/  @!P5 FMUL R24, R24, 0.5 ;  /* 0x3f0000001818d820 */ /* 0x000fc40000400000 */
[----:B------:R-:W-:Y:S02]  /*7a80*/  @!P2 FMUL R14, R14, 0.5 ;  /* 0x3f0000000e0ea820 */ /* 0x000fe40000400000 */
[----:B------:R1:W2:Y:S01]  /*7a90*/  MUFU.EX2 R11, R24 ;  /* 0x00000018000b7308 */ /* 0x0002a20000000800 */
[----:B------:R-:W-:Y:S01]  /*7aa0*/  @!P3 FMUL R13, R13, 0.5 ;  /* 0x3f0000000d0db820 */ /* 0x000fe20000400000 */
[----:B------:R-:W-:Y:S02]  /*7ab0*/  @!P4 FMUL R15, R15, 0.5 ;  /* 0x3f0000000f0fc820 */ /* 0x000fe40000400000 */
[----:B------:R-:W-:-:S04]  /*7ac0*/  @!P6 FMUL R28, R28, 0.5 ;  /* 0x3f0000001c1ce820 */ /* 0x000fc80000400000 */
[----:B------:R-:W3:Y:S01]  /*7ad0*/  MUFU.EX2 R14, R14 ;  /* 0x0000000e000e7308 */ /* 0x000ee20000000800 */
[----:B-1----:R-:W-:-:S04]  /*7ae0*/  FMNMX R24, R26, R7, !PT ;  /* 0x000000071a187209 */ /* 0x002fc80007800000 */
[----:B------:R-:W-:-:S03]  /*7af0*/  FMNMX R23, R27, R24, !PT ;  /* 0x000000181b177209 */ /* 0x000fc60007800000 */
[----:B------:R-:W1:Y:S01]  /*7b00*/  MUFU.EX2 R13, R13 ;  /* 0x0000000d000d7308 */ /* 0x000e620000000800 */
[----:B--2---:R-:W-:Y:S01]  /*7b10*/  @!P5 FMUL R11, R11, R11 ;  /* 0x0000000b0b0bd220 */ /* 0x004fe20000400000 */
[----:B------:R-:W-:Y:S02]  /*7b20*/  FSETP.GEU.AND P5, PT, R16, -126, PT ;  /* 0xc2fc00001000780b */ /* 0x000fe40003fae000 */
[----:B------:R-:W-:-:S04]  /*7b30*/  FMNMX R24, R30, R23, !PT ;  /* 0x000000171e187209 */ /* 0x000fc80007800000 */
[----:B------:R-:W2:Y:S01]  /*7b40*/  MUFU.EX2 R15, R15 ;  /* 0x0000000f000f7308 */ /* 0x000ea20000000800 */
[----:B---3--:R-:W-:Y:S01]  /*7b50*/  @!P2 FMUL R14, R14, R14 ;  /* 0x0000000e0e0ea220 */ /* 0x008fe20000400000 */
[----:B------:R-:W-:Y:S02]  /*7b60*/  FSETP.GEU.AND P2, PT, R18, -126, PT ;  /* 0xc2fc00001200780b */ /* 0x000fe40003f4e000 */
[----:B------:R-:W-:Y:S01]  /*7b70*/  FMNMX R23, R31, R24, !PT ;  /* 0x000000181f177209 */ /* 0x000fe20007800000 */
[----:B------:R-:W-:Y:S02]  /*7b80*/  FFMA R24, R48, UR33, -R10 ;  /* 0x0000002130187c23 */ /* 0x000fe4000800080a */
[----:B------:R-:W-:Y:S01]  /*7b90*/  @!P5 FMUL R16, R16, 0.5 ;  /* 0x3f0000001010d820 */ /* 0x000fe20000400000 */
[----:B------:R3:W4:Y:S01]  /*7ba0*/  MUFU.EX2 R12, R28 ;  /* 0x0000001c000c7308 */ /* 0x0007220000000800 */
[----:B-1----:R-:W-:Y:S01]  /*7bb0*/  @!P3 FMUL R13, R13, R13 ;  /* 0x0000000d0d0db220 */ /* 0x002fe20000400000 */
[----:B------:R-:W-:-:S05]  /*7bc0*/  FSETP.GEU.AND P3, PT, R20, -126, PT ;  /* 0xc2fc00001400780b */ /* 0x000fca0003f6e000 */
[----:B------:R-:W-:Y:S01]  /*7bd0*/  @!P2 FMUL R18, R18, 0.5 ;  /* 0x3f0000001212a820 */ /* 0x000fe20000400000 */
[----:B------:R-:W1:Y:S01]  /*7be0*/  MUFU.EX2 R16, R16 ;  /* 0x0000001000107308 */ /* 0x000e620000000800 */
[----:B--2---:R-:W-:Y:S01]  /*7bf0*/  @!P4 FMUL R15, R15, R15 ;  /* 0x0000000f0f0fc220 */ /* 0x004fe20000400000 */
[----:B------:R-:W-:Y:S02]  /*7c00*/  FSETP.GEU.AND P4, PT, R19, -126, PT ;  /* 0xc2fc00001300780b */ /* 0x000fe40003f8e000 */
[----:B---3--:R-:W-:Y:S01]  /*7c10*/  FMNMX R28, R34, R23, !PT ;  /* 0x00000017221c7209 */ /* 0x008fe20007800000 */
[----:B------:R-:W-:Y:S02]  /*7c20*/  FFMA R23, R49, UR33, -R10 ;  /* 0x0000002131177c23 */ /* 0x000fe4000800080a */
[----:B------:R-:W-:Y:S01]  /*7c30*/  @!P3 FMUL R20, R20, 0.5 ;  /* 0x3f0000001414b820 */ /* 0x000fe20000400000 */
[----:B------:R-:W2:Y:S01]  /*7c40*/  MUFU.EX2 R18, R18 ;  /* 0x0000001200127308 */ /* 0x000ea20000000800 */
[----:B----4-:R-:W-:Y:S01]  /*7c50*/  @!P6 FMUL R12, R12, R12 ;  /* 0x0000000c0c0ce220 */ /* 0x010fe20000400000 */
[----:B------:R-:W-:-:S02]  /*7c60*/  FSETP.GEU.AND P6, PT, R17, -126, PT ;  /* 0xc2fc00001100780b */ /* 0x000fc40003fce000 */
[----:B------:R-:W-:Y:S01]  /*7c70*/  FMNMX R25, R35, R28, !PT ;  /* 0x0000001c23197209 */ /* 0x000fe20007800000 */
[--C-:B------:R-:W-:Y:S02]  /*7c80*/  FFMA R28, R52, UR33, -R10.reuse ;  /* 0x00000021341c7c23 */ /* 0x100fe4000800080a */
[----:B------:R-:W-:Y:S01]  /*7c90*/  @!P4 FMUL R19, R19, 0.5 ;  /* 0x3f0000001313c820 */ /* 0x000fe20000400000 */
[----:B------:R-:W3:Y:S01]  /*7ca0*/  MUFU.EX2 R20, R20 ;  /* 0x0000001400147308 */ /* 0x000ee20000000800 */
[----:B-1----:R-:W-:Y:S01]  /*7cb0*/  @!P5 FMUL R16, R16, R16 ;  /* 0x000000101010d220 */ /* 0x002fe20000400000 */
[----:B------:R-:W-:Y:S02]  /*7cc0*/  FSETP.GEU.AND P5, PT, R22, -126, PT ;  /* 0xc2fc00001600780b */ /* 0x000fe40003fae000 */
[----:B------:R-:W-:Y:S01]  /*7cd0*/  FMNMX R32, R38, R25, !PT ;  /* 0x0000001926207209 */ /* 0x000fe20007800000 */
[----:B------:R-:W-:Y:S02]  /*7ce0*/  FFMA R25, R53, UR33, -R10 ;  /* 0x0000002135197c23 */ /* 0x000fe4000800080a */
[----:B------:R-:W-:Y:S01]  /*7cf0*/  @!P6 FMUL R17, R17, 0.5 ;  /* 0x3f0000001111e820 */ /* 0x000fe20000400000 */
[----:B------:R-:W1:Y:S01]  /*7d00*/  MUFU.EX2 R19, R19 ;  /* 0x0000001300137308 */ /* 0x000e620000000800 */
[----:B--2---:R-:W-:Y:S01]  /*7d10*/  @!P2 FMUL R18, R18, R18 ;  /* 0x000000121212a220 */ /* 0x004fe20000400000 */
[----:B------:R-:W-:-:S02]  /*7d20*/  FSETP.GEU.AND P2, PT, R21, -126, PT ;  /* 0xc2fc00001500780b */ /* 0x000fc40003f4e000 */
[----:B------:R-:W-:-:S03]  /*7d30*/  FMNMX R29, R39, R32, !PT ;  /* 0x00000020271d7209 */ /* 0x000fc60007800000 */
[----:B------:R-:W-:Y:S01]  /*7d40*/  @!P5 FMUL R22, R22, 0.5 ;  /* 0x3f0000001616d820 */ /* 0x000fe20000400000 */
[----:B------:R-:W2:Y:S01]  /*7d50*/  MUFU.EX2 R17, R17 ;  /* 0x0000001100117308 */ /* 0x000ea20000000800 */
[----:B---3--:R-:W-:Y:S01]  /*7d60*/  @!P3 FMUL R20, R20, R20 ;  /* 0x000000141414b220 */ /* 0x008fe20000400000 */
[----:B------:R-:W-:Y:S02]  /*7d70*/  FSETP.GEU.AND P3, PT, R23, -126, PT ;  /* 0xc2fc00001700780b */ /* 0x000fe40003f6e000 */
[----:B------:R-:W-:-:S03]  /*7d80*/  FMNMX R32, R42, R29, !PT ;  /* 0x0000001d2a207209 */ /* 0x000fc60007800000 */
        /* <DEDUP_REMOVED lines=10> */
[----:B------:R-:W-:Y:S01]  /*7e30*/  FMNMX R36, R46, R29, !PT ;  /* 0x0000001d2e247209 */ /* 0x000fe20007800000 */
[--C-:B------:R-:W-:Y:S02]  /*7e40*/  FFMA R29, R57, UR33, -R10.reuse ;  /* 0x00000021391d7c23 */ /* 0x100fe4000800080a */
[----:B------:R-:W-:Y:S01]  /*7e50*/  @!P4 FMUL R28, R28, 0.5 ;  /* 0x3f0000001c1cc820 */ /* 0x000fe20000400000 */
[----:B------:R-:W2:Y:S01]  /*7e60*/  MUFU.EX2 R23, R23 ;  /* 0x0000001700177308 */ /* 0x000ea20000000800 */
[----:B---3--:R-:W-:Y:S01]  /*7e70*/  @!P5 FMUL R22, R22, R22 ;  /* 0x000000161616d220 */ /* 0x008fe20000400000 */
[----:B------:R-:W-:Y:S02]  /*7e80*/  FSETP.GEU.AND P5, PT, R25, -126, PT ;  /* 0xc2fc00001900780b */ /* 0x000fe40003fae000 */
[----:B------:R-:W-:Y:S01]  /*7e90*/  FMNMX R33, R47, R36, !PT ;  /* 0x000000242f217209 */ /* 0x000fe20007800000 */
[--C-:B------:R-:W-:Y:S02]  /*7ea0*/  FFMA R36, R60, UR33, -R10.reuse ;  /* 0x000000213c247c23 */ /* 0x100fe4000800080a */
[----:B------:R-:W-:Y:S01]  /*7eb0*/  @!P6 FMUL R24, R24, 0.5 ;  /* 0x3f0000001818e820 */ /* 0x000fe20000400000 */
[----:B------:R-:W-:Y:S01]  /*7ec0*/  FMNMX R40, R50, R33, !PT ;  /* 0x0000002132287209 */ /* 0x000fe20007800000 */
[----:B-1----:R-:W-:Y:S01]  /*7ed0*/  @!P2 FMUL R21, R21, R21 ;  /* 0x000000151515a220 */ /* 0x002fe20000400000 */
[----:B------:R-:W-:Y:S01]  /*7ee0*/  FSETP.GEU.AND P2, PT, R32, -126, PT ;  /* 0xc2fc00002000780b */ /* 0x000fe20003f4e000 */
[----:B------:R-:W1:Y:S01]  /*7ef0*/  MUFU.EX2 R28, R28 ;  /* 0x0000001c001c7308 */ /* 0x000e620000000800 */
[----:B------:R-:W-:Y:S01]  /*7f00*/  FMNMX R37, R51, R40, !PT ;  /* 0x0000002833257209 */ /* 0x000fe20007800000 */
[----:B------:R-:W-:-:S02]  /*7f10*/  FFMA R33, R61, UR33, -R10 ;  /* 0x000000213d217c23 */ /* 0x000fc4000800080a */
[----:B------:R-:W-:Y:S01]  /*7f20*/  @!P5 FMUL R25, R25, 0.5 ;  /* 0x3f0000001919d820 */ /* 0x000fe20000400000 */
[----:B------:R-:W-:Y:S01]  /*7f30*/  FMNMX R40, R54, R37, !PT ;  /* 0x0000002536287209 */ /* 0x000fe20007800000 */
[----:B--2---:R-:W-:Y:S01]  /*7f40*/  @!P3 FMUL R23, R23, R23 ;  /* 0x000000171717b220 */ /* 0x004fe20000400000 */
[----:B------:R-:W-:Y:S01]  /*7f50*/  FSETP.GEU.AND P3, PT, R36, -126, PT ;  /* 0xc2fc00002400780b */ /* 0x000fe20003f6e000 */
[----:B------:R-:W2:Y:S01]  /*7f60*/  MUFU.EX2 R24, R24 ;  /* 0x0000001800187308 */ /* 0x000ea20000000800 */
[----:B------:R-:W-:Y:S01]  /*7f70*/  FMNMX R37, R55, R40, !PT ;  /* 0x0000002837257209 */ /* 0x000fe20007800000 */
[--C-:B------:R-:W-:Y:S02]  /*7f80*/  FFMA R40, R64, UR33, -R10.reuse ;  /* 0x0000002140287c23 */ /* 0x100fe4000800080a */
[----:B------:R-:W-:Y:S01]  /*7f90*/  @!P2 FMUL R32, R32, 0.5 ;  /* 0x3f0000002020a820 */ /* 0x000fe20000400000 */
[----:B------:R-:W-:Y:S01]  /*7fa0*/  FMNMX R44, R58, R37, !PT ;  /* 0x000000253a2c7209 */ /* 0x000fe20007800000 */
[----:B------:R-:W-:-:S02]  /*7fb0*/  FFMA R37, R65, UR33, -R10 ;  /* 0x0000002141257c23 */ /* 0x000fc4000800080a */
[----:B------:R-:W3:Y:S01]  /*7fc0*/  MUFU.EX2 R25, R25 ;  /* 0x0000001900197308 */ /* 0x000ee20000000800 */
[----:B-1----:R-:W-:Y:S01]  /*7fd0*/  @!P4 FMUL R28, R28, R28 ;  /* 0x0000001c1c1cc220 */ /* 0x002fe20000400000 */
[----:B------:R-:W-:Y:S02]  /*7fe0*/  FSETP.GEU.AND P4, PT, R33, -126, PT ;  /* 0xc2fc00002100780b */ /* 0x000fe40003f8e000 */
[----:B------:R-:W-:Y:S01]  /*7ff0*/  @!P3 FMUL R36, R36, 0.5 ;  /* 0x3f0000002424b820 */ /* 0x000fe20000400000 */
[----:B------:R-:W-:Y:S01]  /*8000*/  FMNMX R41, R59, R44, !PT ;  /* 0x0000002c3b297209 */ /* 0x000fe20007800000 */
[----:B------:R-:W-:Y:S02]  /*8010*/  FFMA R44, R68, UR33, -R10 ;  /* 0x00000021442c7c23 */ /* 0x000fe4000800080a */
[----:B------:R-:W1:Y:S01]  /*8020*/  MUFU.EX2 R32, R32 ;  /* 0x0000002000207308 */ /* 0x000e620000000800 */
[----:B--2---:R-:W-:Y:S01]  /*8030*/  @!P6 FMUL R24, R24, R24 ;  /* 0x000000181818e220 */ /* 0x004fe20000400000 */
[----:B------:R-:W-:-:S02]  /*8040*/  FSETP.GEU.AND P6, PT, R29, -126, PT ;  /* 0xc2fc00001d00780b */ /* 0x000fc40003fce000 */
[----:B------:R-:W-:Y:S01]  /*8050*/  FMNMX R48, R62, R41, !PT ;  /* 0x000000293e307209 */ /* 0x000fe20007800000 */
[----:B------:R-:W-:Y:S02]  /*8060*/  FFMA R41, R69, UR33, -R10 ;  /* 0x0000002145297c23 */ /* 0x000fe4000800080a */
        /* <DEDUP_REMOVED lines=9> */
[----:B------:R-:W-:-:S03]  /*8100*/  FMNMX R48, R66, R45, !PT ;  /* 0x0000002d42307209 */ /* 0x000fc60007800000 */
[----:B------:R-:W-:Y:S01]  /*8110*/  @!P5 FMUL R40, R40, 0.5 ;  /* 0x3f0000002828d820 */ /* 0x000fe20000400000 */
[----:B------:R-:W1:Y:S01]  /*8120*/  MUFU.EX2 R29, R29 ;  /* 0x0000001d001d7308 */ /* 0x000e620000000800 */
[----:B------:R-:W-:Y:S01]  /*8130*/  FMNMX R45, R67, R48, !PT ;  /* 0x00000030432d7209 */ /* 0x000fe20007800000 */
[----:B--2---:R-:W-:Y:S01]  /*8140*/  @!P3 FMUL R36, R36, R36 ;  /* 0x000000242424b220 */ /* 0x004fe20000400000 */
[----:B------:R-:W-:Y:S01]  /*8150*/  FSETP.GEU.AND P3, PT, R41, -126, PT ;  /* 0xc2fc00002900780b */ /* 0x000fe20003f6e000 */
[--C-:B------:R-:W-:Y:S01]  /*8160*/  FFMA R48, R72, UR33, -R10.reuse ;  /* 0x0000002148307c23 */ /* 0x100fe2000800080a */
[----:B------:R-:W-:Y:S01]  /*8170*/  FMNMX R52, R70, R45, !PT ;  /* 0x0000002d46347209 */ /* 0x000fe20007800000 */
[--C-:B------:R-:W-:Y:S01]  /*8180*/  FFMA R45, R73, UR33, -R10.reuse ;  /* 0x00000021492d7c23 */ /* 0x100fe2000800080a */
[----:B------:R-:W-:Y:S01]  /*8190*/  @!P2 FMUL R37, R37, 0.5 ;  /* 0x3f0000002525a820 */ /* 0x000fe20000400000 */
[----:B------:R-:W2:Y:S01]  /*81a0*/  MUFU.EX2 R40, R40 ;  /* 0x0000002800287308 */ /* 0x000ea20000000800 */
[----:B---3--:R-:W-:Y:S01]  /*81b0*/  @!P4 FMUL R33, R33, R33 ;  /* 0x000000212121c220 */ /* 0x008fe20000400000 */
[----:B------:R-:W-:Y:S01]  /*81c0*/  FSETP.GEU.AND P4, PT, R48, -126, PT ;  /* 0xc2fc00003000780b */ /* 0x000fe20003f8e000 */
[--C-:B------:R-:W-:Y:S01]  /*81d0*/  FFMA R72, R93, UR33, -R10.reuse ;  /* 0x000000215d487c23 */ /* 0x100fe2000800080a */
[----:B------:R-:W-:Y:S01]  /*81e0*/  FMNMX R49, R71, R52, !PT ;  /* 0x0000003447317209 */ /* 0x000fe20007800000 */
[--C-:B------:R-:W-:Y:S01]  /*81f0*/  FFMA R52, R76, UR33, -R10.reuse ;  /* 0x000000214c347c23 */ /* 0x100fe2000800080a */
[--C-:B------:R-:W-:Y:S01]  /*8200*/  FFMA R73, R97, UR33, -R10.reuse ;  /* 0x0000002161497c23 */ /* 0x100fe2000800080a */
[--C-:B------:R-:W-:Y:S01]  /*8210*/  FFMA R97, R112, UR33, -R10.reuse ;  /* 0x0000002170617c23 */ /* 0x100fe2000800080a */
[----:B------:R-:W3:Y:S01]  /*8220*/  MUFU.EX2 R37, R37 ;  /* 0x0000002500257308 */ /* 0x000ee20000000800 */
[----:B-1----:R-:W-:Y:S01]  /*8230*/  @!P6 FMUL R29, R29, R29 ;  /* 0x0000001d1d1de220 */ /* 0x002fe20000400000 */
[----:B------:R-:W-:Y:S01]  /*8240*/  FSETP.GEU.AND P6, PT, R44, -126, PT ;  /* 0xc2fc00002c00780b */ /* 0x000fe20003fce000 */
[----:B------:R-:W-:Y:S01]  /*8250*/  @!P3 FMUL R41, R41, 0.5 ;  /* 0x3f0000002929b820 */ /* 0x000fe20000400000 */
[----:B------:R-:W-:Y:S01]  /*8260*/  FMNMX R56, R74, R49, !PT ;  /* 0x000000314a387209 */ /* 0x000fe20007800000 */
[--C-:B------:R-:W-:Y:S01]  /*8270*/  FFMA R49, R77, UR33, -R10.reuse ;  /* 0x000000214d317c23 */ /* 0x100fe2000800080a */
[--C-:B------:R-:W-:Y:S01]  /*8280*/  FFMA R93, R108, UR33, -R10.reuse ;  /* 0x000000216c5d7c23 */ /* 0x100fe2000800080a */
[----:B------:R-:W-:Y:S01]  /*8290*/  @!P4 FMUL R48, R48, 0.5 ;  /* 0x3f0000003030c820 */ /* 0x000fe20000400000 */
[----:B------:R-:W-:Y:S01]  /*82a0*/  FMNMX R53, R75, R56, !PT ;  /* 0x000000384b357209 */ /* 0x000fe20007800000 */
[----:B--2---:R-:W-:Y:S01]  /*82b0*/  @!P5 FMUL R40, R40, R40 ;  /* 0x000000282828d220 */ /* 0x004fe20000400000 */
[----:B------:R-:W-:Y:S01]  /*82c0*/  FSETP.GEU.AND P5, PT, R45, -126, PT ;  /* 0xc2fc00002d00780b */ /* 0x000fe20003fae000 */
[----:B------:R-:W1:Y:S01]  /*82d0*/  MUFU.EX2 R41, R41 ;  /* 0x0000002900297308 */ /* 0x000e620000000800 */
[----:B------:R-:W-:Y:S01]  /*82e0*/  FMNMX R56, R78, R53, !PT ;  /* 0x000000354e387209 */ /* 0x000fe20007800000 */
[--C-:B------:R-:W-:Y:S01]  /*82f0*/  FFMA R108, R117, UR33, -R10.reuse ;  /* 0x00000021756c7c23 */ /* 0x100fe2000800080a */
[--C-:B------:R-:W-:Y:S01]  /*8300*/  FFMA R117, R124, UR33, -R10.reuse ;  /* 0x000000217c757c23 */ /* 0x100fe2000800080a */
[----:B------:R-:W-:Y:S01]  /*8310*/  @!P6 FMUL R44, R44, 0.5 ;  /* 0x3f0000002c2ce820 */ /* 0x000fe20000400000 */
[----:B------:R-:W-:Y:S01]  /*8320*/  FMNMX R53, R79, R56, !PT ;  /* 0x000000384f357209 */ /* 0x000fe20007800000 */
[----:B---3--:R-:W-:Y:S01]  /*8330*/  @!P2 FMUL R37, R37, R37 ;  /* 0x000000252525a220 */ /* 0x008fe20000400000 */
[----:B------:R-:W-:Y:S01]  /*8340*/  FSETP.GEU.AND P2, PT, R52, -126, PT ;  /* 0xc2fc00003400780b */ /* 0x000fe20003f4e000 */
[----:B------:R-:W2:Y:S01]  /*8350*/  MUFU.EX2 R48, R48 ;  /* 0x0000003000307308 */ /* 0x000ea20000000800 */
[--C-:B------:R-:W-:Y:S01]  /*8360*/  FFMA R56, R80, UR33, -R10.reuse ;  /* 0x0000002150387c23 */ /* 0x100fe2000800080a */
[----:B------:R-:W-:Y:S01]  /*8370*/  FMNMX R60, R82, R53, !PT ;  /* 0x00000035523c7209 */ /* 0x000fe20007800000 */
[--C-:B------:R-:W-:Y:S01]  /*8380*/  FFMA R53, R81, UR33, -R10.reuse ;  /* 0x0000002151357c23 */ /* 0x100fe2000800080a */
[----:B------:R-:W-:Y:S01]  /*8390*/  @!P5 FMUL R45, R45, 0.5 ;  /* 0x3f0000002d2dd820 */ /* 0x000fe20000400000 */
[--C-:B------:R-:W-:Y:S01]  /*83a0*/  FFMA R80, R96, UR33, -R10.reuse ;  /* 0x0000002160507c23 */ /* 0x100fe2000800080a */
[----:B------:R-:W-:Y:S01]  /*83b0*/  FMNMX R57, R83, R60, !PT ;  /* 0x0000003c53397209 */ /* 0x000fe20007800000 */
[--C-:B------:R-:W-:Y:S01]  /*83c0*/  FFMA R60, R84, UR33, -R10.reuse ;  /* 0x00000021543c7c23 */ /* 0x100fe2000800080a */
[----:B------:R-:W3:Y:S01]  /*83d0*/  MUFU.EX2 R44, R44 ;  /* 0x0000002c002c7308 */ /* 0x000ee20000000800 */
[----:B-1----:R-:W-:Y:S01]  /*83e0*/  @!P3 FMUL R41, R41, R41 ;  /* 0x000000292929b220 */ /* 0x002fe20000400000 */
[----:B------:R-:W-:Y:S01]  /*83f0*/  FSETP.GEU.AND P3, PT, R56, -126, PT ;  /* 0xc2fc00003800780b */ /* 0x000fe20003f6e000 */
[--C-:B------:R-:W-:Y:S01]  /*8400*/  FFMA R81, R100, UR33, -R10.reuse ;  /* 0x0000002164517c23 */ /* 0x100fe2000800080a */
[----:B------:R-:W-:Y:S01]  /*8410*/  @!P2 FMUL R52, R52, 0.5 ;  /* 0x3f0000003434a820 */ /* 0x000fe20000400000 */
[----:B------:R-:W-:Y:S01]  /*8420*/  FMNMX R64, R86, R57, !PT ;  /* 0x0000003956407209 */ /* 0x000fe20007800000 */
[--C-:B------:R-:W-:Y:S01]  /*8430*/  FFMA R57, R85, UR33, -R10.reuse ;  /* 0x0000002155397c23 */ /* 0x100fe2000800080a */
[--C-:B------:R-:W-:Y:S01]  /*8440*/  FFMA R85, R104, UR33, -R10.reuse ;  /* 0x0000002168557c23 */ /* 0x100fe2000800080a */
[----:B------:R-:W1:Y:S01]  /*8450*/  MUFU.EX2 R45, R45 ;  /* 0x0000002d002d7308 */ /* 0x000e620000000800 */
[----:B--2---:R-:W-:Y:S01]  /*8460*/  @!P4 FMUL R48, R48, R48 ;  /* 0x000000303030c220 */ /* 0x004fe20000400000 */
[----:B------:R-:W-:Y:S01]  /*8470*/  FSETP.GEU.AND P4, PT, R53, -126, PT ;  /* 0xc2fc00003500780b */ /* 0x000fe20003f8e000 */
[--C-:B------:R-:W-:Y:S01]  /*8480*/  FFMA R84, R101, UR33, -R10.reuse ;  /* 0x0000002165547c23 */ /* 0x100fe2000800080a */
[----:B------:R-:W-:Y:S01]  /*8490*/  FMNMX R61, R87, R64, !PT ;  /* 0x00000040573d7209 */ /* 0x000fe20007800000 */
[--C-:B------:R-:W-:Y:S01]  /*84a0*/  FFMA R96, R109, UR33, -R10.reuse ;  /* 0x000000216d607c23 */ /* 0x100fe2000800080a */
        /* <DEDUP_REMOVED lines=9> */
[----:B------:R-:W-:Y:S01]  /*8540*/  @!P4 FMUL R53, R53, 0.5 ;  /* 0x3f0000003535c820 */ /* 0x000fe20000400000 */
[----:B------:R-:W3:Y:S01]  /*8550*/  MUFU.EX2 R56, R56 ;  /* 0x0000003800387308 */ /* 0x000ee20000000800 */
[----:B-1----:R-:W-:Y:S01]  /*8560*/  @!P5 FMUL R45, R45, R45 ;  /* 0x0000002d2d2dd220 */ /* 0x002fe20000400000 */
[----:B------:R-:W-:Y:S01]  /*8570*/  FSETP.GEU.AND P5, PT, R60, -126, PT ;  /* 0xc2fc00003c00780b */ /* 0x000fe20003fae000 */
[--C-:B------:R-:W-:Y:S01]  /*8580*/  FFMA R116, R125, UR33, -R10.reuse ;  /* 0x000000217d747c23 */ /* 0x100fe2000800080a */
[----:B------:R-:W-:Y:S01]  /*8590*/  FMNMX R61, R91, R64, !PT ;  /* 0x000000405b3d7209 */ /* 0x000fe20007800000 */
[--C-:B------:R-:W-:Y:S01]  /*85a0*/  FFMA R64, R88, UR33, -R10.reuse ;  /* 0x0000002158407c23 */ /* 0x100fe2000800080a */
[--C-:B------:R-:W-:Y:S01]  /*85b0*/  FFMA R120, R129, UR33, -R10.reuse ;  /* 0x0000002181787c23 */ /* 0x100fe2000800080a */
[----:B------:R-:W-:Y:S01]  /*85c0*/  @!P6 FMUL R49, R49, 0.5 ;  /* 0x3f0000003131e820 */ /* 0x000fe20000400000 */
        /* <DEDUP_REMOVED lines=17> */
[----:B------:R-:W-:Y:S01]  /*86e0*/  FMNMX R68, R98, R65, !PT ;  /* 0x0000004162447209 */ /* 0x000fe20007800000 */
[--C-:B------:R-:W-:Y:S01]  /*86f0*/  FFMA R65, R92, UR33, -R10.reuse ;  /* 0x000000215c417c23 */ /* 0x100fe2000800080a */
[----:B-1----:R-:W-:Y:S01]  /*8700*/  @!P4 FMUL R53, R53, R53 ;  /* 0x000000353535c220 */ /* 0x002fe20000400000 */
[--C-:B------:R-:W-:Y:S01]  /*8710*/  FFMA R92, R105, UR33, -R10.reuse ;  /* 0x00000021695c7c23 */ /* 0x100fe2000800080a */
[----:B------:R-:W-:Y:S01]  /*8720*/  FMNMX R69, R99, R68, !PT ;  /* 0x0000004463457209 */ /* 0x000fe20007800000 */
[--C-:B------:R-:W-:Y:S01]  /*8730*/  FFMA R128, R137, UR33, -R10.reuse ;  /* 0x0000002189807c23 */ /* 0x100fe2000800080a */
[----:B------:R-:W-:Y:S01]  /*8740*/  FSETP.GEU.AND P4, PT, R65, -126, PT ;  /* 0xc2fc00004100780b */ /* 0x000fe20003f8e000 */
[----:B------:R-:W1:Y:S01]  /*8750*/  MUFU.EX2 R57, R57 ;  /* 0x0000003900397308 */ /* 0x000e620000000800 */
[----:B--2---:R-:W-:Y:S01]  /*8760*/  @!P6 FMUL R49, R49, R49 ;  /* 0x000000313131e220 */ /* 0x004fe20000400000 */
[----:B------:R-:W-:Y:S01]  /*8770*/  FSETP.GEU.AND P6, PT, R64, -126, PT ;  /* 0xc2fc00004000780b */ /* 0x000fe20003fce000 */
[----:B------:R-:W-:Y:S01]  /*8780*/  @!P3 FMUL R61, R61, 0.5 ;  /* 0x3f0000003d3db820 */ /* 0x000fe20000400000 */
[----:B------:R-:W-:Y:S01]  /*8790*/  FMNMX R68, R102, R69, !PT ;  /* 0x0000004566447209 */ /* 0x000fe20007800000 */
[--C-:B------:R-:W-:Y:S01]  /*87a0*/  FFMA R137, R144, UR33, -R10.reuse ;  /* 0x0000002190897c23 */ /* 0x100fe2000800080a */
[--C-:B------:R-:W-:Y:S01]  /*87b0*/  FFMA R132, R141, UR33, -R10.reuse ;  /* 0x000000218d847c23 */ /* 0x100fe2000800080a */
[--C-:B------:R-:W-:Y:S01]  /*87c0*/  FFMA R136, R149, UR33, -R10.reuse ;  /* 0x0000002195887c23 */ /* 0x100fe2000800080a */
[----:B------:R-:W-:Y:S01]  /*87d0*/  FMNMX R69, R103, R68, !PT ;  /* 0x0000004467457209 */ /* 0x000fe20007800000 */
[----:B---3--:R-:W-:Y:S01]  /*87e0*/  @!P5 FMUL R60, R60, R60 ;  /* 0x0000003c3c3cd220 */ /* 0x008fe20000400000 */
[----:B------:R-:W-:Y:S01]  /*87f0*/  FSETP.GEU.AND P5, PT, R72, -126, PT ;  /* 0xc2fc00004800780b */ /* 0x000fe20003fae000 */
[----:B------:R-:W2:Y:S01]  /*8800*/  MUFU.EX2 R61, R61 ;  /* 0x0000003d003d7308 */ /* 0x000ea20000000800 */
[----:B------:R-:W-:Y:S01]  /*8810*/  @!P4 FMUL R65, R65, 0.5 ;  /* 0x3f0000004141c820 */ /* 0x000fe20000400000 */
[----:B------:R-:W-:Y:S01]  /*8820*/  FMNMX R68, R106, R69, !PT ;  /* 0x000000456a447209 */ /* 0x000fe20007800000 */
[----:B------:R-:W-:Y:S01]  /*8830*/  FFMA R141, R148, UR33, -R10 ;  /* 0x00000021948d7c23 */ /* 0x000fe2000800080a */
[----:B------:R-:W-:Y:S01]  /*8840*/  @!P6 FMUL R64, R64, 0.5 ;  /* 0x3f0000004040e820 */ /* 0x000fe20000400000 */
[----:B-1----:R-:W-:Y:S01]  /*8850*/  @!P2 FMUL R57, R57, R57 ;  /* 0x000000393939a220 */ /* 0x002fe20000400000 */
[----:B------:R-:W-:-:S02]  /*8860*/  FSETP.GEU.AND P2, PT, R80, -126, PT ;  /* 0xc2fc00005000780b */ /* 0x000fc40003f4e000 */
[----:B------:R-:W1:Y:S01]  /*8870*/  MUFU.EX2 R65, R65 ;  /* 0x0000004100417308 */ /* 0x000e620000000800 */
[----:B------:R-:W-:-:S03]  /*8880*/  FMNMX R69, R107, R68, !PT ;  /* 0x000000446b457209 */ /* 0x000fc60007800000 */
[----:B------:R-:W-:Y:S01]  /*8890*/  @!P5 FMUL R72, R72, 0.5 ;  /* 0x3f0000004848d820 */ /* 0x000fe20000400000 */
[----:B------:R-:W-:-:S03]  /*88a0*/  FMNMX R68, R110, R69, !PT ;  /* 0x000000456e447209 */ /* 0x000fc60007800000 */
[----:B------:R-:W3:Y:S01]  /*88b0*/  MUFU.EX2 R64, R64 ;  /* 0x0000004000407308 */ /* 0x000ee20000000800 */
[----:B--2---:R-:W-:Y:S01]  /*88c0*/  @!P3 FMUL R61, R61, R61 ;  /* 0x0000003d3d3db220 */ /* 0x004fe20000400000 */
[----:B------:R-:W-:Y:S01]  /*88d0*/  FSETP.GEU.AND P3, PT, R81, -126, PT ;  /* 0xc2fc00005100780b */ /* 0x000fe20003f6e000 */
[----:B------:R-:W-:Y:S01]  /*88e0*/  @!P2 FMUL R80, R80, 0.5 ;  /* 0x3f0000005050a820 */ /* 0x000fe20000400000 */
[----:B------:R-:W-:-:S04]  /*88f0*/  FMNMX R69, R111, R68, !PT ;  /* 0x000000446f457209 */ /* 0x000fc80007800000 */
[----:B------:R-:W2:Y:S01]  /*8900*/  MUFU.EX2 R72, R72 ;  /* 0x0000004800487308 */ /* 0x000ea20000000800 */
[----:B-1----:R-:W-:Y:S01]  /*8910*/  @!P4 FMUL R65, R65, R65 ;  /* 0x000000414141c220 */ /* 0x002fe20000400000 */
[----:B------:R-:W-:Y:S02]  /*8920*/  FSETP.GEU.AND P4, PT, R84, -126, PT ;  /* 0xc2fc00005400780b */ /* 0x000fe40003f8e000 */
[----:B------:R-:W-:-:S03]  /*8930*/  FMNMX R68, R114, R69, !PT ;  /* 0x0000004572447209 */ /* 0x000fc60007800000 */
[----:B------:R-:W-:Y:S01]  /*8940*/  @!P3 FMUL R81, R81, 0.5 ;  /* 0x3f0000005151b820 */ /* 0x000fe20000400000 */
[----:B------:R-:W1:Y:S01]  /*8950*/  MUFU.EX2 R80, R80 ;  /* 0x0000005000507308 */ /* 0x000e620000000800 */
[----:B---3--:R-:W-:Y:S01]  /*8960*/  @!P6 FMUL R64, R64, R64 ;  /* 0x000000404040e220 */ /* 0x008fe20000400000 */
[----:B------:R-:W-:Y:S02]  /*8970*/  FSETP.GEU.AND P6, PT, R73, -126, PT ;  /* 0xc2fc00004900780b */ /* 0x000fe40003fce000 */
[----:B------:R-:W-:-:S03]  /*8980*/  FMNMX R69, R115, R68, !PT ;  /* 0x0000004473457209 */ /* 0x000fc60007800000 */
[----:B------:R-:W-:Y:S01]  /*8990*/  @!P4 FMUL R84, R84, 0.5 ;  /* 0x3f0000005454c820 */ /* 0x000fe20000400000 */
[----:B------:R-:W3:Y:S01]  /*89a0*/  MUFU.EX2 R81, R81 ;  /* 0x0000005100517308 */ /* 0x000ee20000000800 */
[----:B--2---:R-:W-:Y:S01]  /*89b0*/  @!P5 FMUL R72, R72, R72 ;  /* 0x000000484848d220 */ /* 0x004fe20000400000 */
[----:B------:R-:W-:Y:S02]  /*89c0*/  FSETP.GEU.AND P5, PT, R85, -126, PT ;  /* 0xc2fc00005500780b */ /* 0x000fe40003fae000 */
[----:B------:R-:W-:-:S03]  /*89d0*/  FMNMX R68, R118, R69, !PT ;  /* 0x0000004576447209 */ /* 0x000fc60007800000 */
[----:B------:R-:W-:Y:S01]  /*89e0*/  @!P6 FMUL R73, R73, 0.5 ;  /* 0x3f0000004949e820 */ /* 0x000fe20000400000 */
        /* <DEDUP_REMOVED lines=31> */
[----:B------:R-:W-:Y:S01]  /*8be0*/  FMNMX R69, R131, R68, !PT ;  /* 0x0000004483457209 */ /* 0x000fe20007800000 */
[----:B-1----:R-:W-:Y:S01]  /*8bf0*/  @!P3 FMUL R96, R96, R96 ;  /* 0x000000606060b220 */ /* 0x002fe20000400000 */
[----:B------:R-:W-:Y:S02]  /*8c00*/  FSETP.GEU.AND P3, PT, R113, -126, PT ;  /* 0xc2fc00007100780b */ /* 0x000fe40003f6e000 */
[----:B------:R-:W-:Y:S02]  /*8c10*/  FMNMX R68, R134, R69, !PT ;  /* 0x0000004586447209 */ /* 0x000fe40007800000 */
[----:B------:R-:W-:Y:S01]  /*8c20*/  @!P2 FMUL R109, R109, 0.5 ;  /* 0x3f0000006d6da820 */ /* 0x000fe20000400000 */
[----:B------:R-:W1:Y:S01]  /*8c30*/  MUFU.EX2 R104, R104 ;  /* 0x0000006800687308 */ /* 0x000e620000000800 */
[----:B------:R-:W-:Y:S01]  /*8c40*/  FMNMX R69, R135, R68, !PT ;  /* 0x0000004487457209 */ /* 0x000fe20007800000 */
[----:B---3--:R-:W-:Y:S01]  /*8c50*/  @!P4 FMUL R97, R97, R97 ;  /* 0x000000616161c220 */ /* 0x008fe20000400000 */
[----:B------:R-:W-:-:S02]  /*8c60*/  FSETP.GEU.AND P4, PT, R112, -126, PT ;  /* 0xc2fc00007000780b */ /* 0x000fc40003f8e000 */
[----:B------:R-:W-:-:S03]  /*8c70*/  FMNMX R68, R138, R69, !PT ;  /* 0x000000458a447209 */ /* 0x000fc60007800000 */
[----:B------:R-:W3:Y:S01]  /*8c80*/  MUFU.EX2 R109, R109 ;  /* 0x0000006d006d7308 */ /* 0x000ee20000000800 */
[----:B--2---:R-:W-:Y:S01]  /*8c90*/  @!P6 FMUL R93, R93, R93 ;  /* 0x0000005d5d5de220 */ /* 0x004fe20000400000 */
[----:B------:R-:W-:Y:S01]  /*8ca0*/  FSETP.GEU.AND P6, PT, R108, -126, PT ;  /* 0xc2fc00006c00780b */ /* 0x000fe20003fce000 */
[----:B------:R-:W-:Y:S01]  /*8cb0*/  @!P3 FMUL R113, R113, 0.5 ;  /* 0x3f0000007171b820 */ /* 0x000fe20000400000 */
[----:B------:R-:W-:-:S04]  /*8cc0*/  FMNMX R69, R139, R68, !PT ;  /* 0x000000448b457209 */ /* 0x000fc80007800000 */
[----:B------:R-:W-:Y:S01]  /*8cd0*/  FMNMX R68, R142, R69, !PT ;  /* 0x000000458e447209 */ /* 0x000fe20007800000 */
[----:B-1----:R-:W-:Y:S01]  /*8ce0*/  @!P5 FMUL R104, R104, R104 ;  /* 0x000000686868d220 */ /* 0x002fe20000400000 */
[----:B------:R-:W-:Y:S01]  /*8cf0*/  FSETP.GEU.AND P5, PT, R117, -126, PT ;  /* 0xc2fc00007500780b */ /* 0x000fe20003fae000 */
[----:B------:R-:W1:Y:S01]  /*8d00*/  MUFU.EX2 R113, R113 ;  /* 0x0000007100717308 */ /* 0x000e620000000800 */
[----:B------:R-:W-:Y:S01]  /*8d10*/  FMNMX R69, R143, R68, !PT ;  /* 0x000000448f457209 */ /* 0x000fe20007800000 */
[----:B------:R-:W-:Y:S02]  /*8d20*/  @!P4 FMUL R112, R112, 0.5 ;  /* 0x3f0000007070c820 */ /* 0x000fe40000400000 */
[----:B------:R-:W-:Y:S01]  /*8d30*/  @!P6 FMUL R108, R108, 0.5 ;  /* 0x3f0000006c6ce820 */ /* 0x000fe20000400000 */
[----:B------:R-:W-:Y:S01]  /*8d40*/  FMNMX R68, R146, R69, !PT ;  /* 0x0000004592447209 */ /* 0x000fe20007800000 */
[----:B---3--:R-:W-:Y:S01]  /*8d50*/  @!P2 FMUL R109, R109, R109 ;  /* 0x0000006d6d6da220 */ /* 0x008fe20000400000 */
[----:B------:R-:W-:Y:S01]  /*8d60*/  FSETP.GEU.AND P2, PT, R116, -126, PT ;  /* 0xc2fc00007400780b */ /* 0x000fe20003f4e000 */
[----:B------:R-:W2:Y:S01]  /*8d70*/  MUFU.EX2 R112, R112 ;  /* 0x0000007000707308 */ /* 0x000ea20000000800 */
[----:B------:R-:W-:-:S03]  /*8d80*/  FMNMX R69, R147, R68, !PT ;  /* 0x0000004493457209 */ /* 0x000fc60007800000 */
[----:B------:R-:W-:Y:S01]  /*8d90*/  @!P5 FMUL R117, R117, 0.5 ;  /* 0x3f0000007575d820 */ /* 0x000fe20000400000 */
[----:B------:R-:W-:-:S03]  /*8da0*/  FMNMX R68, R150, R69, !PT ;  /* 0x0000004596447209 */ /* 0x000fc60007800000 */
[----:B------:R-:W3:Y:S01]  /*8db0*/  MUFU.EX2 R108, R108 ;  /* 0x0000006c006c7308 */ /* 0x000ee20000000800 */
[----:B-1----:R-:W-:Y:S01]  /*8dc0*/  @!P3 FMUL R113, R113, R113 ;  /* 0x000000717171b220 */ /* 0x002fe20000400000 */
[----:B------:R-:W-:Y:S02]  /*8dd0*/  FSETP.GEU.AND P3, PT, R120, -126, PT ;  /* 0xc2fc00007800780b */ /* 0x000fe40003f6e000 */
[----:B------:R-:W-:Y:S01]  /*8de0*/  FMNMX R68, R151, R68, !PT ;  /* 0x0000004497447209 */ /* 0x000fe20007800000 */
[----:B------:R-:W-:Y:S01]  /*8df0*/  @!P2 FMUL R116, R116, 0.5 ;  /* 0x3f0000007474a820 */ /* 0x000fe20000400000 */
[----:B------:R-:W-:Y:S02]  /*8e00*/  FADD R76, R32, R113 ;  /* 0x00000071204c7221 */ /* 0x000fe40000000000 */
[----:B------:R-:W1:Y:S01]  /*8e10*/  MUFU.EX2 R117, R117 ;  /* 0x0000007500757308 */ /* 0x000e620000000800 */
[----:B------:R-:W4:Y:S01]  /*8e20*/  SHFL.BFLY PT, R69, R68, 0x1, 0x1f ;  /* 0x0c201f0044457f89 */ /* 0x000f2200000e0000 */
[----:B--2---:R-:W-:Y:S01]  /*8e30*/  @!P4 FMUL R112, R112, R112 ;  /* 0x000000707070c220 */ /* 0x004fe20000400000 */
[----:B------:R-:W-:-:S04]  /*8e40*/  FSETP.GEU.AND P4, PT, R125, -126, PT ;  /* 0xc2fc00007d00780b */ /* 0x000fc80003f8e000 */
[----:B------:R-:W-:Y:S01]  /*8e50*/  @!P3 FMUL R120, R120, 0.5 ;  /* 0x3f0000007878b820 */ /* 0x000fe20000400000 */
[----:B------:R-:W2:Y:S01]  /*8e60*/  MUFU.EX2 R116, R116 ;  /* 0x0000007400747308 */ /* 0x000ea20000000800 */
[----:B---3--:R-:W-:Y:S01]  /*8e70*/  @!P6 FMUL R108, R108, R108 ;  /* 0x0000006c6c6ce220 */ /* 0x008fe20000400000 */
[----:B------:R-:W-:-:S06]  /*8e80*/  FSETP.GEU.AND P6, PT, R121, -126, PT ;  /* 0xc2fc00007900780b */ /* 0x000fcc0003fce000 */
[----:B------:R-:W3:Y:S01]  /*8e90*/  MUFU.EX2 R120, R120 ;  /* 0x0000007800787308 */ /* 0x000ee20000000800 */
[----:B-1----:R-:W-:Y:S01]  /*8ea0*/  @!P5 FMUL R117, R117, R117 ;  /* 0x000000757575d220 */ /* 0x002fe20000400000 */
[----:B------:R-:W-:Y:S01]  /*8eb0*/  FSETP.GEU.AND P5, PT, R124, -126, PT ;  /* 0xc2fc00007c00780b */ /* 0x000fe20003fae000 */
[----:B------:R-:W-:-:S04]  /*8ec0*/  @!P4 FMUL R125, R125, 0.5 ;  /* 0x3f0000007d7dc820 */ /* 0x000fc80000400000 */
[----:B------:R-:W-:Y:S01]  /*8ed0*/  @!P6 FMUL R121, R121, 0.5 ;  /* 0x3f0000007979e820 */ /* 0x000fe20000400000 */
[----:B--2---:R-:W-:Y:S01]  /*8ee0*/  @!P2 FMUL R116, R116, R116 ;  /* 0x000000747474a220 */ /* 0x004fe20000400000 */
[----:B------:R-:W-:Y:S01]  /*8ef0*/  FSETP.GEU.AND P2, PT, R129, -126, PT ;  /* 0xc2fc00008100780b */ /* 0x000fe20003f4e000 */
[----:B------:R-:W1:Y:S01]  /*8f00*/  MUFU.EX2 R125, R125 ;  /* 0x0000007d007d7308 */ /* 0x000e620000000800 */
[----:B----4-:R-:W-:-:S04]  /*8f10*/  FMNMX R69, R68, R69, !PT ;  /* 0x0000004544457209 */ /* 0x010fc80007800000 */
[----:B------:R-:W-:Y:S01]  /*8f20*/  @!P5 FMUL R124, R124, 0.5 ;  /* 0x3f0000007c7cd820 */ /* 0x000fe20000400000 */
[----:B------:R-:W2:Y:S01]  /*8f30*/  SHFL.BFLY PT, R68, R69, 0x2, 0x1f ;  /* 0x0c401f0045447f89 */ /* 0x000ea200000e0000 */
[----:B---3--:R-:W-:Y:S01]  /*8f40*/  @!P3 FMUL R120, R120, R120 ;  /* 0x000000787878b220 */ /* 0x008fe20000400000 */
[----:B------:R-:W3:Y:S01]  /*8f50*/  MUFU.EX2 R121, R121 ;  /* 0x0000007900797308 */ /* 0x000ee20000000800 */
[----:B------:R-:W-:-:S03]  /*8f60*/  FSETP.GEU.AND P3, PT, R133, -126, PT ;  /* 0xc2fc00008500780b */ /* 0x000fc60003f6e000 */
[----:B------:R-:W-:-:S04]  /*8f70*/  @!P2 FMUL R129, R129, 0.5 ;  /* 0x3f0000008181a820 */ /* 0x000fc80000400000 */
[----:B------:R-:W4:Y:S01]  /*8f80*/  MUFU.EX2 R124, R124 ;  /* 0x0000007c007c7308 */ /* 0x000f220000000800 */
[----:B-1----:R-:W-:Y:S01]  /*8f90*/  @!P4 FMUL R125, R125, R125 ;  /* 0x0000007d7d7dc220 */ /* 0x002fe20000400000 */
[----:B------:R-:W-:-:S04]  /*8fa0*/  FSETP.GEU.AND P4, PT, R132, -126, PT ;  /* 0xc2fc00008400780b */ /* 0x000fc80003f8e000 */
[----:B------:R-:W-:Y:S02]  /*8fb0*/  @!P3 FMUL R133, R133, 0.5 ;  /* 0x3f0000008585b820 */ /* 0x000fe40000400000 */
[----:B------:R-:W1:Y:S01]  /*8fc0*/  MUFU.EX2 R129, R129 ;  /* 0x0000008100817308 */ /* 0x000e620000000800 */
[----:B---3--:R-:W-:Y:S01]  /*8fd0*/  @!P6 FMUL R121, R121, R121 ;  /* 0x000000797979e220 */ /* 0x008fe20000400000 */
[----:B------:R-:W-:Y:S02]  /*8fe0*/  FSETP.GEU.AND P6, PT, R128, -126, PT ;  /* 0xc2fc00008000780b */ /* 0x000fe40003fce000 */
[----:B--2---:R-:W-:-:S03]  /*8ff0*/  FMNMX R105, R69, R68, !PT ;  /* 0x0000004445697209 */ /* 0x004fc60007800000 */
[----:B------:R-:W-:Y:S01]  /*9000*/  @!P4 FMUL R132, R132, 0.5 ;  /* 0x3f0000008484c820 */ /* 0x000fe20000400000 */
[----:B------:R-:W2:Y:S01]  /*9010*/  MUFU.EX2 R133, R133 ;  /* 0x0000008500857308 */ /* 0x000ea20000000800 */
[----:B----4-:R-:W-:Y:S01]  /*9020*/  @!P5 FMUL R124, R124, R124 ;  /* 0x0000007c7c7cd220 */ /* 0x010fe20000400000 */
[----:B------:R-:W-:-:S05]  /*9030*/  FSETP.GEU.AND P5, PT, R137, -126, PT ;  /* 0xc2fc00008900780b */ /* 0x000fca0003fae000 */
[----:B------:R-:W-:Y:S01]  /*9040*/  @!P6 FMUL R128, R128, 0.5 ;  /* 0x3f0000008080e820 */ /* 0x000fe20000400000 */
[----:B------:R-:W3:Y:S01]  /*9050*/  MUFU.EX2 R132, R132 ;  /* 0x0000008400847308 */ /* 0x000ee20000000800 */
[----:B-1----:R-:W-:Y:S01]  /*9060*/  @!P2 FMUL R129, R129, R129 ;  /* 0x000000818181a220 */ /* 0x002fe20000400000 */
[----:B------:R-:W-:-:S04]  /*9070*/  FSETP.NEU.AND P2, PT, R105, -INF , PT ;  /* 0xff8000006900780b */ /* 0x000fc80003f4d000 */
[----:B------:R-:W-:Y:S01]  /*9080*/  FSEL R68, R105, RZ, P2 ;  /* 0x000000ff69447208 */ /* 0x000fe20001000000 */
[----:B------:R-:W-:Y:S01]  /*9090*/  @!P5 FMUL R137, R137, 0.5 ;  /* 0x3f0000008989d820 */ /* 0x000fe20000400000 */
[----:B------:R-:W1:Y:S01]  /*90a0*/  MUFU.EX2 R128, R128 ;  /* 0x0000008000807308 */ /* 0x000e620000000800 */
[----:B--2---:R-:W-:Y:S01]  /*90b0*/  @!P3 FMUL R133, R133, R133 ;  /* 0x000000858585b220 */ /* 0x004fe20000400000 */
[----:B------:R-:W-:Y:S01]  /*90c0*/  FSETP.GEU.AND P3, PT, R136, -126, PT ;  /* 0xc2fc00008800780b */ /* 0x000fe20003f6e000 */
[C---:B------:R-:W-:Y:S01]  /*90d0*/  FMUL R69, R68.reuse, UR33 ;  /* 0x0000002144457c20 */ /* 0x040fe20008400000 */
[----:B------:R-:W-:Y:S01]  /*90e0*/  FSETP.GEU.AND P2, PT, R141, -126, PT ;  /* 0xc2fc00008d00780b */ /* 0x000fe20003f4e000 */
[----:B------:R-:W-:Y:S02]  /*90f0*/  FADD R68, -R68, R7 ;  /* 0x0000000744447221 */ /* 0x000fe40000000100 */
[--C-:B------:R-:W-:Y:S01]  /*9100*/  FFMA R27, R27, UR33, -R69.reuse ;  /* 0x000000211b1b7c23 */ /* 0x100fe20008000845 */
[----:B------:R-:W2:Y:S01]  /*9110*/  MUFU.EX2 R137, R137 ;  /* 0x0000008900897308 */ /* 0x000ea20000000800 */
[--C-:B------:R-:W-:Y:S01]  /*9120*/  FFMA R26, R26, UR33, -R69.reuse ;  /* 0x000000211a1a7c23 */ /* 0x100fe20008000845 */
[----:B---3--:R-:W-:Y:S01]  /*9130*/  @!P4 FMUL R132, R132, R132 ;  /* 0x000000848484c220 */ /* 0x008fe20000400000 */
[--C-:B------:R-:W-:Y:S01]  /*9140*/  FFMA R34, R34, UR33, -R69.reuse ;  /* 0x0000002122227c23 */ /* 0x100fe20008000845 */
[--C-:B------:R-:W-:Y:S01]  /*9150*/  FFMA R31, R31, UR33, -R69.reuse ;  /* 0x000000211f1f7c23 */ /* 0x100fe20008000845 */
[--C-:B------:R-:W-:Y:S01]  /*9160*/  FFMA R38, R38, UR33, -R69.reuse ;  /* 0x0000002126267c23 */ /* 0x100fe20008000845 */
[----:B------:R-:W-:Y:S01]  /*9170*/  FSETP.GEU.AND P4, PT, R26, -126, PT ;  /* 0xc2fc00001a00780b */ /* 0x000fe20003f8e000 */
[----:B------:R-:W-:Y:S01]  /*9180*/  @!P3 FMUL R136, R136, 0.5 ;  /* 0x3f0000008888b820 */ /* 0x000fe20000400000 */
[--C-:B------:R-:W-:Y:S01]  /*9190*/  FFMA R30, R30, UR33, -R69.reuse ;  /* 0x000000211e1e7c23 */ /* 0x100fe20008000845 */
[----:B-1----:R-:W-:Y:S01]  /*91a0*/  @!P6 FMUL R128, R128, R128 ;  /* 0x000000808080e220 */ /* 0x002fe20000400000 */
[----:B------:R-:W-:Y:S01]  /*91b0*/  FSETP.GEU.AND P6, PT, R145, -126, PT ;  /* 0xc2fc00009100780b */ /* 0x000fe20003fce000 */
[----:B------:R-:W-:Y:S01]  /*91c0*/  @!P2 FMUL R141, R141, 0.5 ;  /* 0x3f0000008d8da820 */ /* 0x000fe20000400000 */
[--C-:B------:R-:W-:Y:S01]  /*91d0*/  FFMA R35, R35, UR33, -R69.reuse ;  /* 0x0000002123237c23 */ /* 0x100fe20008000845 */
[----:B------:R-:W1:Y:S01]  /*91e0*/  MUFU.EX2 R136, R136 ;  /* 0x0000008800887308 */ /* 0x000e620000000800 */
[--C-:B------:R-:W-:Y:S01]  /*91f0*/  FFMA R43, R43, UR33, -R69.reuse ;  /* 0x000000212b2b7c23 */ /* 0x100fe20008000845 */
[--C-:B------:R-:W-:Y:S01]  /*9200*/  FFMA R47, R47, UR33, -R69.reuse ;  /* 0x000000212f2f7c23 */ /* 0x100fe20008000845 */
[--C-:B------:R-:W-:Y:S01]  /*9210*/  FFMA R39, R39, UR33, -R69.reuse ;  /* 0x0000002127277c23 */ /* 0x100fe20008000845 */
[----:B--2---:R-:W-:Y:S01]  /*9220*/  @!P5 FMUL R137, R137, R137 ;  /* 0x000000898989d220 */ /* 0x004fe20000400000 */
[----:B------:R-:W-:Y:S01]  /*9230*/  FSETP.GEU.AND P5, PT, R27, -126, PT ;  /* 0xc2fc00001b00780b */ /* 0x000fe20003fae000 */
[----:B------:R-:W-:Y:S01]  /*9240*/  @!P4 FMUL R26, R26, 0.5 ;  /* 0x3f0000001a1ac820 */ /* 0x000fe20000400000 */
[--C-:B------:R-:W-:Y:S01]  /*9250*/  FFMA R50, R50, UR33, -R69.reuse ;  /* 0x0000002132327c23 */ /* 0x100fe20008000845 */
[----:B------:R-:W2:Y:S01]  /*9260*/  MUFU.EX2 R141, R141 ;  /* 0x0000008d008d7308 */ /* 0x000ea20000000800 */
[--C-:B------:R-:W-:Y:S01]  /*9270*/  FFMA R55, R55, UR33, -R69.reuse ;  /* 0x0000002137377c23 */ /* 0x100fe20008000845 */
[----:B------:R-:W-:Y:S01]  /*9280*/  @!P6 FMUL R145, R145, 0.5 ;  /* 0x3f0000009191e820 */ /* 0x000fe20000400000 */
[--C-:B------:R-:W-:Y:S01]  /*9290*/  FFMA R63, R63, UR33, -R69.reuse ;  /* 0x000000213f3f7c23 */ /* 0x100fe20008000845 */
[--C-:B------:R-:W-:Y:S01]  /*92a0*/  FFMA R67, R67, UR33, -R69.reuse ;  /* 0x0000002143437c23 */ /* 0x100fe20008000845 */
[--C-:B------:R-:W-:Y:S01]  /*92b0*/  FFMA R59, R59, UR33, -R69.reuse ;  /* 0x000000213b3b7c23 */ /* 0x100fe20008000845 */
[--C-:B------:R-:W-:Y:S01]  /*92c0*/  FFMA R42, R42, UR33, -R69.reuse ;  /* 0x000000212a2a7c23 */ /* 0x100fe20008000845 */
[--C-:B------:R-:W-:Y:S01]  /*92d0*/  FFMA R203, R75, UR33, -R69.reuse ;  /* 0x000000214bcb7c23 */ /* 0x100fe20008000845 */
[----:B------:R-:W3:Y:S01]  /*92e0*/  MUFU.EX2 R10, R145 ;  /* 0x00000091000a7308 */ /* 0x000ee20000000800 */
[----:B-1----:R-:W-:Y:S01]  /*92f0*/  @!P3 FMUL R136, R136, R136 ;  /* 0x000000888888b220 */ /* 0x002fe20000400000 */
[----:B------:R-:W-:Y:S01]  /*9300*/  @!P5 FMUL R27, R27, 0.5 ;  /* 0x3f0000001b1bd820 */ /* 0x000fe20000400000 */
[----:B------:R-:W-:Y:S01]  /*9310*/  FSETP.GEU.AND P3, PT, R34, -126, PT ;  /* 0xc2fc00002200780b */ /* 0x000fe20003f6e000 */
[--C-:B------:R-:W-:Y:S01]  /*9320*/  FFMA R51, R51, UR33, -R69.reuse ;  /* 0x0000002133337c23 */ /* 0x100fe20008000845 */
[--C-:B------:R-:W-:Y:S01]  /*9330*/  FFMA R83, R83, UR33, -R69.reuse ;  /* 0x0000002153537c23 */ /* 0x100fe20008000845 */
[--C-:B------:R-:W-:Y:S01]  /*9340*/  FFMA R79, R79, UR33, -R69.reuse ;  /* 0x000000214f4f7c23 */ /* 0x100fe20008000845 */
[--C-:B------:R-:W-:Y:S01]  /*9350*/  FFMA R95, R95, UR33, -R69.reuse ;  /* 0x000000215f5f7c23 */ /* 0x100fe20008000845 */
[----:B------:R-:W1:Y:S01]  /*9360*/  MUFU.EX2 R27, R27 ;  /* 0x0000001b001b7308 */ /* 0x000e620000000800 */
[----:B--2---:R-:W-:Y:S01]  /*9370*/  @!P2 FMUL R141, R141, R141 ;  /* 0x0000008d8d8da220 */ /* 0x004fe20000400000 */
[----:B------:R-:W-:Y:S01]  /*9380*/  FSETP.GEU.AND P2, PT, R31, -126, PT ;  /* 0xc2fc00001f00780b */ /* 0x000fe20003f4e000 */
[--C-:B------:R-:W-:Y:S01]  /*9390*/  FFMA R71, R71, UR33, -R69.reuse ;  /* 0x0000002147477c23 */ /* 0x100fe20008000845 */
[--C-:B------:R-:W-:Y:S01]  /*93a0*/  FFMA R103, R103, UR33, -R69.reuse ;  /* 0x0000002167677c23 */ /* 0x100fe20008000845 */
[--C-:B------:R-:W-:Y:S01]  /*93b0*/  FFMA R91, R91, UR33, -R69.reuse ;  /* 0x000000215b5b7c23 */ /* 0x100fe20008000845 */
[--C-:B------:R-:W-:Y:S01]  /*93c0*/  FFMA R127, R127, UR33, -R69.reuse ;  /* 0x000000217f7f7c23 */ /* 0x100fe20008000845 */
[--C-:B------:R-:W-:Y:S01]  /*93d0*/  FFMA R134, R134, UR33, -R69.reuse ;  /* 0x0000002186867c23 */ /* 0x100fe20008000845 */
[----:B------:R-:W2:Y:S01]  /*93e0*/  MUFU.EX2 R26, R26 ;  /* 0x0000001a001a7308 */ /* 0x000ea20000000800 */
[----:B---3--:R-:W-:Y:S01]  /*93f0*/  @!P6 FMUL R10, R10, R10 ;  /* 0x0000000a0a0ae220 */ /* 0x008fe20000400000 */
[----:B------:R-:W-:Y:S01]  /*9400*/  FSETP.GEU.AND P6, PT, R30, -126, PT ;  /* 0xc2fc00001e00780b */ /* 0x000fe20003fce000 */
[----:B------:R-:W-:Y:S01]  /*9410*/  @!P3 FMUL R34, R34, 0.5 ;  /* 0x3f0000002222b820 */ /* 0x000fe20000400000 */
[--C-:B------:R-:W-:Y:S01]  /*9420*/  FFMA R142, R142, UR33, -R69.reuse ;  /* 0x000000218e8e7c23 */ /* 0x100fe20008000845 */
[--C-:B------:R-:W-:Y:S01]  /*9430*/  FFMA R205, R146, UR33, -R69.reuse ;  /* 0x0000002192cd7c23 */ /* 0x100fe20008000845 */
[----:B------:R-:W-:Y:S01]  /*9440*/  FFMA R7, R151, UR33, -R69 ;  /* 0x0000002197077c23 */ /* 0x000fe20008000845 */
[----:B------:R-:W-:Y:S01]  /*9450*/  @!P2 FMUL R31, R31, 0.5 ;  /* 0x3f0000001f1fa820 */ /* 0x000fe20000400000 */
[----:B------:R3:W4:Y:S01]  /*9460*/  MUFU.EX2 R77, R34 ;  /* 0x00000022004d7308 */ /* 0x0007220000000800 */
[----:B-1----:R-:W-:Y:S01]  /*9470*/  @!P5 FMUL R27, R27, R27 ;  /* 0x0000001b1b1bd220 */ /* 0x002fe20000400000 */
[----:B------:R-:W-:Y:S01]  /*9480*/  FSETP.GEU.AND P5, PT, R38, -126, PT ;  /* 0xc2fc00002600780b */ /* 0x000fe20003fae000 */
[----:B------:R-:W-:Y:S01]  /*9490*/  FADD R146, R44, R125 ;  /* 0x0000007d2c927221 */ /* 0x000fe20000000000 */
[----:B------:R-:W-:-:S03]  /*94a0*/  FMUL R68, R68, UR33 ;  /* 0x0000002144447c20 */ /* 0x000fc60008400000 */
[----:B------:R-:W-:Y:S01]  /*94b0*/  @!P6 FMUL R30, R30, 0.5 ;  /* 0x3f0000001e1ee820 */ /* 0x000fe20000400000 */
[----:B------:R-:W1:Y:S01]  /*94c0*/  MUFU.EX2 R145, R31 ;  /* 0x0000001f00917308 */ /* 0x000e620000000800 */
[----:B--2---:R-:W-:Y:S01]  /*94d0*/  @!P4 FMUL R26, R26, R26 ;  /* 0x0000001a1a1ac220 */ /* 0x004fe20000400000 */
[----:B------:R-:W-:Y:S01]  /*94e0*/  FSETP.GEU.AND P4, PT, R35, -126, PT ;  /* 0xc2fc00002300780b */ /* 0x000fe20003f8e000 */
[--C-:B---3--:R-:W-:Y:S01]  /*94f0*/  FFMA R34, R46, UR33, -R69.reuse ;  /* 0x000000212e227c23 */ /* 0x108fe20008000845 */
[--C-:B------:R-:W-:Y:S01]  /*9500*/  FFMA R46, R74, UR33, -R69.reuse ;  /* 0x000000214a2e7c23 */ /* 0x100fe20008000845 */
[--C-:B------:R-:W-:Y:S01]  /*9510*/  FFMA R74, R106, UR33, -R69.reuse ;  /* 0x000000216a4a7c23 */ /* 0x100fe20008000845 */
[--C-:B------:R-:W-:Y:S01]  /*9520*/  FFMA R106, R111, UR33, -R69.reuse ;  /* 0x000000216f6a7c23 */ /* 0x100fe20008000845 */
[----:B------:R-:W-:Y:S01]  /*9530*/  @!P5 FMUL R38, R38, 0.5 ;  /* 0x3f0000002626d820 */ /* 0x000fe20000400000 */
[----:B------:R-:W2:Y:S01]  /*9540*/  MUFU.EX2 R30, R30 ;  /* 0x0000001e001e7308 */ /* 0x000ea20000000800 */
[----:B----4-:R-:W-:Y:S01]  /*9550*/  @!P3 FMUL R77, R77, R77 ;  /* 0x0000004d4d4db220 */ /* 0x010fe20000400000 */
[----:B------:R-:W-:Y:S01]  /*9560*/  FSETP.GEU.AND P3, PT, R43, -126, PT ;  /* 0xc2fc00002b00780b */ /* 0x000fe20003f6e000 */
[--C-:B------:R-:W-:Y:S01]  /*9570*/  FFMA R111, R130, UR33, -R69.reuse ;  /* 0x00000021826f7c23 */ /* 0x100fe20008000845 */
[----:B------:R-:W-:Y:S01]  /*9580*/  FFMA R130, R135, UR33, -R69 ;  /* 0x0000002187827c23 */ /* 0x000fe20008000845 */
[----:B------:R-:W-:-:S02]  /*9590*/  FADD R135, R16, R73 ;  /* 0x0000004910877221 */ /* 0x000fc40000000000 */
[----:B------:R-:W-:Y:S01]  /*95a0*/  @!P4 FMUL R35, R35, 0.5 ;  /* 0x3f0000002323c820 */ /* 0x000fe20000400000 */
[----:B------:R3:W4:Y:S01]  /*95b0*/  MUFU.EX2 R31, R38 ;  /* 0x00000026001f7308 */ /* 0x0007220000000800 */
[----:B-1----:R-:W-:Y:S01]  /*95c0*/  @!P2 FMUL R145, R145, R145 ;  /* 0x000000919191a220 */ /* 0x002fe20000400000 */
[----:B------:R-:W-:-:S05]  /*95d0*/  FSETP.GEU.AND P2, PT, R42, -126, PT ;  /* 0xc2fc00002a00780b */ /* 0x000fca0003f4e000 */
[----:B------:R-:W-:Y:S01]  /*95e0*/  @!P3 FMUL R43, R43, 0.5 ;  /* 0x3f0000002b2bb820 */ /* 0x000fe20000400000 */
[----:B------:R1:W5:Y:S01]  /*95f0*/  MUFU.EX2 R88, R35 ;  /* 0x0000002300587308 */ /* 0x0003620000000800 */
[----:B--2---:R-:W-:Y:S01]  /*9600*/  @!P6 FMUL R30, R30, R30 ;  /* 0x0000001e1e1ee220 */ /* 0x004fe20000400000 */
[----:B------:R-:W-:Y:S01]  /*9610*/  FSETP.GEU.AND P6, PT, R39, -126, PT ;  /* 0xc2fc00002700780b */ /* 0x000fe20003fce000 */
[--C-:B---3--:R-:W-:Y:S01]  /*9620*/  FFMA R38, R66, UR33, -R69.reuse ;  /* 0x0000002142267c23 */ /* 0x108fe20008000845 */
[----:B------:R-:W-:Y:S01]  /*9630*/  FFMA R66, R102, UR33, -R69 ;  /* 0x0000002166427c23 */ /* 0x000fe20008000845 */
[----:B------:R-:W-:Y:S02]  /*9640*/  FADD R102, R36, R117 ;  /* 0x0000007524667221 */ /* 0x000fe40000000000 */
[----:B------:R-:W-:Y:S01]  /*9650*/  @!P2 FMUL R42, R42, 0.5 ;  /* 0x3f0000002a2aa820 */ /* 0x000fe20000400000 */
[----:B------:R2:W3:Y:S01]  /*9660*/  MUFU.EX2 R140, R43 ;  /* 0x0000002b008c7308 */ /* 0x0004e20000000800 */
[----:B----4-:R-:W-:Y:S01]  /*9670*/  @!P5 FMUL R31, R31, R31 ;  /* 0x0000001f1f1fd220 */ /* 0x010fe20000400000 */
[----:B------:R-:W-:Y:S01]  /*9680*/  FSETP.GEU.AND P5, PT, R47, -126, PT ;  /* 0xc2fc00002f00780b */ /* 0x000fe20003fae000 */
[--C-:B-1----:R-:W-:Y:S01]  /*9690*/  FFMA R35, R54, UR33, -R69.reuse ;  /* 0x0000002136237c23 */ /* 0x102fe20008000845 */
[----:B------:R-:W-:-:S03]  /*96a0*/  FFMA R54, R98, UR33, -R69 ;  /* 0x0000002162367c23 */ /* 0x000fc60008000845 */
[----:B------:R-:W-:Y:S01]  /*96b0*/  @!P6 FMUL R39, R39, 0.5 ;  /* 0x3f0000002727e820 */ /* 0x000fe20000400000 */
[----:B------:R1:W4:Y:S01]  /*96c0*/  MUFU.EX2 R89, R42 ;  /* 0x0000002a00597308 */ /* 0x0003220000000800 */
[----:B-----5:R-:W-:Y:S01]  /*96d0*/  @!P4 FMUL R88, R88, R88 ;  /* 0x000000585858c220 */ /* 0x020fe20000400000 */
[----:B------:R-:W-:Y:S01]  /*96e0*/  FSETP.GEU.AND P4, PT, R34, -126, PT ;  /* 0xc2fc00002200780b */ /* 0x000fe20003f8e000 */
[--C-:B--2---:R-:W-:Y:S01]  /*96f0*/  FFMA R43, R62, UR33, -R69.reuse ;  /* 0x000000213e2b7c23 */ /* 0x104fe20008000845 */
[--C-:B------:R-:W-:Y:S01]  /*9700*/  FFMA R62, R126, UR33, -R69.reuse ;  /* 0x000000217e3e7c23 */ /* 0x100fe20008000845 */
[--C-:B------:R-:W-:Y:S01]  /*9710*/  FFMA R126, R131, UR33, -R69.reuse ;  /* 0x00000021837e7c23 */ /* 0x100fe20008000845 */
[--C-:B------:R-:W-:Y:S01]  /*9720*/  FFMA R131, R119, UR33, -R69.reuse ;  /* 0x0000002177837c23 */ /* 0x100fe20008000845 */
[----:B------:R-:W-:Y:S01]  /*9730*/  @!P5 FMUL R47, R47, 0.5 ;  /* 0x3f0000002f2fd820 */ /* 0x000fe20000400000 */
[----:B------:R2:W5:Y:S01]  /*9740*/  MUFU.EX2 R100, R39 ;  /* 0x0000002700647308 */ /* 0x0005620000000800 */
[----:B---3--:R-:W-:Y:S01]  /*9750*/  @!P3 FMUL R140, R140, R140 ;  /* 0x0000008c8c8cb220 */ /* 0x008fe20000400000 */
[----:B------:R-:W-:Y:S01]  /*9760*/  FSETP.GEU.AND P3, PT, R35, -126, PT ;  /* 0xc2fc00002300780b */ /* 0x000fe20003f6e000 */
[----:B-1----:R-:W-:Y:S01]  /*9770*/  FFMA R42, R70, UR33, -R69 ;  /* 0x00000021462a7c23 */ /* 0x002fe20008000845 */
[----:B------:R-:W-:Y:S01]  /*9780*/  FADD R70, -R8, R9 ;  /* 0x0000000908467221 */ /* 0x000fe20000000100 */
[--C-:B------:R-:W-:Y:S01]  /*9790*/  FFMA R119, R143, UR33, -R69.reuse ;  /* 0x000000218f777c23 */ /* 0x100fe20008000845 */
[--C-:B------:R-:W-:Y:S01]  /*97a0*/  FFMA R8, R150, UR33, -R69.reuse ;  /* 0x0000002196087c23 */ /* 0x100fe20008000845 */
[----:B------:R-:W-:Y:S01]  /*97b0*/  @!P4 FMUL R34, R34, 0.5 ;  /* 0x3f0000002222c820 */ /* 0x000fe20000400000 */
[----:B------:R1:W3:Y:S01]  /*97c0*/  MUFU.EX2 R149, R47 ;  /* 0x0000002f00957308 */ /* 0x0002e20000000800 */
[--C-:B--2---:R-:W-:Y:S01]  /*97d0*/  FFMA R39, R58, UR33, -R69.reuse ;  /* 0x000000213a277c23 */ /* 0x104fe20008000845 */
[----:B----4-:R-:W-:Y:S01]  /*97e0*/  @!P2 FMUL R89, R89, R89 ;  /* 0x000000595959a220 */ /* 0x010fe20000400000 */
[----:B------:R-:W-:Y:S01]  /*97f0*/  FSETP.GEU.AND P2, PT, R51, -126, PT ;  /* 0xc2fc00003300780b */ /* 0x000fe20003f4e000 */
[--C-:B------:R-:W-:Y:S01]  /*9800*/  FFMA R58, R122, UR33, -R69.reuse ;  /* 0x000000217a3a7c23 */ /* 0x100fe20008000845 */
[----:B------:R-:W-:Y:S01]  /*9810*/  FFMA R122, R139, UR33, -R69 ;  /* 0x000000218b7a7c23 */ /* 0x000fe20008000845 */
[----:B------:R-:W-:Y:S01]  /*9820*/  FADD R139, R18, R81 ;  /* 0x00000051128b7221 */ /* 0x000fe20000000000 */
[----:B------:R-:W-:Y:S01]  /*9830*/  @!P3 FMUL R35, R35, 0.5 ;  /* 0x3f0000002323b820 */ /* 0x000fe20000400000 */
[----:B------:R-:W2:Y:S01]  /*9840*/  MUFU.EX2 R34, R34 ;  /* 0x0000002200227308 */ /* 0x000ea20000000800 */
[----:B-----5:R-:W-:Y:S01]  /*9850*/  @!P6 FMUL R100, R100, R100 ;  /* 0x000000646464e220 */ /* 0x020fe20000400000 */
[----:B------:R-:W-:Y:S01]  /*9860*/  FSETP.GEU.AND P6, PT, R50, -126, PT ;  /* 0xc2fc00003200780b */ /* 0x000fe20003fce000 */
[----:B-1----:R-:W-:Y:S01]  /*9870*/  FFMA R47, R78, UR33, -R69 ;  /* 0x000000214e2f7c23 */ /* 0x002fe20008000845 */
[----:B------:R-:W-:Y:S01]  /*9880*/  FADD R78, R19, R92 ;  /* 0x0000005c134e7221 */ /* 0x000fe20000000000 */
[----:B------:R-:W-:Y:S01]  /*9890*/  FADD R143, R60, R141 ;  /* 0x0000008d3c8f7221 */ /* 0x000fe20000000000 */
[----:B------:R-:W-:Y:S01]  /*98a0*/  FADD R139, R139, R146 ;  /* 0x000000928b8b7221 */ /* 0x000fe20000000000 */
[----:B------:R-:W-:Y:S01]  /*98b0*/  FADD R150, R41, R124 ;  /* 0x0000007c29967221 */ /* 0x000fe20000000000 */
[----:B------:R-:W1:Y:S01]  /*98c0*/  MUFU.EX2 R35, R35 ;  /* 0x0000002300237308 */ /* 0x000e620000000800 */
[----:B---3--:R-:W-:Y:S01]  /*98d0*/  @!P5 FMUL R149, R149, R149 ;  /* 0x000000959595d220 */ /* 0x008fe20000400000 */
[----:B------:R-:W-:Y:S01]  /*98e0*/  FSETP.GEU.AND P5, PT, R39, -126, PT ;  /* 0xc2fc00002700780b */ /* 0x000fe20003fae000 */
[----:B------:R-:W-:Y:S01]  /*98f0*/  @!P2 FMUL R51, R51, 0.5 ;  /* 0x3f0000003333a820 */ /* 0x000fe20000400000 */
[----:B------:R-:W-:Y:S01]  /*9900*/  FADD R146, R25, R108 ;  /* 0x0000006c19927221 */ /* 0x000fe20000000000 */
[----:B------:R-:W-:-:S02]  /*9910*/  FMUL R70, R70, UR33 ;  /* 0x0000002146467c20 */ /* 0x000fc40008400000 */
[----:B------:R-:W-:Y:S01]  /*9920*/  @!P6 FMUL R50, R50, 0.5 ;  /* 0x3f0000003232e820 */ /* 0x000fe20000400000 */
[----:B------:R3:W4:Y:S01]  /*9930*/  MUFU.EX2 R144, R51 ;  /* 0x0000003300907308 */ /* 0x0007220000000800 */
[----:B--2---:R-:W-:Y:S01]  /*9940*/  @!P4 FMUL R34, R34, R34 ;  /* 0x000000222222c220 */ /* 0x004fe20000400000 */
[----:B------:R-:W-:-:S05]  /*9950*/  FSETP.GEU.AND P4, PT, R55, -126, PT ;  /* 0xc2fc00003700780b */ /* 0x000fca0003f8e000 */
[----:B------:R-:W-:Y:S01]  /*9960*/  @!P5 FMUL R39, R39, 0.5 ;  /* 0x3f0000002727d820 */ /* 0x000fe20000400000 */
[----:B------:R2:W5:Y:S01]  /*9970*/  MUFU.EX2 R101, R50 ;  /* 0x0000003200657308 */ /* 0x0005620000000800 */
[----:B-1----:R-:W-:Y:S01]  /*9980*/  @!P3 FMUL R35, R35, R35 ;  /* 0x000000232323b220 */ /* 0x002fe20000400000 */
[----:B------:R-:W-:Y:S01]  /*9990*/  FSETP.GEU.AND P3, PT, R63, -126, PT ;  /* 0xc2fc00003f00780b */ /* 0x000fe20003f6e000 */
[--C-:B---3--:R-:W-:Y:S01]  /*99a0*/  FFMA R51, R86, UR33, -R69.reuse ;  /* 0x0000002156337c23 */ /* 0x108fe20008000845 */
[--C-:B------:R-:W-:Y:S01]  /*99b0*/  FFMA R86, R87, UR33, -R69.reuse ;  /* 0x0000002157567c23 */ /* 0x100fe20008000845 */
[--C-:B------:R-:W-:Y:S01]  /*99c0*/  FFMA R87, R99, UR33, -R69.reuse ;  /* 0x0000002163577c23 */ /* 0x100fe20008000845 */
[--C-:B------:R-:W-:Y:S01]  /*99d0*/  FFMA R99, R107, UR33, -R69.reuse ;  /* 0x000000216b637c23 */ /* 0x100fe20008000845 */
[----:B------:R-:W-:Y:S01]  /*99e0*/  @!P4 FMUL R55, R55, 0.5 ;  /* 0x3f0000003737c820 */ /* 0x000fe20000400000 */
[----:B------:R-:W1:Y:S01]  /*99f0*/  MUFU.EX2 R39, R39 ;  /* 0x0000002700277308 */ /* 0x000e620000000800 */
[----:B----4-:R-:W-:Y:S01]  /*9a00*/  @!P2 FMUL R144, R144, R144 ;  /* 0x000000909090a220 */ /* 0x010fe20000400000 */
[----:B------:R-:W-:Y:S01]  /*9a10*/  FSETP.GEU.AND P2, PT, R43, -126, PT ;  /* 0xc2fc00002b00780b */ /* 0x000fe20003f4e000 */
[--C-:B--2---:R-:W-:Y:S01]  /*9a20*/  FFMA R50, R82, UR33, -R69.reuse ;  /* 0x0000002152327c23 */ /* 0x104fe20008000845 */
[--C-:B------:R-:W-:Y:S01]  /*9a30*/  FFMA R82, R114, UR33, -R69.reuse ;  /* 0x0000002172527c23 */ /* 0x100fe20008000845 */
[--C-:B------:R-:W-:Y:S01]  /*9a40*/  FFMA R107, R115, UR33, -R69.reuse ;  /* 0x00000021736b7c23 */ /* 0x100fe20008000845 */
[----:B------:R-:W-:Y:S01]  /*9a50*/  FFMA R114, R147, UR33, -R69 ;  /* 0x0000002193727c23 */ /* 0x000fe20008000845 */
[----:B------:R-:W-:Y:S01]  /*9a60*/  @!P3 FMUL R63, R63, 0.5 ;  /* 0x3f0000003f3fb820 */ /* 0x000fe20000400000 */
[----:B------:R2:W3:Y:S01]  /*9a70*/  MUFU.EX2 R148, R55 ;  /* 0x0000003700947308 */ /* 0x0004e20000000800 */
[----:B-----5:R-:W-:Y:S01]  /*9a80*/  @!P6 FMUL R101, R101, R101 ;  /* 0x000000656565e220 */ /* 0x020fe20000400000 */
[----:B------:R-:W-:Y:S01]  /*9a90*/  FSETP.GEU.AND P6, PT, R59, -126, PT ;  /* 0xc2fc00003b00780b */ /* 0x000fe20003fce000 */
[----:B------:R-:W-:Y:S01]  /*9aa0*/  FADD R115, R49, R132 ;  /* 0x0000008431737221 */ /* 0x000fe20000000000 */
[----:B------:R-:W-:-:S03]  /*9ab0*/  FADD R147, R57, R136 ;  /* 0x0000008839937221 */ /* 0x000fc60000000000 */
[----:B------:R-:W-:Y:S01]  /*9ac0*/  @!P2 FMUL R43, R43, 0.5 ;  /* 0x3f0000002b2ba820 */ /* 0x000fe20000400000 */
[----:B------:R4:W5:Y:S01]  /*9ad0*/  MUFU.EX2 R202, R63 ;  /* 0x0000003f00ca7308 */ /* 0x0009620000000800 */
[----:B-1----:R-:W-:Y:S01]  /*9ae0*/  @!P5 FMUL R39, R39, R39 ;  /* 0x000000272727d220 */ /* 0x002fe20000400000 */
[----:B------:R-:W-:Y:S01]  /*9af0*/  FSETP.GEU.AND P5, PT, R67, -126, PT ;  /* 0xc2fc00004300780b */ /* 0x000fe20003fae000 */
[----:B--2---:R-:W-:Y:S01]  /*9b00*/  FFMA R55, R90, UR33, -R69 ;  /* 0x000000215a377c23 */ /* 0x004fe20008000845 */
[----:B------:R-:W-:Y:S01]  /*9b10*/  FADD R90, R29, R112 ;  /* 0x000000701d5a7221 */ /* 0x000fe20000000000 */
[----:B------:R-:W-:Y:S02]  /*9b20*/  FADD R146, R146, R147 ;  /* 0x0000009392927221 */ /* 0x000fe40000000000 */
[----:B------:R-:W-:Y:S01]  /*9b30*/  @!P6 FMUL R59, R59, 0.5 ;  /* 0x3f0000003b3be820 */ /* 0x000fe20000400000 */
[----:B------:R-:W1:Y:S01]  /*9b40*/  MUFU.EX2 R43, R43 ;  /* 0x0000002b002b7308 */ /* 0x000e620000000800 */
[----:B---3--:R-:W-:Y:S01]  /*9b50*/  @!P4 FMUL R148, R148, R148 ;  /* 0x000000949494c220 */ /* 0x008fe20000400000 */
[----:B------:R-:W-:Y:S01]  /*9b60*/  FSETP.GEU.AND P4, PT, R38, -126, PT ;  /* 0xc2fc00002600780b */ /* 0x000fe20003f8e000 */
[----:B----4-:R-:W-:-:S04]  /*9b70*/  FFMA R63, R94, UR33, -R69 ;  /* 0x000000215e3f7c23 */ /* 0x010fc80008000845 */
[----:B------:R-:W-:Y:S01]  /*9b80*/  @!P5 FMUL R67, R67, 0.5 ;  /* 0x3f0000004343d820 */ /* 0x000fe20000400000 */
[----:B------:R2:W3:Y:S01]  /*9b90*/  MUFU.EX2 R200, R59 ;  /* 0x0000003b00c87308 */ /* 0x0004e20000000800 */
[----:B-----5:R-:W-:Y:S01]  /*9ba0*/  @!P3 FMUL R202, R202, R202 ;  /* 0x000000cacacab220 */ /* 0x020fe20000400000 */
[----:B------:R-:W-:-:S05]  /*9bb0*/  FSETP.GEU.AND P3, PT, R46, -126, PT ;  /* 0xc2fc00002e00780b */ /* 0x000fca0003f6e000 */
[----:B------:R-:W-:Y:S01]  /*9bc0*/  @!P4 FMUL R38, R38, 0.5 ;  /* 0x3f0000002626c820 */ /* 0x000fe20000400000 */
[----:B------:R4:W5:Y:S01]  /*9bd0*/  MUFU.EX2 R201, R67 ;  /* 0x0000004300c97308 */ /* 0x0009620000000800 */
[----:B-1----:R-:W-:Y:S01]  /*9be0*/  @!P2 FMUL R43, R43, R43 ;  /* 0x0000002b2b2ba220 */ /* 0x002fe20000400000 */
[----:B------:R-:W-:Y:S01]  /*9bf0*/  FSETP.GEU.AND P2, PT, R71, -126, PT ;  /* 0xc2fc00004700780b */ /* 0x000fe20003f4e000 */
[--C-:B--2---:R-:W-:Y:S01]  /*9c00*/  FFMA R59, R123, UR33, -R69.reuse ;  /* 0x000000217b3b7c23 */ /* 0x104fe20008000845 */
[--C-:B------:R-:W-:Y:S01]  /*9c10*/  FFMA R123, R138, UR33, -R69.reuse ;  /* 0x000000218a7b7c23 */ /* 0x100fe20008000845 */
[----:B------:R-:W-:Y:S02]  /*9c20*/  FADD R138, R37, R120 ;  /* 0x00000078258a7221 */ /* 0x000fe40000000000 */
[----:B------:R-:W-:Y:S01]  /*9c30*/  @!P3 FMUL R46, R46, 0.5 ;  /* 0x3f0000002e2eb820 */ /* 0x000fe20000400000 */
[----:B------:R-:W1:Y:S01]  /*9c40*/  MUFU.EX2 R38, R38 ;  /* 0x0000002600267308 */ /* 0x000e620000000800 */
[----:B---3--:R-:W-:Y:S01]  /*9c50*/  @!P6 FMUL R200, R200, R200 ;  /* 0x000000c8c8c8e220 */ /* 0x008fe20000400000 */
[----:B------:R-:W-:Y:S01]  /*9c60*/  FSETP.GEU.AND P6, PT, R42, -126, PT ;  /* 0xc2fc00002a00780b */ /* 0x000fe20003fce000 */
[--C-:B----4-:R-:W-:Y:S01]  /*9c70*/  FFMA R67, R110, UR33, -R69.reuse ;  /* 0x000000216e437c23 */ /* 0x110fe20008000845 */
[----:B------:R-:W-:Y:S01]  /*9c80*/  FFMA R110, R118, UR33, -R69 ;  /* 0x00000021766e7c23 */ /* 0x000fe20008000845 */
[----:B------:R-:W-:Y:S01]  /*9c90*/  FADD R118, R33, R116 ;  /* 0x0000007421767221 */ /* 0x000fe20000000000 */
[----:B------:R-:W-:Y:S01]  /*9ca0*/  FADD R135, R135, R138 ;  /* 0x0000008a87877221 */ /* 0x000fe20000000000 */
[----:B------:R-:W-:Y:S01]  /*9cb0*/  @!P2 FMUL R71, R71, 0.5 ;  /* 0x3f0000004747a820 */ /* 0x000fe20000400000 */
[----:B------:R-:W2:Y:S01]  /*9cc0*/  MUFU.EX2 R46, R46 ;  /* 0x0000002e002e7308 */ /* 0x000ea20000000800 */
[----:B-----5:R-:W-:Y:S01]  /*9cd0*/  @!P5 FMUL R201, R201, R201 ;  /* 0x000000c9c9c9d220 */ /* 0x020fe20000400000 */
[----:B------:R-:W-:Y:S01]  /*9ce0*/  FSETP.GEU.AND P5, PT, R47, -126, PT ;  /* 0xc2fc00002f00780b */ /* 0x000fe20003fae000 */
[----:B------:R-:W-:-:S04]  /*9cf0*/  FADD R138, R23, R104 ;  /* 0x00000068178a7221 */ /* 0x000fc80000000000 */
[----:B------:R-:W-:Y:S01]  /*9d00*/  @!P6 FMUL R42, R42, 0.5 ;  /* 0x3f0000002a2ae820 */ /* 0x000fe20000400000 */
[----:B------:R3:W4:Y:S01]  /*9d10*/  MUFU.EX2 R75, R71 ;  /* 0x00000047004b7308 */ /* 0x0007220000000800 */
[----:B-1----:R-:W-:Y:S01]  /*9d20*/  @!P4 FMUL R38, R38, R38 ;  /* 0x000000262626c220 */ /* 0x002fe20000400000 */
[----:B------:R-:W-:-:S05]  /*9d30*/  FSETP.GEU.AND P4, PT, R203, -126, PT ;  /* 0xc2fc0000cb00780b */ /* 0x000fca0003f8e000 */
[----:B------:R-:W-:Y:S01]  /*9d40*/  @!P5 FMUL R47, R47, 0.5 ;  /* 0x3f0000002f2fd820 */ /* 0x000fe20000400000 */
[----:B------:R-:W1:Y:S01]  /*9d50*/  MUFU.EX2 R42, R42 ;  /* 0x0000002a002a7308 */ /* 0x000e620000000800 */
[----:B--2---:R-:W-:Y:S01]  /*9d60*/  @!P3 FMUL R46, R46, R46 ;  /* 0x0000002e2e2eb220 */ /* 0x004fe20000400000 */
[----:B------:R-:W-:Y:S01]  /*9d70*/  FSETP.GEU.AND P3, PT, R83, -126, PT ;  /* 0xc2fc00005300780b */ /* 0x000fe20003f6e000 */
[----:B---3--:R-:W-:-:S04]  /*9d80*/  FADD R71, R11, R64 ;  /* 0x000000400b477221 */ /* 0x008fc80000000000 */
[----:B------:R-:W-:Y:S01]  /*9d90*/  @!P4 FMUL R203, R203, 0.5 ;  /* 0x3f000000cbcbc820 */ /* 0x000fe20000400000 */
[----:B------:R-:W2:Y:S01]  /*9da0*/  MUFU.EX2 R47, R47 ;  /* 0x0000002f002f7308 */ /* 0x000ea20000000800 */
[----:B----4-:R-:W-:Y:S01]  /*9db0*/  @!P2 FMUL R75, R75, R75 ;  /* 0x0000004b4b4ba220 */ /* 0x010fe20000400000 */
[----:B------:R-:W-:Y:S01]  /*9dc0*/  FSETP.GEU.AND P2, PT, R50, -126, PT ;  /* 0xc2fc00003200780b */ /* 0x000fe20003f4e000 */
[----:B------:R-:W-:Y:S01]  /*9dd0*/  FADD R69, R71, R76 ;  /* 0x0000004c47457221 */ /* 0x000fe20000000000 */
[----:B------:R-:W-:Y:S01]  /*9de0*/  FADD R76, R20, R85 ;  /* 0x00000055144c7221 */ /* 0x000fe20000000000 */
[----:B------:R-:W-:Y:S02]  /*9df0*/  FADD R71, R14, R61 ;  /* 0x0000003d0e477221 */ /* 0x000fe40000000000 */
[----:B------:R-:W-:Y:S01]  /*9e00*/  @!P3 FMUL R83, R83, 0.5 ;  /* 0x3f0000005353b820 */ /* 0x000fe20000400000 */
[----:B------:R-:W3:Y:S01]  /*9e10*/  MUFU.EX2 R203, R203 ;  /* 0x000000cb00cb7308 */ /* 0x000ee20000000800 */
[----:B-1----:R-:W-:Y:S01]  /*9e20*/  @!P6 FMUL R42, R42, R42 ;  /* 0x0000002a2a2ae220 */ /* 0x002fe20000400000 */
[----:B------:R-:W-:Y:S01]  /*9e30*/  FSETP.GEU.AND P6, PT, R79, -126, PT ;  /* 0xc2fc00004f00780b */ /* 0x000fe20003fce000 */
[----:B------:R-:W-:Y:S01]  /*9e40*/  FADD R71, R71, R90 ;  /* 0x0000005a47477221 */ /* 0x000fe20000000000 */
[----:B------:R-:W-:-:S03]  /*9e50*/  FADD R90, R22, R93 ;  /* 0x0000005d165a7221 */ /* 0x000fc60000000000 */
[----:B------:R-:W-:Y:S01]  /*9e60*/  @!P2 FMUL R50, R50, 0.5 ;  /* 0x3f0000003232a820 */ /* 0x000fe20000400000 */
[----:B------:R-:W1:Y:S01]  /*9e70*/  MUFU.EX2 R83, R83 ;  /* 0x0000005300537308 */ /* 0x000e620000000800 */
[----:B--2---:R-:W-:Y:S01]  /*9e80*/  @!P5 FMUL R47, R47, R47 ;  /* 0x0000002f2f2fd220 */ /* 0x004fe20000400000 */
[----:B------:R-:W-:-:S05]  /*9e90*/  FSETP.GEU.AND P5, PT, R86, -126, PT ;  /* 0xc2fc00005600780b */ /* 0x000fca0003fae000 */
[----:B------:R-:W-:Y:S01]  /*9ea0*/  @!P6 FMUL R79, R79, 0.5 ;  /* 0x3f0000004f4fe820 */ /* 0x000fe20000400000 */
[----:B------:R-:W2:Y:S01]  /*9eb0*/  MUFU.EX2 R50, R50 ;  /* 0x0000003200327308 */ /* 0x000ea20000000800 */
[----:B---3--:R-:W-:Y:S01]  /*9ec0*/  @!P4 FMUL R203, R203, R203 ;  /* 0x000000cbcbcbc220 */ /* 0x008fe20000400000 */
[----:B------:R-:W-:-:S05]  /*9ed0*/  FSETP.GEU.AND P4, PT, R51, -126, PT ;  /* 0xc2fc00003300780b */ /* 0x000fca0003f8e000 */
        /* <DEDUP_REMOVED lines=14> */
[----:B------:R-:W-:-:S03]  /*9fc0*/  FADD R79, R12, R65 ;  /* 0x000000410c4f7221 */ /* 0x000fc60000000000 */
[----:B------:R-:W-:Y:S01]  /*9fd0*/  @!P2 FMUL R91, R91, 0.5 ;  /* 0x3f0000005b5ba820 */ /* 0x000fe20000400000 */
[----:B------:R-:W3:Y:S01]  /*9fe0*/  MUFU.EX2 R63, R63 ;  /* 0x0000003f003f7308 */ /* 0x000ee20000000800 */
[----:B-1----:R-:W-:Y:S01]  /*9ff0*/  @!P5 FMUL R86, R86, R86 ;  /* 0x000000565656d220 */ /* 0x002fe20000400000 */
[----:B------:R-:W-:Y:S01]  /*a000*/  FSETP.GEU.AND P5, PT, R54, -126, PT ;  /* 0xc2fc00003600780b */ /* 0x000fe20003fae000 */
[----:B------:R-:W-:Y:S01]  /*a010*/  FADD R79, R79, R102 ;  /* 0x000000664f4f7221 */ /* 0x000fe20000000000 */
[----:B------:R-:W-:Y:S01]  /*a020*/  FADD R102, R21, R96 ;  /* 0x0000006015667221 */ /* 0x000fe20000000000 */
[----:B------:R-:W-:Y:S02]  /*a030*/  FADD R76, R69, R76 ;  /* 0x0000004c454c7221 */ /* 0x000fe40000000000 */
[----:B------:R-:W-:Y:S01]  /*a040*/  @!P6 FMUL R55, R55, 0.5 ;  /* 0x3f0000003737e820 */ /* 0x000fe20000400000 */
[----:B------:R1:W4:Y:S01]  /*a050*/  MUFU.EX2 R94, R91 ;  /* 0x0000005b005e7308 */ /* 0x0003220000000800 */
[----:B--2---:R-:W-:Y:S01]  /*a060*/  @!P4 FMUL R51, R51, R51 ;  /* 0x000000333333c220 */ /* 0x004fe20000400000 */
[----:B------:R-:W-:Y:S01]  /*a070*/  FSETP.GEU.AND P4, PT, R95, -126, PT ;  /* 0xc2fc00005f00780b */ /* 0x000fe20003f8e000 */
[----:B------:R-:W-:Y:S01]  /*a080*/  FADD R102, R102, R115 ;  /* 0x0000007366667221 */ /* 0x000fe20000000000 */
[----:B------:R-:W-:-:S03]  /*a090*/  FADD R115, R56, R137 ;  /* 0x0000008938737221 */ /* 0x000fc60000000000 */
[----:B------:R-:W-:Y:S01]  /*a0a0*/  @!P5 FMUL R54, R54, 0.5 ;  /* 0x3f0000003636d820 */ /* 0x000fe20000400000 */
[----:B------:R-:W2:Y:S01]  /*a0b0*/  MUFU.EX2 R55, R55 ;  /* 0x0000003700377308 */ /* 0x000ea20000000800 */
[----:B---3--:R-:W-:Y:S01]  /*a0c0*/  @!P3 FMUL R63, R63, R63 ;  /* 0x0000003f3f3fb220 */ /* 0x008fe20000400000 */
[----:B------:R-:W-:Y:S01]  /*a0d0*/  FSETP.GEU.AND P3, PT, R103, -126, PT ;  /* 0xc2fc00006700780b */ /* 0x000fe20003f6e000 */
[----:B-1----:R-:W-:-:S04]  /*a0e0*/  FADD R91, R45, R128 ;  /* 0x000000802d5b7221 */ /* 0x002fc80000000000 */
[----:B------:R-:W-:Y:S01]  /*a0f0*/  @!P4 FMUL R95, R95, 0.5 ;  /* 0x3f0000005f5fc820 */ /* 0x000fe20000400000 */
[----:B------:R-:W1:Y:S01]  /*a100*/  MUFU.EX2 R54, R54 ;  /* 0x0000003600367308 */ /* 0x000e620000000800 */
[----:B----4-:R-:W-:Y:S01]  /*a110*/  @!P2 FMUL R94, R94, R94 ;  /* 0x0000005e5e5ea220 */ /* 0x010fe20000400000 */
[----:B------:R-:W-:Y:S01]  /*a120*/  FSETP.GEU.AND P2, PT, R66, -126, PT ;  /* 0xc2fc00004200780b */ /* 0x000fe20003f4e000 */
[----:B------:R-:W-:Y:S01]  /*a130*/  FADD R78, R78, R91 ;  /* 0x0000005b4e4e7221 */ /* 0x000fe20000000000 */
[----:B------:R-:W-:Y:S01]  /*a140*/  FADD R91, R52, R133 ;  /* 0x00000085345b7221 */ /* 0x000fe20000000000 */
[----:B------:R-:W-:Y:S02]  /*a150*/  FADD R151, R27, R94 ;  /* 0x0000005e1b977221 */ /* 0x000fe40000000000 */
[----:B------:R-:W-:Y:S01]  /*a160*/  @!P3 FMUL R103, R103, 0.5 ;  /* 0x3f0000006767b820 */ /* 0x000fe20000400000 */
[----:B------:R-:W3:Y:S01]  /*a170*/  MUFU.EX2 R98, R95 ;  /* 0x0000005f00627308 */ /* 0x000ee20000000800 */
[----:B--2---:R-:W-:Y:S01]  /*a180*/  @!P6 FMUL R55, R55, R55 ;  /* 0x000000373737e220 */ /* 0x004fe20000400000 */
[----:B------:R-:W-:Y:S01]  /*a190*/  FSETP.GEU.AND P6, PT, R87, -126, PT ;  /* 0xc2fc00005700780b */ /* 0x000fe20003fce000 */
[----:B------:R-:W-:Y:S01]  /*a1a0*/  FADD R90, R90, R91 ;  /* 0x0000005b5a5a7221 */ /* 0x000fe20000000000 */
[----:B------:R-:W-:Y:S01]  /*a1b0*/  FADD R91, R13, R72 ;  /* 0x000000480d5b7221 */ /* 0x000fe20000000000 */
[----:B------:R-:W-:Y:S01]  /*a1c0*/  FADD R147, R26, R55 ;  /* 0x000000371a937221 */ /* 0x000fe20000000000 */
[----:B------:R-:W-:Y:S01]  /*a1d0*/  FADD R71, R71, R78 ;  /* 0x0000004e47477221 */ /* 0x000fe20000000000 */
[----:B------:R-:W-:Y:S01]  /*a1e0*/  @!P2 FMUL R66, R66, 0.5 ;  /* 0x3f0000004242a820 */ /* 0x000fe20000400000 */
[----:B------:R2:W4:Y:S01]  /*a1f0*/  MUFU.EX2 R95, R103 ;  /* 0x00000067005f7308 */ /* 0x0005220000000800 */
[----:B-1----:R-:W-:Y:S01]  /*a200*/  @!P5 FMUL R54, R54, R54 ;  /* 0x000000363636d220 */ /* 0x002fe20000400000 */
[----:B------:R-:W-:Y:S01]  /*a210*/  FSETP.GEU.AND P5, PT, R99, -126, PT ;  /* 0xc2fc00006300780b */ /* 0x000fe20003fae000 */
[----:B------:R-:W-:Y:S01]  /*a220*/  FADD R91, R91, R118 ;  /* 0x000000765b5b7221 */ /* 0x000fe20000000000 */
[----:B------:R-:W-:Y:S01]  /*a230*/  FADD R79, R79, R90 ;  /* 0x0000005a4f4f7221 */ /* 0x000fe20000000000 */
[----:B------:R-:W-:-:S02]  /*a240*/  F2FP.F16.F32.PACK_AB R90, R21, R22 ;  /* 0x00000016155a723e */ /* 0x000fc400000000ff */
[----:B------:R-:W-:Y:S01]  /*a250*/  @!P6 FMUL R87, R87, 0.5 ;  /* 0x3f0000005757e820 */ /* 0x000fe20000400000 */
[----:B------:R-:W1:Y:S01]  /*a260*/  MUFU.EX2 R66, R66 ;  /* 0x0000004200427308 */ /* 0x000e620000000800 */
[----:B---3--:R-:W-:Y:S01]  /*a270*/  @!P4 FMUL R98, R98, R98 ;  /* 0x000000626262c220 */ /* 0x008fe20000400000 */
[----:B------:R-:W-:Y:S01]  /*a280*/  FSETP.GEU.AND P4, PT, R74, -126, PT ;  /* 0xc2fc00004a00780b */ /* 0x000fe20003f8e000 */
[----:B--2---:R-:W-:Y:S01]  /*a290*/  FADD R103, R15, R80 ;  /* 0x000000500f677221 */ /* 0x004fe20000000000 */
[----:B------:R-:W-:Y:S01]  /*a2a0*/  FADD R91, R91, R102 ;  /* 0x000000665b5b7221 */ /* 0x000fe20000000000 */
[----:B------:R-:W-:Y:S01]  /*a2b0*/  FADD R207, R145, R98 ;  /* 0x0000006291cf7221 */ /* 0x000fe20000000000 */
[----:B------:R-:W-:Y:S01]  /*a2c0*/  F2FP.F16.F32.PACK_AB R102, R25, R28 ;  /* 0x0000001c1966723e */ /* 0x000fe200000000ff */
[----:B------:R-:W-:Y:S01]  /*a2d0*/  @!P5 FMUL R99, R99, 0.5 ;  /* 0x3f0000006363d820 */ /* 0x000fe20000400000 */
[----:B------:R-:W2:Y:S01]  /*a2e0*/  MUFU.EX2 R87, R87 ;  /* 0x0000005700577308 */ /* 0x000ea20000000800 */
[----:B----4-:R-:W-:Y:S01]  /*a2f0*/  @!P3 FMUL R95, R95, R95 ;  /* 0x0000005f5f5fb220 */ /* 0x010fe20000400000 */
[----:B------:R-:W-:-:S02]  /*a300*/  FSETP.GEU.AND P3, PT, R82, -126, PT ;  /* 0xc2fc00005200780b */ /* 0x000fc40003f6e000 */
[----:B------:R-:W-:-:S03]  /*a310*/  F2FP.F16.F32.PACK_AB R25, R200, R39 ;  /* 0x00000027c819723e */ /* 0x000fc600000000ff */
[----:B------:R-:W-:Y:S01]  /*a320*/  @!P4 FMUL R74, R74, 0.5 ;  /* 0x3f0000004a4ac820 */ /* 0x000fe20000400000 */
[----:B------:R-:W3:Y:S01]  /*a330*/  MUFU.EX2 R99, R99 ;  /* 0x0000006300637308 */ /* 0x000ee20000000800 */
[----:B-1----:R-:W-:Y:S01]  /*a340*/  @!P2 FMUL R66, R66, R66 ;  /* 0x000000424242a220 */ /* 0x002fe20000400000 */
[----:B------:R-:W-:-:S05]  /*a350*/  FSETP.GEU.AND P2, PT, R106, -126, PT ;  /* 0xc2fc00006a00780b */ /* 0x000fca0003f4e000 */
        /* <DEDUP_REMOVED lines=27> */
[----:B------:R-:W-:-:S03]  /*a510*/  FSETP.GEU.AND P5, PT, R111, -126, PT ;  /* 0xc2fc00006f00780b */ /* 0x000fc60003fae000 */
[----:B------:R-:W-:Y:S01]  /*a520*/  FADD R206, R39, R58 ;  /* 0x0000003a27ce7221 */ /* 0x000fe20000000000 */
[----:B------:R-:W-:Y:S01]  /*a530*/  F2FP.F16.F32.PACK_AB R39, R86, R51 ;  /* 0x000000335627723e */ /* 0x000fe200000000ff */
[----:B------:R-:W-:Y:S01]  /*a540*/  @!P6 FMUL R59, R59, 0.5 ;  /* 0x3f0000003b3be820 */ /* 0x000fe20000400000 */
[----:B------:R-:W2:Y:S01]  /*a550*/  MUFU.EX2 R110, R110 ;  /* 0x0000006e006e7308 */ /* 0x000ea20000000800 */
[----:B---3--:R-:W-:Y:S01]  /*a560*/  @!P4 FMUL R107, R107, R107 ;  /* 0x0000006b6b6bc220 */ /* 0x008fe20000400000 */
[----:B------:R-:W-:Y:S01]  /*a570*/  FSETP.GEU.AND P4, PT, R127, -126, PT ;  /* 0xc2fc00007f00780b */ /* 0x000fe20003f8e000 */
[----:B------:R-:W-:Y:S01]  /*a580*/  FADD R147, R147, R206 ;  /* 0x000000ce93937221 */ /* 0x000fe20000000000 */
[----:B------:R-:W-:-:S03]  /*a590*/  FADD R206, R140, R99 ;  /* 0x000000638cce7221 */ /* 0x000fc60000000000 */
[----:B------:R-:W-:Y:S01]  /*a5a0*/  @!P5 FMUL R111, R111, 0.5 ;  /* 0x3f0000006f6fd820 */ /* 0x000fe20000400000 */
[----:B------:R-:W3:Y:S01]  /*a5b0*/  MUFU.EX2 R59, R59 ;  /* 0x0000003b003b7308 */ /* 0x000ee20000000800 */
[----:B-1----:R-:W-:Y:S01]  /*a5c0*/  @!P3 FMUL R62, R62, R62 ;  /* 0x0000003e3e3eb220 */ /* 0x002fe20000400000 */
[----:B------:R-:W-:-:S03]  /*a5d0*/  FSETP.GEU.AND P3, PT, R134, -126, PT ;  /* 0xc2fc00008600780b */ /* 0x000fc60003f6e000 */
[----:B------:R-:W-:Y:S02]  /*a5e0*/  FADD R210, R43, R62 ;  /* 0x0000003e2bd27221 */ /* 0x000fe40000000000 */
[----:B------:R-:W-:Y:S01]  /*a5f0*/  @!P4 FMUL R127, R127, 0.5 ;  /* 0x3f0000007f7fc820 */ /* 0x000fe20000400000 */
[----:B------:R-:W1:Y:S01]  /*a600*/  MUFU.EX2 R111, R111 ;  /* 0x0000006f006f7308 */ /* 0x000e620000000800 */
[----:B--2---:R-:W-:Y:S01]  /*a610*/  @!P2 FMUL R110, R110, R110 ;  /* 0x0000006e6e6ea220 */ /* 0x004fe20000400000 */
[----:B------:R-:W-:-:S05]  /*a620*/  FSETP.GEU.AND P2, PT, R70, -126, PT ;  /* 0xc2fc00004600780b */ /* 0x000fca0003f4e000 */
[----:B------:R-:W-:Y:S01]  /*a630*/  @!P3 FMUL R134, R134, 0.5 ;  /* 0x3f0000008686b820 */ /* 0x000fe20000400000 */
[----:B------:R-:W2:Y:S01]  /*a640*/  MUFU.EX2 R9, R127 ;  /* 0x0000007f00097308 */ /* 0x000ea20000000800 */
[----:B---3--:R-:W-:Y:S01]  /*a650*/  @!P6 FMUL R59, R59, R59 ;  /* 0x0000003b3b3be220 */ /* 0x008fe20000400000 */
[----:B------:R-:W-:-:S03]  /*a660*/  FSETP.GEU.AND P6, PT, R126, -126, PT ;  /* 0xc2fc00007e00780b */ /* 0x000fc60003fce000 */
[----:B------:R-:W-:Y:S02]  /*a670*/  FADD R208, R200, R59 ;  /* 0x0000003bc8d07221 */ /* 0x000fe40000000000 */
[----:B------:R-:W-:Y:S01]  /*a680*/  @!P2 FMUL R70, R70, 0.5 ;  /* 0x3f0000004646a820 */ /* 0x000fe20000400000 */
[----:B------:R3:W4:Y:S01]  /*a690*/  MUFU.EX2 R127, R134 ;  /* 0x00000086007f7308 */ /* 0x0007220000000800 */
[----:B-1----:R-:W-:Y:S01]  /*a6a0*/  @!P5 FMUL R111, R111, R111 ;  /* 0x0000006f6f6fd220 */ /* 0x002fe20000400000 */
[----:B------:R-:W-:Y:S01]  /*a6b0*/  FSETP.GEU.AND P5, PT, R122, -126, PT ;  /* 0xc2fc00007a00780b */ /* 0x000fe20003fae000 */
[----:B------:R-:W-:Y:S01]  /*a6c0*/  FADD R151, R151, R208 ;  /* 0x000000d097977221 */ /* 0x000fe20000000000 */
[----:B------:R-:W-:Y:S01]  /*a6d0*/  FADD R208, R34, R67 ;  /* 0x0000004322d07221 */ /* 0x000fe20000000000 */
[----:B------:R-:W-:Y:S02]  /*a6e0*/  FADD R214, R38, R111 ;  /* 0x0000006f26d67221 */ /* 0x000fe40000000000 */
[----:B------:R-:W-:Y:S01]  /*a6f0*/  @!P6 FMUL R126, R126, 0.5 ;  /* 0x3f0000007e7ee820 */ /* 0x000fe20000400000 */
[----:B------:R-:W1:Y:S01]  /*a700*/  MUFU.EX2 R69, R70 ;  /* 0x0000004600457308 */ /* 0x000e620000000800 */
[----:B--2---:R-:W-:Y:S01]  /*a710*/  @!P4 FMUL R9, R9, R9 ;  /* 0x000000090909c220 */ /* 0x004fe20000400000 */
[----:B------:R-:W-:Y:S01]  /*a720*/  FSETP.GEU.AND P4, PT, R123, -126, PT ;  /* 0xc2fc00007b00780b */ /* 0x000fe20003f8e000 */
[----:B---3--:R-:W-:-:S02]  /*a730*/  FADD R134, R40, R121 ;  /* 0x0000007928867221 */ /* 0x008fc40000000000 */
[----:B------:R-:W-:Y:S02]  /*a740*/  FADD R212, R202, R9 ;  /* 0x00000009cad47221 */ /* 0x000fe40000000000 */
[----:B------:R-:W-:Y:S01]  /*a750*/  @!P5 FMUL R122, R122, 0.5 ;  /* 0x3f0000007a7ad820 */ /* 0x000fe20000400000 */
        /* <DEDUP_REMOVED lines=8> */
[----:B------:R-:W3:Y:S01]  /*a7e0*/  MUFU.EX2 R122, R122 ;  /* 0x0000007a007a7308 */ /* 0x000ee20000000800 */
[----:B------:R-:W-:Y:S01]  /*a7f0*/  FADD R134, R134, R115 ;  /* 0x0000007386867221 */ /* 0x000fe20000000000 */
[----:B------:R-:W-:Y:S01]  /*a800*/  FADD R115, R53, R10 ;  /* 0x0000000a35737221 */ /* 0x000fe20000000000 */
[----:B------:R-:W-:Y:S01]  /*a810*/  FADD R218, R42, R127 ;  /* 0x0000007f2ada7221 */ /* 0x000fe20000000000 */
[----:B-1----:R-:W-:Y:S01]  /*a820*/  @!P2 FMUL R69, R69, R69 ;  /* 0x000000454545a220 */ /* 0x002fe20000400000 */
[----:B------:R-:W-:Y:S01]  /*a830*/  FADD R103, R103, R134 ;  /* 0x0000008667677221 */ /* 0x000fe20000000000 */
[----:B------:R-:W-:Y:S01]  /*a840*/  FADD R138, R138, R115 ;  /* 0x000000738a8a7221 */ /* 0x000fe20000000000 */
[----:B------:R-:W-:Y:S01]  /*a850*/  @!P3 FMUL R119, R119, 0.5 ;  /* 0x3f0000007777b820 */ /* 0x000fe20000400000 */
[----:B------:R-:W1:Y:S01]  /*a860*/  MUFU.EX2 R123, R123 ;  /* 0x0000007b007b7308 */ /* 0x000e620000000800 */
[----:B--2---:R-:W-:Y:S01]  /*a870*/  @!P6 FMUL R126, R126, R126 ;  /* 0x0000007e7e7ee220 */ /* 0x004fe20000400000 */
[----:B------:R-:W-:Y:S01]  /*a880*/  FSETP.GEU.AND P6, PT, R142, -126, PT ;  /* 0xc2fc00008e00780b */ /* 0x000fe20003fce000 */
[----:B------:R-:W-:Y:S01]  /*a890*/  FADD R138, R135, R138 ;  /* 0x0000008a878a7221 */ /* 0x000fe20000000000 */
[----:B------:R-:W-:Y:S01]  /*a8a0*/  FADD R76, R76, R103 ;  /* 0x000000674c4c7221 */ /* 0x000fe20000000000 */
[----:B------:R-:W-:Y:S01]  /*a8b0*/  FADD R216, R201, R126 ;  /* 0x0000007ec9d87221 */ /* 0x000fe20000000000 */
[-C--:B------:R-:W-:Y:S01]  /*a8c0*/  FMUL R152, R152, R69.reuse ;  /* 0x0000004598987220 */ /* 0x080fe20000400000 */
[----:B------:R-:W-:Y:S01]  /*a8d0*/  FADD R71, R71, R138 ;  /* 0x0000008a47477221 */ /* 0x000fe20000000000 */
[----:B------:R-:W2:Y:S01]  /*a8e0*/  MUFU.EX2 R119, R119 ;  /* 0x0000007700777308 */ /* 0x000ea20000000800 */
[----:B---3--:R-:W-:Y:S01]  /*a8f0*/  @!P5 FMUL R122, R122, R122 ;  /* 0x0000007a7a7ad220 */ /* 0x008fe20000400000 */
[----:B------:R-:W-:Y:S01]  /*a900*/  FSETP.GEU.AND P5, PT, R114, -126, PT ;  /* 0xc2fc00007200780b */ /* 0x000fe20003fae000 */
[-C--:B------:R-:W-:Y:S01]  /*a910*/  FMUL R153, R153, R69.reuse ;  /* 0x0000004599997220 */ /* 0x080fe20000400000 */
[-C--:B------:R-:W-:Y:S01]  /*a920*/  FMUL R156, R156, R69.reuse ;  /* 0x000000459c9c7220 */ /* 0x080fe20000400000 */
[-C--:B------:R-:W-:Y:S01]  /*a930*/  FMUL R157, R157, R69.reuse ;  /* 0x000000459d9d7220 */ /* 0x080fe20000400000 */
[-C--:B------:R-:W-:Y:S01]  /*a940*/  FMUL R160, R160, R69.reuse ;  /* 0x00000045a0a07220 */ /* 0x080fe20000400000 */
[----:B------:R-:W-:Y:S01]  /*a950*/  @!P6 FMUL R142, R142, 0.5 ;  /* 0x3f0000008e8ee820 */ /* 0x000fe20000400000 */
[----:B------:R-:W-:Y:S01]  /*a960*/  FMUL R161, R161, R69 ;  /* 0x00000045a1a17220 */ /* 0x000fe20000400000 */
[----:B-1----:R-:W-:Y:S01]  /*a970*/  @!P4 FMUL R123, R123, R123 ;  /* 0x0000007b7b7bc220 */ /* 0x002fe20000400000 */
[----:B------:R-:W-:Y:S01]  /*a980*/  FSETP.GEU.AND P4, PT, R205, -126, PT ;  /* 0xc2fc0000cd00780b */ /* 0x000fe20003f8e000 */
[----:B------:R1:W3:Y:S01]  /*a990*/  MUFU.EX2 R118, R142 ;  /* 0x0000008e00767308 */ /* 0x0002e20000000800 */
[-C--:B------:R-:W-:Y:S01]  /*a9a0*/  FMUL R164, R164, R69.reuse ;  /* 0x00000045a4a47220 */ /* 0x080fe20000400000 */
[-C--:B------:R-:W-:Y:S01]  /*a9b0*/  FMUL R165, R165, R69.reuse ;  /* 0x00000045a5a57220 */ /* 0x080fe20000400000 */
[-C--:B------:R-:W-:Y:S01]  /*a9c0*/  FMUL R168, R168, R69.reuse ;  /* 0x00000045a8a87220 */ /* 0x080fe20000400000 */
[----:B------:R-:W-:Y:S01]  /*a9d0*/  @!P5 FMUL R114, R114, 0.5 ;  /* 0x3f0000007272d820 */ /* 0x000fe20000400000 */
[----:B------:R-:W-:Y:S01]  /*a9e0*/  FMUL R169, R169, R69 ;  /* 0x00000045a9a97220 */ /* 0x000fe20000400000 */
[----:B--2---:R-:W-:Y:S01]  /*a9f0*/  @!P3 FMUL R119, R119, R119 ;  /* 0x000000777777b220 */ /* 0x004fe20000400000 */
[----:B------:R-:W-:Y:S01]  /*aa00*/  FSETP.GEU.AND P3, PT, R130, -126, PT ;  /* 0xc2fc00008200780b */ /* 0x000fe20003f6e000 */
[-C--:B------:R-:W-:Y:S01]  /*aa10*/  FMUL R172, R172, R69.reuse ;  /* 0x00000045acac7220 */ /* 0x080fe20000400000 */
[----:B-1----:R-:W-:Y:S01]  /*aa20*/  FADD R142, R28, R109 ;  /* 0x0000006d1c8e7221 */ /* 0x002fe20000000000 */
[----:B------:R-:W1:Y:S01]  /*aa30*/  MUFU.EX2 R114, R114 ;  /* 0x0000007200727308 */ /* 0x000e620000000800 */
[----:B------:R-:W-:Y:S01]  /*aa40*/  FADD R211, R204, R119 ;  /* 0x00000077ccd37221 */ /* 0x000fe20000000000 */
[----:B------:R-:W-:Y:S01]  /*aa50*/  @!P4 FMUL R205, R205, 0.5 ;  /* 0x3f000000cdcdc820 */ /* 0x000fe20000400000 */
[----:B------:R-:W-:Y:S01]  /*aa60*/  FADD R142, R142, R143 ;  /* 0x0000008f8e8e7221 */ /* 0x000fe20000000000 */
[----:B------:R-:W-:Y:S01]  /*aa70*/  FADD R143, R17, R84 ;  /* 0x00000054118f7221 */ /* 0x000fe20000000000 */
[-C--:B------:R-:W-:Y:S01]  /*aa80*/  FMUL R173, R173, R69.reuse ;  /* 0x00000045adad7220 */ /* 0x080fe20000400000 */
[----:B------:R-:W-:Y:S01]  /*aa90*/  FMUL R176, R176, R69 ;  /* 0x00000045b0b07220 */ /* 0x000fe20000400000 */
[----:B---3--:R-:W-:Y:S01]  /*aaa0*/  @!P6 FMUL R118, R118, R118 ;  /* 0x000000767676e220 */ /* 0x008fe20000400000 */
[----:B------:R2:W3:Y:S01]  /*aab0*/  MUFU.EX2 R115, R205 ;  /* 0x000000cd00737308 */ /* 0x0004e20000000800 */
[----:B------:R-:W-:Y:S01]  /*aac0*/  FSETP.GEU.AND P6, PT, R131, -126, PT ;  /* 0xc2fc00008300780b */ /* 0x000fe20003fce000 */
[----:B------:R-:W-:Y:S01]  /*aad0*/  @!P3 FMUL R130, R130, 0.5 ;  /* 0x3f0000008282b820 */ /* 0x000fe20000400000 */
[----:B------:R-:W-:Y:S01]  /*aae0*/  FADD R143, R143, R150 ;  /* 0x000000968f8f7221 */ /* 0x000fe20000000000 */
[----:B------:R-:W-:Y:S01]  /*aaf0*/  FADD R150, R89, R74 ;  /* 0x0000004a59967221 */ /* 0x000fe20000000000 */
[----:B------:R-:W-:Y:S01]  /*ab00*/  FADD R209, R47, R118 ;  /* 0x000000762fd17221 */ /* 0x000fe20000000000 */
[----:B------:R-:W-:Y:S01]  /*ab10*/  FADD R142, R139, R142 ;  /* 0x0000008e8b8e7221 */ /* 0x000fe20000000000 */
[----:B------:R-:W-:Y:S01]  /*ab20*/  FADD R146, R143, R146 ;  /* 0x000000928f927221 */ /* 0x000fe20000000000 */
[----:B------:R-:W4:Y:S01]  /*ab30*/  MUFU.EX2 R130, R130 ;  /* 0x0000008200827308 */ /* 0x000f220000000800 */
[----:B-1----:R-:W-:Y:S01]  /*ab40*/  @!P5 FMUL R114, R114, R114 ;  /* 0x000000727272d220 */ /* 0x002fe20000400000 */
[----:B------:R-:W-:Y:S01]  /*ab50*/  FSETP.GEU.AND P5, PT, R7, -126, PT ;  /* 0xc2fc00000700780b */ /* 0x000fe20003fae000 */
[----:B--2---:R-:W-:Y:S01]  /*ab60*/  FADD R205, R46, R123 ;  /* 0x0000007b2ecd7221 */ /* 0x004fe20000000000 */
[----:B------:R-:W-:Y:S01]  /*ab70*/  FADD R208, R208, R209 ;  /* 0x000000d1d0d07221 */ /* 0x000fe20000000000 */
[----:B------:R-:W-:Y:S01]  /*ab80*/  FADD R209, R77, R54 ;  /* 0x000000364dd17221 */ /* 0x000fe20000000000 */
[----:B------:R-:W-:Y:S01]  /*ab90*/  @!P6 FMUL R131, R131, 0.5 ;  /* 0x3f0000008383e820 */ /* 0x000fe20000400000 */
[----:B------:R-:W-:Y:S01]  /*aba0*/  FADD R150, R150, R205 ;  /* 0x000000cd96967221 */ /* 0x000fe20000000000 */
[----:B------:R-:W-:Y:S01]  /*abb0*/  FADD R205, R203, R122 ;  /* 0x0000007acbcd7221 */ /* 0x000fe20000000000 */
[----:B---3--:R-:W-:Y:S01]  /*abc0*/  @!P4 FMUL R115, R115, R115 ;  /* 0x000000737373c220 */ /* 0x008fe20000400000 */
[----:B------:R-:W-:Y:S01]  /*abd0*/  FSETP.GEU.AND P4, PT, R8, -126, PT ;  /* 0xc2fc00000800780b */ /* 0x000fe20003f8e000 */
[----:B------:R-:W-:Y:S01]  /*abe0*/  FADD R209, R209, R214 ;  /* 0x000000d6d1d17221 */ /* 0x000fe20000000000 */
[----:B------:R-:W1:Y:S01]  /*abf0*/  MUFU.EX2 R131, R131 ;  /* 0x0000008300837308 */ /* 0x000e620000000800 */
[----:B------:R-:W-:Y:S01]  /*ac00*/  FADD R206, R206, R205 ;  /* 0x000000cdcece7221 */ /* 0x000fe20000000000 */
[----:B------:R-:W-:Y:S01]  /*ac10*/  FADD R205, R30, R63 ;  /* 0x0000003f1ecd7221 */ /* 0x000fe20000000000 */
[----:B------:R-:W-:Y:S01]  /*ac20*/  @!P5 FMUL R7, R7, 0.5 ;  /* 0x3f0000000707d820 */ /* 0x000fe20000400000 */
[----:B------:R-:W-:Y:S01]  /*ac30*/  FADD R213, R50, R115 ;  /* 0x0000007332d57221 */ /* 0x000fe20000000000 */
[----:B----4-:R-:W-:Y:S01]  /*ac40*/  @!P3 FMUL R130, R130, R130 ;  /* 0x000000828282b220 */ /* 0x010fe20000400000 */
        /* <DEDUP_REMOVED lines=13> */
[----:B------:R-:W-:Y:S01]  /*ad20*/  FADD R211, R211, R216 ;  /* 0x000000d8d3d37221 */ /* 0x000fe20000000000 */
[----:B------:R-:W-:Y:S01]  /*ad30*/  FADD R214, R214, R215 ;  /* 0x000000d7d6d67221 */ /* 0x000fe20000000000 */
[----:B------:R-:W-:Y:S01]  /*ad40*/  FADD R213, R213, R218 ;  /* 0x000000dad5d57221 */ /* 0x000fe20000000000 */
[----:B------:R-:W-:Y:S01]  /*ad50*/  @!P3 FMUL R68, R68, 0.5 ;  /* 0x3f0000004444b820 */ /* 0x000fe20000400000 */
[----:B------:R-:W-:Y:S01]  /*ad60*/  FADD R216, R35, R110 ;  /* 0x0000006e23d87221 */ /* 0x000fe20000000000 */
[----:B------:R-:W-:Y:S01]  /*ad70*/  FADD R215, R100, R95 ;  /* 0x0000005f64d77221 */ /* 0x000fe20000000000 */
[----:B------:R-:W-:Y:S01]  /*ad80*/  FADD R218, R75, R130 ;  /* 0x000000824bda7221 */ /* 0x000fe20000000000 */
[----:B--2---:R-:W-:Y:S01]  /*ad90*/  @!P5 FMUL R7, R7, R7 ;  /* 0x000000070707d220 */ /* 0x004fe20000400000 */
[----:B------:R-:W-:Y:S01]  /*ada0*/  FADD R217, R148, R131 ;  /* 0x0000008394d97221 */ /* 0x000fe20000000000 */
[----:B------:R1:W2:Y:S01]  /*adb0*/  MUFU.EX2 R78, R68 ;  /* 0x00000044004e7308 */ /* 0x0002a20000000800 */
[----:B------:R-:W-:Y:S01]  /*adc0*/  FADD R215, R215, R218 ;  /* 0x000000dad7d77221 */ /* 0x000fe20000000000 */
[----:B------:R-:W-:Y:S01]  /*add0*/  FADD R220, R86, R7 ;  /* 0x0000000756dc7221 */ /* 0x000fe20000000000 */
[----:B------:R-:W-:Y:S01]  /*ade0*/  FADD R147, R147, R150 ;  /* 0x0000009693937221 */ /* 0x000fe20000000000 */
[----:B------:R-:W-:Y:S01]  /*adf0*/  FADD R151, R151, R206 ;  /* 0x000000ce97977221 */ /* 0x000fe20000000000 */
[----:B------:R-:W-:Y:S01]  /*ae00*/  FADD R205, R205, R208 ;  /* 0x000000d0cdcd7221 */ /* 0x000fe20000000000 */
[----:B---3--:R-:W-:Y:S01]  /*ae10*/  @!P4 FMUL R8, R8, R8 ;  /* 0x000000080808c220 */ /* 0x008fe20000400000 */
        /* <DEDUP_REMOVED lines=17> */
[----:B-1----:R-:W-:Y:S01]  /*af30*/  F2FP.F16.F32.PACK_AB R68, R14, R11 ;  /* 0x0000000b0e44723e */ /* 0x002fe200000000ff */
[----:B------:R-:W-:Y:S01]  /*af40*/  FADD R76, R76, R71 ;  /* 0x000000474c4c7221 */ /* 0x000fe20000000000 */
[----:B------:R-:W-:Y:S01]  /*af50*/  FADD R147, R147, R216 ;  /* 0x000000d893937221 */ /* 0x000fe20000000000 */
[----:B------:R-:W-:Y:S01]  /*af60*/  F2FP.F16.F32.PACK_AB R79, R100, R31 ;  /* 0x0000001f644f723e */ /* 0x000fe200000000ff */
[----:B--2---:R-:W-:Y:S01]  /*af70*/  @!P3 FMUL R78, R78, R78 ;  /* 0x0000004e4e4eb220 */ /* 0x004fe20000400000 */
[----:B------:R-:W-:Y:S01]  /*af80*/  SHF.L.U32 R11, R2, 0x1f, RZ ;  /* 0x0000001f020b7819 */ /* 0x000fe200000006ff */
[----:B------:R-:W-:Y:S01]  /*af90*/  FADD R147, R147, R220 ;  /* 0x000000dc93937221 */ /* 0x000fe20000000000 */
[----:B------:R-:W-:Y:S01]  /*afa0*/  F2FP.F16.F32.PACK_AB R100, R23, R24 ;  /* 0x000000181764723e */ /* 0x000fe200000000ff */
[----:B------:R-:W-:Y:S01]  /*afb0*/  FFMA R4, R69, R4, R76 ;  /* 0x0000000445047223 */ /* 0x000fe2000000004c */
[----:B------:R-:W-:Y:S01]  /*afc0*/  F2FP.F16.F32.PACK_AB R24, R29, R32 ;  /* 0x000000201d18723e */ /* 0x000fe200000000ff */
[-C--:B------:R-:W-:Y:S01]  /*afd0*/  FMUL R177, R177, R69.reuse ;  /* 0x00000045b1b17220 */ /* 0x080fe20000400000 */
        /* <DEDUP_REMOVED lines=9> */
[----:B------:R-:W-:Y:S01]  /*b070*/  FMUL R197, R197, R69 ;  /* 0x00000045c5c57220 */ /* 0x000fe20000400000 */
[----:B------:R-:W-:Y:S01]  /*b080*/  F2FP.F16.F32.PACK_AB R71, R145, R30 ;  /* 0x0000001e9147723e */ /* 0x000fe200000000ff */
[----:B------:R1:W2:Y:S01]  /*b090*/  SYNCS.PHASECHK.TRANS64.TRYWAIT P2, [UR10+0x42000], R11 ;  /* 0x0420000bff0075a7 */ /* 0x0002a2000804014a */
[----:B------:R-:W-:Y:S01]  /*b0a0*/  F2FP.F16.F32.PACK_AB R29, R201, R38 ;  /* 0x00000026c91d723e */ /* 0x000fe200000000ff */
[----:B------:R-:W-:Y:S01]  /*b0b0*/  FFMA R3, R78, R3, R147 ;  /* 0x000000034e037223 */ /* 0x000fe20000000093 */
[----:B------:R-:W-:Y:S01]  /*b0c0*/  F2FP.F16.F32.PACK_AB R69, R27, R26 ;  /* 0x0000001a1b45723e */ /* 0x000fe200000000ff */
[-C--:B------:R-:W-:Y:S01]  /*b0d0*/  FMUL R154, R154, R78.reuse ;  /* 0x0000004e9a9a7220 */ /* 0x080fe20000400000 */
[----:B------:R-:W-:Y:S01]  /*b0e0*/  F2FP.F16.F32.PACK_AB R103, R148, R35 ;  /* 0x000000239467723e */ /* 0x000fe200000000ff */
[----:B------:R-:W-:Y:S01]  /*b0f0*/  FMUL R155, R155, R78 ;  /* 0x0000004e9b9b7220 */ /* 0x000fe20000400000 */
        /* <DEDUP_REMOVED lines=9> */
[-C--:B------:R-:W-:Y:S01]  /*b190*/  FMUL R166, R166, R78.reuse ;  /* 0x0000004ea6a67220 */ /* 0x080fe20000400000 */
[----:B------:R-:W-:Y:S01]  /*b1a0*/  F2FP.F16.F32.PACK_AB R27, R202, R43 ;  /* 0x0000002bca1b723e */ /* 0x000fe200000000ff */
[----:B------:R-:W-:Y:S01]  /*b1b0*/  FMUL R167, R167, R78 ;  /* 0x0000004ea7a77220 */ /* 0x000fe20000400000 */
[----:B------:R-:W-:Y:S01]  /*b1c0*/  F2FP.F16.F32.PACK_AB R28, R37, R40 ;  /* 0x00000028251c723e */ /* 0x000fe200000000ff */
[----:B------:R-:W-:Y:S01]  /*b1d0*/  FMUL R170, R170, R78 ;  /* 0x0000004eaaaa7220 */ /* 0x000fe20000400000 */
[----:B------:R-:W-:Y:S01]  /*b1e0*/  F2FP.F16.F32.PACK_AB R31, R75, R42 ;  /* 0x0000002a4b1f723e */ /* 0x000fe200000000ff */
[-C--:B------:R-:W-:Y:S01]  /*b1f0*/  FMUL R171, R171, R78.reuse ;  /* 0x0000004eabab7220 */ /* 0x080fe20000400000 */
        /* <DEDUP_REMOVED lines=56> */
[----:B------:R-:W-:Y:S01]  /*b580*/  F2FP.F16.F32.PACK_AB R110, R136, R141 ;  /* 0x0000008d886e723e */ /* 0x000fe200000000ff */
[----:B-12---:R-:W-:Y:S06]  /*b590*/  @!P0 BRA `(.L_x_27) ;  /* 0x0000000000048947 */ /* 0x006fec0003800000 */
[----:B------:R-:W-:Y:S01]  /*b5a0*/  BPT.TRAP 0x1 ;  /* 0x000000040000795c */ /* 0x000fe20000300000 */
.L_x_27:
[----:B------:R-:W-:Y:S05]  /*b5b0*/  @P2 BRA `(.L_x_28) ;  /* 0x0000000000082947 */ /* 0x000fea0003800000 */
[----:B------:R-:W1:Y:S02]  /*b5c0*/  SYNCS.PHASECHK.TRANS64.TRYWAIT P2, [UR10+0x42000], R11 ;  /* 0x0420000bff0075a7 */ /* 0x000e64000804014a */
[----:B-1----:R-:W-:Y:S05]  /*b5d0*/  @!P2 BRA `(.L_x_29) ;  /* 0x0000009000a0a947 */ /* 0x002fea0003800000 */
.L_x_28:
[----:B------:R-:W-:Y:S01]  /*b5e0*/  UIMAD UR10, UR7, 0xc00, UR5 ;  /* 0x00000c00070a78a4 */ /* 0x000fe2000f8e0205 */
[----:B------:R-:W-:Y:S01]  /*b5f0*/  WARPGROUP.ARRIVE ;  /* 0x00000000000079c5 */ /* 0x000fe20000000000 */
[----:B------:R-:W-:Y:S01]  /*b600*/  UMOV UR11, 0x80000020 ;  /* 0x80000020000b7882 */ /* 0x000fe20000000000 */
[----:B------:R-:W-:Y:S01]  /*b610*/  UMOV UR15, 0x80000020 ;  /* 0x80000020000f7882 */ /* 0x000fe20000000000 */
[----:B------:R-:W-:Y:S01]  /*b620*/  UIADD3 UR14, UR10, 0x40, URZ ;  /* 0x000000400a0e7890 */ /* 0x000fe2000fffe03f */
[----:B------:R-:W-:-:S04]  /*b630*/  F2FP.F16.F32.PACK_AB R111, R7, R8 ;  /* 0x00000008076f723e */ /* 0x000fc800000000ff */
[----:B------:R-:W-:Y:S01]  /*b640*/  HGMMA.64x96x16.F32 R152, R68, gdesc[UR8].tnspB, R152, gsb0 ;  /* 0x4160000844987df0 */ /* 0x000fe20008000898 */
[----:B------:R-:W-:Y:S02]  /*b650*/  UMOV UR11, 0x80000020 ;  /* 0x80000020000b7882 */ /* 0x000fe40000000000 */
        /* <DEDUP_REMOVED lines=65> */
[----:B------:R-:W-:Y:S01]  /*ba70*/  UIADD3 UR10, UR10, 0x3c0, URZ ;  /* 0x000003c00a0a7890 */ /* 0x000fe2000fffe03f */
[----:B------:R-:W-:Y:S02]  /*ba80*/  WARPGROUP.DEPBAR.LE gsb0, 0x0 ;  /* 0x00008000000079c5 */ /* 0x000fe40000010000 */
[----:B------:R-:W-:-:S06]  /*ba90*/  WARPGROUP.ARRIVE ;  /* 0x00000000000079c5 */ /* 0x000fcc0000000000 */
[----:B------:R-:W-:Y:S03]  /*baa0*/  HGMMA.64x96x16.F32 R152, R64, gdesc[UR12].tnspB, R152, gsb0 ;  /* 0x4160000c40987df0 */ /* 0x000fe60008000898 */
[----:B------:R-:W-:Y:S02]  /*bab0*/  WARPGROUP.DEPBAR.LE gsb0, 0x0 ;  /* 0x00008000000079c5 */ /* 0x000fe40000010000 */
[----:B------:R-:W-:-:S06]  /*bac0*/  WARPGROUP.ARRIVE ;  /* 0x00000000000079c5 */ /* 0x000fcc0000000000 */
[----:B------:R-:W-:Y:S03]  /*bad0*/  HGMMA.64x96x16.F32 R152, R108, gdesc[UR8].tnspB, R152, gsb0 ;  /* 0x416000086c987df0 */ /* 0x000fe60008000898 */
[----:B------:R-:W-:Y:S02]  /*bae0*/  WARPGROUP.DEPBAR.LE gsb0, 0x0 ;  /* 0x00008000000079c5 */ /* 0x000fe40000010000 */
[----:B------:R-:W-:Y:S05]  /*baf0*/  @!P0 BRA `(.L_x_30) ;  /* 0x0000000000048947 */ /* 0x000fea0003800000 */
[----:B------:R-:W-:Y:S01]  /*bb00*/  BPT.TRAP 0x1 ;  /* 0x000000040000795c */ /* 0x000fe20000300000 */
.L_x_30:
[----:B------:R-:W-:-:S04]  /*bb10*/  ULEA UR10, UR4, UR36, 0x3 ;  /* 0x00000024040a7291 */ /* 0x000fc8000f8e183f */
[----:B------:R-:W-:-:S04]  /*bb20*/  UIADD3 UR10, UR10, 0x42028, URZ ;  /* 0x000420280a0a7890 */ /* 0x000fc8000fffe03f */
[----:B------:R-:W-:-:S09]  /*bb30*/  UPRMT UR10, URZ, 0x654, UR10 ;  /* 0x000006543f0a7896 */ /* 0x000fd2000800000a */
[----:B------:R-:W-:Y:S01]  /*bb40*/  SYNCS.ARRIVE.TRANS64.RED.A1T0 RZ, [UR10], RZ ;  /* 0x000000ffffff79a7 */ /* 0x000fe2000810040a */
[----:B------:R-:W-:Y:S05]  /*bb50*/  @P1 BRA `(.L_x_31) ;  /* 0x0000000000041947 */ /* 0x000fea0003800000 */
[----:B------:R-:W-:Y:S01]  /*bb60*/  BPT.TRAP 0x1 ;  /* 0x000000040000795c */ /* 0x000fe20000300000 */
.L_x_31:
[----:B------:R-:W-:-:S04]  /*bb70*/  UIADD3 UR4, UR4, 0x1, URZ ;  /* 0x0000000104047890 */ /* 0x000fc8000fffe03f */
[----:B------:R-:W-:-:S04]  /*bb80*/  UISETP.NE.AND UP0, UPT, UR4, 0x5, UPT ;  /* 0x000000050400788c */ /* 0x000fc8000bf05270 */
[----:B------:R-:W-:Y:S01]  /*bb90*/  USEL UR10, UR4, URZ, UP0 ;  /* 0x0000003f040a7287 */ /* 0x000fe20008000000 */
[----:B------:R-:W-:Y:S11]  /*bba0*/  @!P0 BRA `(.L_x_32) ;  /* 0x0000000000048947 */ /* 0x000ff60003800000 */
[----:B------:R-:W-:Y:S01]  /*bbb0*/  BPT.TRAP 0x1 ;  /* 0x000000040000795c */ /* 0x000fe20000300000 */
.L_x_32:
[----:B------:R-:W-:-:S04]  /*bbc0*/  ULEA UR4, UR10, UR36, 0x3 ;  /* 0x000000240a047291 */ /* 0x000fc8000f8e183f */
[----:B------:R-:W-:-:S04]  /*bbd0*/  UIADD3 UR4, UR4, 0x42028, URZ ;  /* 0x0004202804047890 */ /* 0x000fc8000fffe03f */
[----:B------:R-:W-:-:S09]  /*bbe0*/  UPRMT UR4, URZ, 0x654, UR4 ;  /* 0x000006543f047896 */ /* 0x000fd20008000004 */
[----:B------:R-:W-:Y:S01]  /*bbf0*/  SYNCS.ARRIVE.TRANS64.RED.A1T0 RZ, [UR4], RZ ;  /* 0x000000ffffff79a7 */ /* 0x000fe20008100404 */
[----:B------:R-:W-:Y:S05]  /*bc00*/  @P1 BRA `(.L_x_33) ;  /* 0x0000000000041947 */ /* 0x000fea0003800000 */
[----:B------:R-:W-:Y:S01]  /*bc10*/  BPT.TRAP 0x1 ;  /* 0x000000040000795c */ /* 0x000fe20000300000 */
.L_x_33:
[----:B------:R-:W-:Y:S01]  /*bc20*/  UIADD3 UR7, UR7, 0x1, URZ ;  /* 0x0000000107077890 */ /* 0x000fe2000fffe03f */
[C---:B------:R-:W-:Y:S01]  /*bc30*/  ISETP.GT.AND P2, PT, R6.reuse, 0x2, PT ;  /* 0x000000020600780c */ /* 0x040fe20003f44270 */
[----:B------:R-:W-:Y:S01]  /*bc40*/  UIADD3 UR4, UR10, 0x1, URZ ;  /* 0x000000010a047890 */ /* 0x000fe2000fffe03f */
[----:B------:R-:W-:Y:S01]  /*bc50*/  IADD3 R6, R6, -0x1, RZ ;  /* 0xffffffff06067810 */ /* 0x000fe20007ffe0ff */
[----:B------:R-:W-:Y:S01]  /*bc60*/  UISETP.NE.AND UP2, UPT, UR7, 0x5, UPT ;  /* 0x000000050700788c */ /* 0x000fe2000bf45270 */
[----:B------:R-:W-:Y:S01]  /*bc70*/  VIADD R0, R0, 0x100 ;  /* 0x0000010000007836 */ /* 0x000fe20000000000 */
[----:B------:R-:W-:Y:S01]  /*bc80*/  UISETP.NE.AND UP0, UPT, UR4, 0x5, UPT ;  /* 0x000000050400788c */ /* 0x000fe2000bf05270 */
[----:B------:R-:W-:Y:S01]  /*bc90*/  MOV R9, R5 ;  /* 0x0000000500097202 */ /* 0x000fe20000000f00 */
[----:B------:R-:W-:Y:S01]  /*bca0*/  USEL UR10, URZ, 0x1, UP2 ;  /* 0x000000013f0a7887 */ /* 0x000fe20009000000 */
[----:B------:R-:W-:Y:S01]  /*bcb0*/  MOV R7, R105 ;  /* 0x0000006900077202 */ /* 0x000fe20000000f00 */
[----:B------:R-:W-:-:S02]  /*bcc0*/  USEL UR4, UR4, URZ, UP0 ;  /* 0x0000003f04047287 */ /* 0x000fc40008000000 */
[----:B------:R-:W-:Y:S02]  /*bcd0*/  USEL UR7, UR7, URZ, UP2 ;  /* 0x0000003f07077287 */ /* 0x000fe40009000000 */
[----:B------:R-:W-:Y:S01]  /*bce0*/  LOP3.LUT R2, R2, UR10, RZ, 0x3c, !PT ;  /* 0x0000000a02027c12 */ /* 0x000fe2000f8e3cff */
[----:B------:R-:W-:Y:S09]  /*bcf0*/  @P2 BRA `(.L_x_34) ;  /* 0xffffffb400342947 */ /* 0x000ff2000383ffff */
.L_x_23:
[----:B------:R-:W-:-:S13]  /*bd00*/  ISETP.GE.AND P2, PT, R6, 0x1, PT ;  /* 0x000000010600780c */ /* 0x000fda0003f46270 */
[----:B------:R-:W-:Y:S05]  /*bd10*/  @!P2 BRA `(.L_x_35) ;  /* 0x0000005c0004a947 */ /* 0x000fea0003800000 */
[----:B------:R-:W-:Y:S01]  /*bd20*/  MOV R7, R5 ;  /* 0x0000000500077202 */ /* 0x000fe20000000f00 */
[----:B------:R-:W-:Y:S01]  /*bd30*/  ULDC UR33, c[0x0][0x604] ;  /* 0x0001810000217ab9 */ /* 0x000fe20000000800 */
[----:B------:R-:W-:Y:S01]  /*bd40*/  MOV R8, R105 ;  /* 0x0000006900087202 */ /* 0x000fe20000000f00 */
[----:B------:R-:W-:-:S06]  /*bd50*/  ULDC UR34, c[0x0][0x28c] ;  /* 0x0000a30000227ab9 */ /* 0x000fcc0000000800 */
.L_x_46:
[----:B------:R-:W-:Y:S05]  /*bd60*/  @!P0 BRA `(.L_x_36) ;  /* 0x0000000000048947 */ /* 0x000fea0003800000 */
[----:B------:R-:W-:Y:S01]  /*bd70*/  BPT.TRAP 0x1 ;  /* 0x000000040000795c */ /* 0x000fe20000300000 */
.L_x_36:
[----:B------:R-:W-:Y:S01]  /*bd80*/  ULEA UR10, UR7, UR36, 0x3 ;  /* 0x00000024070a7291 */ /* 0x000fe2000f8e183f */
[----:B------:R-:W-:-:S08]  /*bd90*/  SHF.L.U32 R5, R2, 0x1f, RZ ;  /* 0x0000001f02057819 */ /* 0x000fd000000006ff */
[----:B------:R-:W2:Y:S02]  /*bda0*/  SYNCS.PHASECHK.TRANS64.TRYWAIT P2, [UR10+0x42000], R5 ;  /* 0x04200005ff0075a7 */ /* 0x000ea4000804014a */
[----:B--2---:R-:W-:Y:S05]  /*bdb0*/  @!P2 BRA `(.L_x_37) ;  /* 0x0000008800c0a947 */ /* 0x004fea0003800000 */
.L_x_108:
        /* <DEDUP_REMOVED lines=41> */
.L_x_38:
[C---:B-1----:R-:W-:Y:S01]  /*c050*/  IADD3 R10, R0.reuse, 0x1, RZ ;  /* 0x00000001000a7810 */ /* 0x042fe20007ffe0ff */
[C---:B------:R-:W-:Y:S01]  /*c060*/  VIADD R12, R0.reuse, 0x9 ;  /* 0x00000009000c7836 */ /* 0x040fe20000000000 */
[C---:B------:R-:W-:Y:S01]  /*c070*/  IADD3 R11, R0.reuse, 0x8, RZ ;  /* 0x00000008000b7810 */ /* 0x040fe20007ffe0ff */
[----:B------:R-:W-:Y:S01]  /*c080*/  VIADD R14, R0, 0xb8 ;  /* 0x000000b8000e7836 */ /* 0x000fe20000000000 */
[----:B------:R-:W-:Y:S01]  /*c090*/  ISETP.GE.AND P6, PT, R10, UR34, PT ;  /* 0x000000220a007c0c */ /* 0x000fe2000bfc6270 */
[C---:B------:R-:W-:Y:S01]  /*c0a0*/  VIADD R21, R0.reuse, 0xf8 ;  /* 0x000000f800157836 */ /* 0x040fe20000000000 */
[C---:B------:R-:W-:Y:S01]  /*c0b0*/  IADD3 R10, R0.reuse, 0x10, RZ ;  /* 0x00000010000a7810 */ /* 0x040fe20007ffe0ff */
[----:B------:R-:W-:Y:S01]  /*c0c0*/  ULEA UR10, UR7, UR36, 0x3 ;  /* 0x00000024070a7291 */ /* 0x000fe2000f8e183f */
[----:B------:R-:W-:Y:S02]  /*c0d0*/  ISETP.GE.AND P5, PT, R0, UR34, PT ;  /* 0x0000002200007c0c */ /* 0x000fe4000bfa6270 */
[----:B------:R-:W-:-:S02]  /*c0e0*/  ISETP.GE.AND P2, PT, R10, UR34, PT ;  /* 0x000000220a007c0c */ /* 0x000fc4000bf46270 */
[----:B------:R-:W-:Y:S02]  /*c0f0*/  ISETP.GE.AND P3, PT, R12, UR34, PT ;  /* 0x000000220c007c0c */ /* 0x000fe4000bf66270 */
[C---:B------:R-:W-:Y:S02]  /*c100*/  IADD3 R10, R0.reuse, 0x18, RZ ;  /* 0x00000018000a7810 */ /* 0x040fe40007ffe0ff */
[----:B------:R-:W-:Y:S02]  /*c110*/  IADD3 R12, R0, 0x11, RZ ;  /* 0x00000011000c7810 */ /* 0x000fe40007ffe0ff */
[----:B------:R-:W-:Y:S02]  /*c120*/  ISETP.GE.AND P4, PT, R11, UR34, PT ;  /* 0x000000220b007c0c */ /* 0x000fe4000bf86270 */
[----:B------:R-:W-:Y:S02]  /*c130*/  FSEL R25, R25, -INF , !P6 ;  /* 0xff80000019197808 */ /* 0x000fe40007000000 */
[----:B------:R-:W-:-:S02]  /*c140*/  FSEL R27, R27, -INF , !P6 ;  /* 0xff8000001b1b7808 */ /* 0x000fc40007000000 */
[----:B------:R-:W-:Y:S02]  /*c150*/  FSEL R24, R24, -INF , !P5 ;  /* 0xff80000018187808 */ /* 0x000fe40006800000 */
[----:B------:R-:W-:Y:S02]  /*c160*/  FSEL R11, R26, -INF , !P5 ;  /* 0xff8000001a0b7808 */ /* 0x000fe40006800000 */
[----:B------:R-:W-:Y:S02]  /*c170*/  ISETP.GE.AND P6, PT, R10, UR34, PT ;  /* 0x000000220a007c0c */ /* 0x000fe4000bfc6270 */
[----:B------:R-:W-:Y:S02]  /*c180*/  ISETP.GE.AND P5, PT, R12, UR34, PT ;  /* 0x000000220c007c0c */ /* 0x000fe4000bfa6270 */
[C---:B------:R-:W-:Y:S02]  /*c190*/  IADD3 R10, R0.reuse, 0x20, RZ ;  /* 0x00000020000a7810 */ /* 0x040fe40007ffe0ff */
[----:B------:R-:W-:-:S02]  /*c1a0*/  IADD3 R12, R0, 0x19, RZ ;  /* 0x00000019000c7810 */ /* 0x000fc40007ffe0ff */
[----:B------:R-:W-:Y:S02]  /*c1b0*/  FSEL R29, R29, -INF , !P3 ;  /* 0xff8000001d1d7808 */ /* 0x000fe40005800000 */
[----:B------:R-:W-:Y:S02]  /*c1c0*/  FSEL R31, R31, -INF , !P3 ;  /* 0xff8000001f1f7808 */ /* 0x000fe40005800000 */
[----:B------:R-:W-:Y:S02]  /*c1d0*/  FSEL R28, R28, -INF , !P4 ;  /* 0xff8000001c1c7808 */ /* 0x000fe40006000000 */
[----:B------:R-:W-:Y:S02]  /*c1e0*/  FSEL R30, R30, -INF , !P4 ;  /* 0xff8000001e1e7808 */ /* 0x000fe40006000000 */
[----:B------:R-:W-:Y:S01]  /*c1f0*/  ISETP.GE.AND P3, PT, R10, UR34, PT ;  /* 0x000000220a007c0c */ /* 0x000fe2000bf66270 */
[----:B------:R-:W-:Y:S01]  /*c200*/  VIADD R10, R0, 0x28 ;  /* 0x00000028000a7836 */ /* 0x000fe20000000000 */
[----:B------:R-:W-:-:S02]  /*c210*/  ISETP.GE.AND P4, PT, R12, UR34, PT ;  /* 0x000000220c007c0c */ /* 0x000fc4000bf86270 */
[----:B------:R-:W-:Y:S02]  /*c220*/  IADD3 R12, R0, 0x21, RZ ;  /* 0x00000021000c7810 */ /* 0x000fe40007ffe0ff */
[----:B------:R-:W-:Y:S02]  /*c230*/  FSEL R32, R32, -INF , !P2 ;  /* 0xff80000020207808 */ /* 0x000fe40005000000 */
[----:B------:R-:W-:Y:S02]  /*c240*/  FSEL R34, R34, -INF , !P2 ;  /* 0xff80000022227808 */ /* 0x000fe40005000000 */
[----:B------:R-:W-:Y:S02]  /*c250*/  FSEL R33, R33, -INF , !P5 ;  /* 0xff80000021217808 */ /* 0x000fe40006800000 */
[----:B------:R-:W-:Y:S02]  /*c260*/  FSEL R35, R35, -INF , !P5 ;  /* 0xff80000023237808 */ /* 0x000fe40006800000 */
[----:B------:R-:W-:-:S02]  /*c270*/  ISETP.GE.AND P2, PT, R12, UR34, PT ;  /* 0x000000220c007c0c */ /* 0x000fc4000bf46270 */
[----:B------:R-:W-:Y:S02]  /*c280*/  ISETP.GE.AND P5, PT, R10, UR34, PT ;  /* 0x000000220a007c0c */ /* 0x000fe4000bfa6270 */
[C---:B------:R-:W-:Y:S02]  /*c290*/  IADD3 R12, R0.reuse, 0x29, RZ ;  /* 0x00000029000c7810 */ /* 0x040fe40007ffe0ff */
[----:B------:R-:W-:Y:S02]  /*c2a0*/  IADD3 R10, R0, 0x30, RZ ;  /* 0x00000030000a7810 */ /* 0x000fe40007ffe0ff */
[----:B------:R-:W-:Y:S02]  /*c2b0*/  FSEL R36, R36, -INF , !P6 ;  /* 0xff80000024247808 */ /* 0x000fe40007000000 */
[----:B------:R-:W-:Y:S02]  /*c2c0*/  FSEL R38, R38, -INF , !P6 ;  /* 0xff80000026267808 */ /* 0x000fe40007000000 */
[----:B------:R-:W-:-:S02]  /*c2d0*/  FSEL R37, R37, -INF , !P4 ;  /* 0xff80000025257808 */ /* 0x000fc40006000000 */
[----:B------:R-:W-:Y:S02]  /*c2e0*/  FSEL R39, R39, -INF , !P4 ;  /* 0xff80000027277808 */ /* 0x000fe40006000000 */
[----:B------:R-:W-:Y:S02]  /*c2f0*/  ISETP.GE.AND P6, PT, R12, UR34, PT ;  /* 0x000000220c007c0c */ /* 0x000fe4000bfc6270 */
[----:B------:R-:W-:Y:S02]  /*c300*/  ISETP.GE.AND P4, PT, R10, UR34, PT ;  /* 0x000000220a007c0c */ /* 0x000fe4000bf86270 */
[C---:B------:R-:W-:Y:S02]  /*c310*/  IADD3 R12, R0.reuse, 0x31, RZ ;  /* 0x00000031000c7810 */ /* 0x040fe40007ffe0ff */
[----:B------:R-:W-:Y:S02]  /*c320*/  IADD3 R10, R0, 0x38, RZ ;  /* 0x00000038000a7810 */ /* 0x000fe40007ffe0ff */
[----:B------:R-:W-:-:S02]  /*c330*/  FSEL R40, R40, -INF , !P3 ;  /* 0xff80000028287808 */ /* 0x000fc40005800000 */
[----:B------:R-:W-:Y:S02]  /*c340*/  FSEL R42, R42, -INF , !P3 ;  /* 0xff8000002a2a7808 */ /* 0x000fe40005800000 */
[----:B------:R-:W-:Y:S02]  /*c350*/  FSEL R41, R41, -INF , !P2 ;  /* 0xff80000029297808 */ /* 0x000fe40005000000 */
[----:B------:R-:W-:Y:S02]  /*c360*/  FSEL R43, R43, -INF , !P2 ;  /* 0xff8000002b2b7808 */ /* 0x000fe40005000000 */
[----:B------:R-:W-:Y:S02]  /*c370*/  ISETP.GE.AND P3, PT, R12, UR34, PT ;  /* 0x000000220c007c0c */ /* 0x000fe4000bf66270 */
[----:B------:R-:W-:Y:S02]  /*c380*/  ISETP.GE.AND P2, PT, R10, UR34, PT ;  /* 0x000000220a007c0c */ /* 0x000fe4000bf46270 */
[----:B------:R-:W-:-:S02]  /*c390*/  IADD3 R12, R0, 0x39, RZ ;  /* 0x00000039000c7810 */ /* 0x000fc40007ffe0ff */
[----:B------:R-:W-:Y:S02]  /*c3a0*/  IADD3 R10, R0, 0x40, RZ ;  /* 0x00000040000a7810 */ /* 0x000fe40007ffe0ff */
[----:B------:R-:W-:Y:S02]  /*c3b0*/  FSEL R44, R44, -INF , !P5 ;  /* 0xff8000002c2c7808 */ /* 0x000fe40006800000 */
[----:B------:R-:W-:Y:S02]  /*c3c0*/  FSEL R46, R46, -INF , !P5 ;  /* 0xff8000002e2e7808 */ /* 0x000fe40006800000 */
[----:B------:R-:W-:Y:S02]  /*c3d0*/  FSEL R45, R45, -INF , !P6 ;  /* 0xff8000002d2d7808 */ /* 0x000fe40007000000 */
[----:B------:R-:W-:Y:S02]  /*c3e0*/  FSEL R47, R47, -INF , !P6 ;  /* 0xff8000002f2f7808 */ /* 0x000fe40007000000 */
[----:B------:R-:W-:Y:S01]  /*c3f0*/  ISETP.GE.AND P5, PT, R12, UR34, PT ;  /* 0x000000220c007c0c */ /* 0x000fe2000bfa6270 */
[----:B------:R-:W-:Y:S01]  /*c400*/  VIADD R12, R0, 0x41 ;  /* 0x00000041000c7836 */ /* 0x000fe20000000000 */
[----:B------:R-:W-:-:S02]  /*c410*/  ISETP.GE.AND P6, PT, R10, UR34, PT ;  /* 0x000000220a007c0c */ /* 0x000fc4000bfc6270 */
[----:B------:R-:W-:Y:S02]  /*c420*/  FMNMX R10, R11, R8, !PT ;  /* 0x000000080b0a7209 */ /* 0x000fe40007800000 */
[----:B------:R-:W-:Y:S02]  /*c430*/  FSEL R48, R48, -INF , !P4 ;  /* 0xff80000030307808 */ /* 0x000fe40006000000 */
[----:B------:R-:W-:Y:S02]  /*c440*/  FSEL R50, R50, -INF , !P4 ;  /* 0xff80000032327808 */ /* 0x000fe40006000000 */
[----:B------:R-:W-:Y:S02]  /*c450*/  FMNMX R13, R27, R10, !PT ;  /* 0x0000000a1b0d7209 */ /* 0x000fe40007800000 */
[----:B------:R-:W-:Y:S02]  /*c460*/  ISETP.GE.AND P4, PT, R12, UR34, PT ;  /* 0x000000220c007c0c */ /* 0x000fe4000bf86270 */
[----:B------:R-:W-:-:S02]  /*c470*/  IADD3 R12, R0, 0x48, RZ ;  /* 0x00000048000c7810 */ /* 0x000fc40007ffe0ff */
[----:B------:R-:W-:Y:S02]  /*c480*/  FMNMX R10, R30, R13, !PT ;  /* 0x0000000d1e0a7209 */ /* 0x000fe40007800000 */
[----:B------:R-:W-:Y:S02]  /*c490*/  FSEL R49, R49, -INF , !P3 ;  /* 0xff80000031317808 */ /* 0x000fe40005800000 */
[----:B------:R-:W-:Y:S02]  /*c4a0*/  FSEL R51, R51, -INF , !P3 ;  /* 0xff80000033337808 */ /* 0x000fe40005800000 */
[----:B------:R-:W-:Y:S02]  /*c4b0*/  ISETP.GE.AND P3, PT, R12, UR34, PT ;  /* 0x000000220c007c0c */ /* 0x000fe4000bf66270 */
[----:B------:R-:W-:Y:S02]  /*c4c0*/  IADD3 R12, R0, 0x49, RZ ;  /* 0x00000049000c7810 */ /* 0x000fe40007ffe0ff */
[----:B------:R-:W-:-:S02]  /*c4d0*/  FMNMX R13, R31, R10, !PT ;  /* 0x0000000a1f0d7209 */ /* 0x000fc40007800000 */
[----:B------:R-:W-:Y:S02]  /*c4e0*/  FSEL R52, R52, -INF , !P2 ;  /* 0xff80000034347808 */ /* 0x000fe40005000000 */
[----:B------:R-:W-:Y:S02]  /*c4f0*/  FSEL R54, R54, -INF , !P2 ;  /* 0xff80000036367808 */ /* 0x000fe40005000000 */
[----:B------:R-:W-:Y:S02]  /*c500*/  ISETP.GE.AND P2, PT, R12, UR34, PT ;  /* 0x000000220c007c0c */ /* 0x000fe4000bf46270 */
[----:B------:R-:W-:Y:S02]  /*c510*/  IADD3 R12, R0, 0x50, RZ ;  /* 0x00000050000c7810 */ /* 0x000fe40007ffe0ff */
[----:B------:R-:W-:Y:S02]  /*c520*/  FMNMX R10, R34, R13, !PT ;  /* 0x0000000d220a7209 */ /* 0x000fe40007800000 */
[----:B------:R-:W-:-:S02]  /*c530*/  FSEL R53, R53, -INF , !P5 ;  /* 0xff80000035357808 */ /* 0x000fc40006800000 */
[----:B------:R-:W-:Y:S02]  /*c540*/  FSEL R55, R55, -INF , !P5 ;  /* 0xff80000037377808 */ /* 0x000fe40006800000 */
[----:B------:R-:W-:Y:S02]  /*c550*/  ISETP.GE.AND P5, PT, R12, UR34, PT ;  /* 0x000000220c007c0c */ /* 0x000fe4000bfa6270 */
[----:B------:R-:W-:Y:S02]  /*c560*/  FMNMX R13, R35, R10, !PT ;  /* 0x0000000a230d7209 */ /* 0x000fe40007800000 */
[----:B------:R-:W-:Y:S02]  /*c570*/  IADD3 R12, R0, 0x51, RZ ;  /* 0x00000051000c7810 */ /* 0x000fe40007ffe0ff */
[----:B------:R-:W-:Y:S02]  /*c580*/  FSEL R56, R56, -INF , !P6 ;  /* 0xff80000038387808 */ /* 0x000fe40007000000 */
[----:B------:R-:W-:-:S02]  /*c590*/  FSEL R58, R58, -INF , !P6 ;  /* 0xff8000003a3a7808 */ /* 0x000fc40007000000 */
[----:B------:R-:W-:Y:S02]  /*c5a0*/  FMNMX R10, R38, R13, !PT ;  /* 0x0000000d260a7209 */ /* 0x000fe40007800000 */
[----:B------:R-:W-:Y:S02]  /*c5b0*/  ISETP.GE.AND P6, PT, R12, UR34, PT ;  /* 0x000000220c007c0c */ /* 0x000fe4000bfc6270 */
[----:B------:R-:W-:Y:S02]  /*c5c0*/  IADD3 R12, R0, 0x58, RZ ;  /* 0x00000058000c7810 */ /* 0x000fe40007ffe0ff */
[----:B------:R-:W-:Y:S02]  /*c5d0*/  FMNMX R13, R39, R10, !PT ;  /* 0x0000000a270d7209 */ /* 0x000fe40007800000 */
[----:B------:R-:W-:Y:S02]  /*c5e0*/  FSEL R57, R57, -INF , !P4 ;  /* 0xff80000039397808 */ /* 0x000fe40006000000 */
[----:B------:R-:W-:-:S02]  /*c5f0*/  FSEL R59, R59, -INF , !P4 ;  /* 0xff8000003b3b7808 */ /* 0x000fc40006000000 */
[----:B------:R-:W-:Y:S02]  /*c600*/  ISETP.GE.AND P4, PT, R12, UR34, PT ;  /* 0x000000220c007c0c */ /* 0x000fe4000bf86270 */
[----:B------:R-:W-:Y:S02]  /*c610*/  IADD3 R12, R0, 0x59, RZ ;  /* 0x00000059000c7810 */ /* 0x000fe40007ffe0ff */
[----:B------:R-:W-:Y:S02]  /*c620*/  FMNMX R10, R42, R13, !PT ;  /* 0x0000000d2a0a7209 */ /* 0x000fe40007800000 */
[----:B------:R-:W-:Y:S02]  /*c630*/  FSEL R60, R60, -INF , !P3 ;  /* 0xff8000003c3c7808 */ /* 0x000fe40005800000 */
[----:B------:R-:W-:Y:S02]  /*c640*/  FSEL R62, R62, -INF , !P3 ;  /* 0xff8000003e3e7808 */ /* 0x000fe40005800000 */
[----:B------:R-:W-:Y:S01]  /*c650*/  ISETP.GE.AND P3, PT, R12, UR34, PT ;  /* 0x000000220c007c0c */ /* 0x000fe2000bf66270 */
[----:B------:R-:W-:Y:S01]  /*c660*/  VIADD R12, R0, 0x60 ;  /* 0x00000060000c7836 */ /* 0x000fe20000000000 */
[----:B------:R-:W-:-:S02]  /*c670*/  FMNMX R13, R43, R10, !PT ;  /* 0x0000000a2b0d7209 */ /* 0x000fc40007800000 */
[----:B------:R-:W-:Y:S02]  /*c680*/  FSEL R61, R61, -INF , !P2 ;  /* 0xff8000003d3d7808 */ /* 0x000fe40005000000 */
[----:B------:R-:W-:Y:S02]  /*c690*/  FSEL R63, R63, -INF , !P2 ;  /* 0xff8000003f3f7808 */ /* 0x000fe40005000000 */
[----:B------:R-:W-:Y:S02]  /*c6a0*/  FMNMX R10, R46, R13, !PT ;  /* 0x0000000d2e0a7209 */ /* 0x000fe40007800000 */
        /* <DEDUP_REMOVED lines=11> */
[----:B------:R-:W-:Y:S02]  /*c760*/  IADD3 R12, R0, 0x69, RZ ;  /* 0x00000069000c7810 */ /* 0x000fe40007ffe0ff */
[----:B------:R-:W-:Y:S02]  /*c770*/  FMNMX R13, R51, R10, !PT ;  /* 0x0000000a330d7209 */ /* 0x000fe40007800000 */
[----:B------:R-:W-:Y:S02]  /*c780*/  FSEL R68, R68, -INF , !P4 ;  /* 0xff80000044447808 */ /* 0x000fe40006000000 */
[----:B------:R-:W-:-:S02]  /*c790*/  FSEL R70, R70, -INF , !P4 ;  /* 0xff80000046467808 */ /* 0x000fc40006000000 */
[----:B------:R-:W-:Y:S02]  /*c7a0*/  ISETP.GE.AND P4, PT, R12, UR34, PT ;  /* 0x000000220c007c0c */ /* 0x000fe4000bf86270 */
[----:B------:R-:W-:Y:S02]  /*c7b0*/  FMNMX R10, R54, R13, !PT ;  /* 0x0000000d360a7209 */ /* 0x000fe40007800000 */
[----:B------:R-:W-:Y:S02]  /*c7c0*/  IADD3 R12, R0, 0x70, RZ ;  /* 0x00000070000c7810 */ /* 0x000fe40007ffe0ff */
[----:B------:R-:W-:Y:S02]  /*c7d0*/  FSEL R69, R69, -INF , !P3 ;  /* 0xff80000045457808 */ /* 0x000fe40005800000 */
[----:B------:R-:W-:Y:S02]  /*c7e0*/  FSEL R71, R71, -INF , !P3 ;  /* 0xff80000047477808 */ /* 0x000fe40005800000 */
[----:B------:R-:W-:-:S02]  /*c7f0*/  FMNMX R13, R55, R10, !PT ;  /* 0x0000000a370d7209 */ /* 0x000fc40007800000 */
[----:B------:R-:W-:Y:S02]  /*c800*/  ISETP.GE.AND P3, PT, R12, UR34, PT ;  /* 0x000000220c007c0c */ /* 0x000fe4000bf66270 */
[----:B------:R-:W-:Y:S02]  /*c810*/  IADD3 R12, R0, 0x71, RZ ;  /* 0x00000071000c7810 */ /* 0x000fe40007ffe0ff */
[----:B------:R-:W-:Y:S02]  /*c820*/  FMNMX R10, R58, R13, !PT ;  /* 0x0000000d3a0a7209 */ /* 0x000fe40007800000 */
[----:B------:R-:W-:Y:S02]  /*c830*/  FSEL R72, R72, -INF , !P2 ;  /* 0xff80000048487808 */ /* 0x000fe40005000000 */
[----:B------:R-:W-:Y:S02]  /*c840*/  FSEL R74, R74, -INF , !P2 ;  /* 0xff8000004a4a7808 */ /* 0x000fe40005000000 */
[----:B------:R-:W-:-:S02]  /*c850*/  ISETP.GE.AND P2, PT, R12, UR34, PT ;  /* 0x000000220c007c0c */ /* 0x000fc4000bf46270 */
        /* <DEDUP_REMOVED lines=78> */
[----:B------:R-:W-:Y:S02]  /*cd40*/  ISETP.GE.AND P2, PT, R12, UR34, PT ;  /* 0x000000220c007c0c */ /* 0x000fe4000bf46270 */
[----:B------:R-:W-:-:S02]  /*cd50*/  FMNMX R12, R98, R13, !PT ;  /* 0x0000000d620c7209 */ /* 0x000fc40007800000 */
[----:B------:R-:W-:Y:S02]  /*cd60*/  FSEL R106, R106, -INF , !P5 ;  /* 0xff8000006a6a7808 */ /* 0x000fe40006800000 */
[----:B------:R-:W-:Y:S02]  /*cd70*/  FMNMX R13, R99, R12, !PT ;  /* 0x0000000c630d7209 */ /* 0x000fe40007800000 */
[----:B------:R-:W-:Y:S02]  /*cd80*/  FSEL R107, R107, -INF , !P6 ;  /* 0xff8000006b6b7808 */ /* 0x000fe40007000000 */
[----:B------:R-:W-:Y:S02]  /*cd90*/  FMNMX R12, R102, R13, !PT ;  /* 0x0000000d660c7209 */ /* 0x000fe40007800000 */
[----:B------:R-:W-:Y:S02]  /*cda0*/  IADD3 R10, R0, 0xb1, RZ ;  /* 0x000000b1000a7810 */ /* 0x000fe40007ffe0ff */
[----:B------:R-:W-:-:S02]  /*cdb0*/  FMNMX R13, R103, R12, !PT ;  /* 0x0000000c670d7209 */ /* 0x000fc40007800000 */
[----:B------:R-:W-:Y:S02]  /*cdc0*/  FSEL R104, R104, -INF , !P5 ;  /* 0xff80000068687808 */ /* 0x000fe40006800000 */
[----:B------:R-:W-:Y:S02]  /*cdd0*/  FMNMX R12, R106, R13, !PT ;  /* 0x0000000d6a0c7209 */ /* 0x000fe40007800000 */
[----:B------:R-:W-:Y:S02]  /*cde0*/  FSEL R110, R110, -INF , !P4 ;  /* 0xff8000006e6e7808 */ /* 0x000fe40006000000 */
[----:B------:R-:W-:Y:S02]  /*cdf0*/  FMNMX R13, R107, R12, !PT ;  /* 0x0000000c6b0d7209 */ /* 0x000fe40007800000 */
[----:B------:R-:W-:Y:S02]  /*ce00*/  ISETP.GE.AND P5, PT, R10, UR34, PT ;  /* 0x000000220a007c0c */ /* 0x000fe4000bfa6270 */
[----:B------:R-:W-:-:S02]  /*ce10*/  FSEL R10, R105, -INF , !P6 ;  /* 0xff800000690a7808 */ /* 0x000fc40007000000 */
[----:B------:R-:W-:Y:S02]  /*ce20*/  ISETP.GE.AND P6, PT, R14, UR34, PT ;  /* 0x000000220e007c0c */ /* 0x000fe4000bfc6270 */
[----:B------:R-:W-:Y:S02]  /*ce30*/  IADD3 R14, R0, 0xb9, RZ ;  /* 0x000000b9000e7810 */ /* 0x000fe40007ffe0ff */
[----:B------:R-:W-:Y:S02]  /*ce40*/  FSEL R111, R111, -INF , !P3 ;  /* 0xff8000006f6f7808 */ /* 0x000fe40005800000 */
[----:B------:R-:W-:Y:S02]  /*ce50*/  FMNMX R12, R110, R13, !PT ;  /* 0x0000000d6e0c7209 */ /* 0x000fe40007800000 */
[----:B------:R-:W-:Y:S02]  /*ce60*/  FSEL R108, R108, -INF , !P4 ;  /* 0xff8000006c6c7808 */ /* 0x000fe40006000000 */
[----:B------:R-:W-:-:S02]  /*ce70*/  ISETP.GE.AND P4, PT, R14, UR34, PT ;  /* 0x000000220e007c0c */ /* 0x000fc4000bf86270 */
[----:B------:R-:W-:Y:S02]  /*ce80*/  FSEL R114, R114, -INF , !P2 ;  /* 0xff80000072727808 */ /* 0x000fe40005000000 */
[----:B------:R-:W-:Y:S02]  /*ce90*/  FMNMX R13, R111, R12, !PT ;  /* 0x0000000c6f0d7209 */ /* 0x000fe40007800000 */
[----:B------:R-:W-:Y:S02]  /*cea0*/  IADD3 R14, R0, 0xc0, RZ ;  /* 0x000000c0000e7810 */ /* 0x000fe40007ffe0ff */
[----:B------:R-:W-:Y:S02]  /*ceb0*/  FSEL R109, R109, -INF , !P3 ;  /* 0xff8000006d6d7808 */ /* 0x000fe40005800000 */
[----:B------:R-:W-:Y:S02]  /*cec0*/  FSEL R115, R115, -INF , !P5 ;  /* 0xff80000073737808 */ /* 0x000fe40006800000 */
[----:B------:R-:W-:-:S02]  /*ced0*/  FMNMX R12, R114, R13, !PT ;  /* 0x0000000d720c7209 */ /* 0x000fc40007800000 */
[----:B------:R-:W-:Y:S02]  /*cee0*/  ISETP.GE.AND P3, PT, R14, UR34, PT ;  /* 0x000000220e007c0c */ /* 0x000fe4000bf66270 */
[----:B------:R-:W-:Y:S02]  /*cef0*/  IADD3 R14, R0, 0xc1, RZ ;  /* 0x000000c1000e7810 */ /* 0x000fe40007ffe0ff */
[----:B------:R-:W-:Y:S02]  /*cf00*/  FSEL R118, R118, -INF , !P6 ;  /* 0xff80000076767808 */ /* 0x000fe40007000000 */
[----:B------:R-:W-:Y:S02]  /*cf10*/  FMNMX R13, R115, R12, !PT ;  /* 0x0000000c730d7209 */ /* 0x000fe40007800000 */
[----:B------:R-:W-:Y:S02]  /*cf20*/  FSEL R112, R112, -INF , !P2 ;  /* 0xff80000070707808 */ /* 0x000fe40005000000 */
[----:B------:R-:W-:-:S02]  /*cf30*/  ISETP.GE.AND P2, PT, R14, UR34, PT ;  /* 0x000000220e007c0c */ /* 0x000fc4000bf46270 */
[----:B------:R-:W-:Y:S02]  /*cf40*/  IADD3 R14, R0, 0xc8, RZ ;  /* 0x000000c8000e7810 */ /* 0x000fe40007ffe0ff */
[----:B------:R-:W-:Y:S02]  /*cf50*/  FSEL R119, R119, -INF , !P4 ;  /* 0xff80000077777808 */ /* 0x000fe40006000000 */
[----:B------:R-:W-:Y:S02]  /*cf60*/  FMNMX R12, R118, R13, !PT ;  /* 0x0000000d760c7209 */ /* 0x000fe40007800000 */
[----:B------:R-:W-:Y:S02]  /*cf70*/  FSEL R113, R113, -INF , !P5 ;  /* 0xff80000071717808 */ /* 0x000fe40006800000 */
[----:B------:R-:W-:Y:S02]  /*cf80*/  ISETP.GE.AND P5, PT, R14, UR34, PT ;  /* 0x000000220e007c0c */ /* 0x000fe4000bfa6270 */
[----:B------:R-:W-:-:S02]  /*cf90*/  IADD3 R14, R0, 0xc9, RZ ;  /* 0x000000c9000e7810 */ /* 0x000fc40007ffe0ff */
[----:B------:R-:W-:Y:S02]  /*cfa0*/  FSEL R122, R122, -INF , !P3 ;  /* 0xff8000007a7a7808 */ /* 0x000fe40005800000 */
[----:B------:R-:W-:Y:S02]  /*cfb0*/  FMNMX R13, R119, R12, !PT ;  /* 0x0000000c770d7209 */ /* 0x000fe40007800000 */
[----:B------:R-:W-:Y:S02]  /*cfc0*/  FSEL R116, R116, -INF , !P6 ;  /* 0xff80000074747808 */ /* 0x000fe40007000000 */
[----:B------:R-:W-:Y:S02]  /*cfd0*/  ISETP.GE.AND P6, PT, R14, UR34, PT ;  /* 0x000000220e007c0c */ /* 0x000fe4000bfc6270 */
[----:B------:R-:W-:Y:S02]  /*cfe0*/  FSEL R123, R123, -INF , !P2 ;  /* 0xff8000007b7b7808 */ /* 0x000fe40005000000 */
[----:B------:R-:W-:-:S02]  /*cff0*/  FMNMX R12, R122, R13, !PT ;  /* 0x0000000d7a0c7209 */ /* 0x000fc40007800000 */
[----:B------:R-:W-:Y:S02]  /*d000*/  IADD3 R14, R0, 0xd0, RZ ;  /* 0x000000d0000e7810 */ /* 0x000fe40007ffe0ff */
[----:B------:R-:W-:Y:S02]  /*d010*/  FSEL R117, R117, -INF , !P4 ;  /* 0xff80000075757808 */ /* 0x000fe40006000000 */
[----:B------:R-:W-:Y:S02]  /*d020*/  FSEL R126, R126, -INF , !P5 ;  /* 0xff8000007e7e7808 */ /* 0x000fe40006800000 */
[----:B------:R-:W-:Y:S02]  /*d030*/  FMNMX R13, R123, R12, !PT ;  /* 0x0000000c7b0d7209 */ /* 0x000fe40007800000 */
[----:B------:R-:W-:Y:S02]  /*d040*/  ISETP.GE.AND P4, PT, R14, UR34, PT ;  /* 0x000000220e007c0c */ /* 0x000fe4000bf86270 */
[----:B------:R-:W-:-:S02]  /*d050*/  IADD3 R14, R0, 0xd1, RZ ;  /* 0x000000d1000e7810 */ /* 0x000fc40007ffe0ff */
[----:B------:R-:W-:Y:S02]  /*d060*/  FSEL R127, R127, -INF , !P6 ;  /* 0xff8000007f7f7808 */ /* 0x000fe40007000000 */
[----:B------:R-:W-:Y:S02]  /*d070*/  FMNMX R12, R126, R13, !PT ;  /* 0x0000000d7e0c7209 */ /* 0x000fe40007800000 */
[----:B------:R-:W-:Y:S02]  /*d080*/  FSEL R120, R120, -INF , !P3 ;  /* 0xff80000078787808 */ /* 0x000fe40005800000 */
[----:B------:R-:W-:Y:S01]  /*d090*/  ISETP.GE.AND P3, PT, R14, UR34, PT ;  /* 0x000000220e007c0c */ /* 0x000fe2000bf66270 */
[----:B------:R-:W-:Y:S01]  /*d0a0*/  VIADD R14, R0, 0xd8 ;  /* 0x000000d8000e7836 */ /* 0x000fe20000000000 */
[----:B------:R-:W-:Y:S02]  /*d0b0*/  FSEL R130, R130, -INF , !P4 ;  /* 0xff80000082827808 */ /* 0x000fe40006000000 */
[----:B------:R-:W-:-:S02]  /*d0c0*/  FMNMX R13, R127, R12, !PT ;  /* 0x0000000c7f0d7209 */ /* 0x000fc40007800000 */
[----:B------:R-:W-:Y:S02]  /*d0d0*/  FSEL R121, R121, -INF , !P2 ;  /* 0xff80000079797808 */ /* 0x000fe40005000000 */
[----:B------:R-:W-:Y:S02]  /*d0e0*/  ISETP.GE.AND P2, PT, R14, UR34, PT ;  /* 0x000000220e007c0c */ /* 0x000fe4000bf46270 */
[----:B------:R-:W-:Y:S02]  /*d0f0*/  IADD3 R19, R0, 0xd9, RZ ;  /* 0x000000d900137810 */ /* 0x000fe40007ffe0ff */
[----:B------:R-:W-:Y:S02]  /*d100*/  FSEL R131, R131, -INF , !P3 ;  /* 0xff80000083837808 */ /* 0x000fe40005800000 */
[----:B------:R-:W-:Y:S02]  /*d110*/  FMNMX R12, R130, R13, !PT ;  /* 0x0000000d820c7209 */ /* 0x000fe40007800000 */
[----:B------:R-:W-:-:S02]  /*d120*/  P2R R9, PR, RZ, 0x2 ;  /* 0x00000002ff097803 */ /* 0x000fc40000000000 */
[----:B------:R-:W-:Y:S02]  /*d130*/  IADD3 R20, R0, 0xe0, RZ ;  /* 0x000000e000147810 */ /* 0x000fe40007ffe0ff */
[----:B------:R-:W-:Y:S02]  /*d140*/  ISETP.GE.AND P1, PT, R19, UR34, PT ;  /* 0x0000002213007c0c */ /* 0x000fe4000bf26270 */
[----:B------:R-:W-:Y:S02]  /*d150*/  FSEL R134, R134, -INF , !P2 ;  /* 0xff80000086867808 */ /* 0x000fe40005000000 */
[----:B------:R-:W-:Y:S02]  /*d160*/  FMNMX R13, R131, R12, !PT ;  /* 0x0000000c830d7209 */ /* 0x000fe40007800000 */
[----:B------:R-:W-:Y:S02]  /*d170*/  IADD3 R14, R0, 0xe1, RZ ;  /* 0x000000e1000e7810 */ /* 0x000fe40007ffe0ff */
[----:B------:R-:W-:-:S02]  /*d180*/  FSEL R124, R124, -INF , !P5 ;  /* 0xff8000007c7c7808 */ /* 0x000fc40006800000 */
[----:B------:R-:W-:Y:S02]  /*d190*/  P2R R5, PR, RZ, 0x1 ;  /* 0x00000001ff057803 */ /* 0x000fe40000000000 */
[----:B------:R-:W-:Y:S02]  /*d1a0*/  ISETP.GE.AND P5, PT, R20, UR34, PT ;  /* 0x0000002214007c0c */ /* 0x000fe4000bfa6270 */
[----:B------:R-:W-:Y:S02]  /*d1b0*/  FSEL R135, R135, -INF , !P1 ;  /* 0xff80000087877808 */ /* 0x000fe40004800000 */
[----:B------:R-:W-:Y:S02]  /*d1c0*/  FMNMX R12, R134, R13, !PT ;  /* 0x0000000d860c7209 */ /* 0x000fe40007800000 */
[----:B------:R-:W-:Y:S02]  /*d1d0*/  ISETP.GE.AND P0, PT, R14, UR34, PT ;  /* 0x000000220e007c0c */ /* 0x000fe4000bf06270 */
[----:B------:R-:W-:-:S02]  /*d1e0*/  IADD3 R14, R0, 0xe8, RZ ;  /* 0x000000e8000e7810 */ /* 0x000fc40007ffe0ff */
[----:B------:R-:W-:Y:S02]  /*d1f0*/  FSEL R138, R138, -INF , !P5 ;  /* 0xff8000008a8a7808 */ /* 0x000fe40006800000 */
[----:B------:R-:W-:Y:S02]  /*d200*/  FMNMX R13, R135, R12, !PT ;  /* 0x0000000c870d7209 */ /* 0x000fe40007800000 */
[----:B------:R-:W-:Y:S02]  /*d210*/  ISETP.GE.AND P1, PT, R14, UR34, PT ;  /* 0x000000220e007c0c */ /* 0x000fe4000bf26270 */
[----:B------:R-:W-:Y:S02]  /*d220*/  IADD3 R14, R0, 0xe9, RZ ;  /* 0x000000e9000e7810 */ /* 0x000fe40007ffe0ff */
[----:B------:R-:W-:Y:S02]  /*d230*/  FSEL R139, R139, -INF , !P0 ;  /* 0xff8000008b8b7808 */ /* 0x000fe40004000000 */
[----:B------:R-:W-:-:S02]  /*d240*/  FMNMX R12, R138, R13, !PT ;  /* 0x0000000d8a0c7209 */ /* 0x000fc40007800000 */
[----:B------:R-:W-:Y:S02]  /*d250*/  FSEL R132, R132, -INF , !P2 ;  /* 0xff80000084847808 */ /* 0x000fe40005000000 */
[----:B------:R-:W-:Y:S02]  /*d260*/  ISETP.GE.AND P2, PT, R14, UR34, PT ;  /* 0x000000220e007c0c */ /* 0x000fe4000bf46270 */
[----:B------:R-:W-:Y:S02]  /*d270*/  IADD3 R14, R0, 0xf0, RZ ;  /* 0x000000f0000e7810 */ /* 0x000fe40007ffe0ff */
[----:B------:R-:W-:Y:S02]  /*d280*/  FSEL R142, R142, -INF , !P1 ;  /* 0xff8000008e8e7808 */ /* 0x000fe40004800000 */
[----:B------:R-:W-:Y:S02]  /*d290*/  FMNMX R13, R139, R12, !PT ;  /* 0x0000000c8b0d7209 */ /* 0x000fe40007800000 */
[----:B------:R-:W-:-:S02]  /*d2a0*/  FSEL R129, R129, -INF , !P3 ;  /* 0xff80000081817808 */ /* 0x000fc40005800000 */
[----:B------:R-:W-:Y:S02]  /*d2b0*/  IADD3 R15, R0, 0xf1, RZ ;  /* 0x000000f1000f7810 */ /* 0x000fe40007ffe0ff */
[----:B------:R-:W-:Y:S02]  /*d2c0*/  FSEL R143, R143, -INF , !P2 ;  /* 0xff8000008f8f7808 */ /* 0x000fe40005000000 */
[----:B------:R-:W-:Y:S02]  /*d2d0*/  FMNMX R12, R142, R13, !PT ;  /* 0x0000000d8e0c7209 */ /* 0x000fe40007800000 */
[----:B------:R-:W-:Y:S02]  /*d2e0*/  ISETP.GE.AND P3, PT, R14, UR34, PT ;  /* 0x000000220e007c0c */ /* 0x000fe4000bf66270 */
[----:B------:R-:W-:Y:S02]  /*d2f0*/  FSEL R128, R128, -INF , !P4 ;  /* 0xff80000080807808 */ /* 0x000fe40006000000 */
[----:B------:R-:W-:-:S02]  /*d300*/  FSEL R146, R146, -INF , !P3 ;  /* 0xff80000092927808 */ /* 0x000fc40005800000 */
[----:B------:R-:W-:Y:S02]  /*d310*/  FMNMX R13, R143, R12, !PT ;  /* 0x0000000c8f0d7209 */ /* 0x000fe40007800000 */
[----:B------:R-:W-:Y:S02]  /*d320*/  ISETP.GE.AND P4, PT, R15, UR34, PT ;  /* 0x000000220f007c0c */ /* 0x000fe4000bf86270 */
[----:B------:R-:W-:Y:S02]  /*d330*/  IADD3 R22, R0, 0xf9, RZ ;  /* 0x000000f900167810 */ /* 0x000fe40007ffe0ff */
[----:B------:R-:W-:Y:S02]  /*d340*/  FSEL R147, R147, -INF , !P4 ;  /* 0xff80000093937808 */ /* 0x000fe40006000000 */
[----:B------:R-:W-:Y:S02]  /*d350*/  FMNMX R12, R146, R13, !PT ;  /* 0x0000000d920c7209 */ /* 0x000fe40007800000 */
[----:B------:R-:W-:-:S02]  /*d360*/  ISETP.GE.AND P5, PT, R21, UR34, PT ;  /* 0x0000002215007c0c */ /* 0x000fc4000bfa6270 */
[----:B------:R-:W-:Y:S02]  /*d370*/  FSEL R125, R125, -INF , !P6 ;  /* 0xff8000007d7d7808 */ /* 0x000fe40007000000 */
[----:B------:R-:W-:Y:S02]  /*d380*/  FSEL R150, R150, -INF , !P5 ;  /* 0xff80000096967808 */ /* 0x000fe40006800000 */
[----:B------:R-:W-:Y:S02]  /*d390*/  FMNMX R13, R147, R12, !PT ;  /* 0x0000000c930d7209 */ /* 0x000fe40007800000 */
[----:B------:R-:W-:Y:S02]  /*d3a0*/  ISETP.GE.AND P6, PT, R22, UR34, PT ;  /* 0x0000002216007c0c */ /* 0x000fe4000bfc6270 */
[----:B------:R-:W-:Y:S02]  /*d3b0*/  FMNMX R12, R150, R13, !PT ;  /* 0x0000000d960c7209 */ /* 0x000fe40007800000 */
[----:B------:R-:W-:-:S02]  /*d3c0*/  FSEL R151, R151, -INF , !P6 ;  /* 0xff80000097977808 */ /* 0x000fc40007000000 */
[----:B------:R-:W-:Y:S02]  /*d3d0*/  P2R R16, PR, RZ, 0x4 ;  /* 0x00000004ff107803 */ /* 0x000fe40000000000 */
[----:B------:R-:W-:Y:S02]  /*d3e0*/  FMNMX R14, R151, R12, !PT ;  /* 0x0000000c970e7209 */ /* 0x000fe40007800000 */
[----:B------:R-:W-:Y:S02]  /*d3f0*/  P2R R17, PR, RZ, 0x2 ;  /* 0x00000002ff117803 */ /* 0x000fe40000000000 */
[----:B------:R-:W-:Y:S01]  /*d400*/  ISETP.GE.AND P1, PT, R19, UR34, PT ;  /* 0x0000002213007c0c */ /* 0x000fe2000bf26270 */
[----:B------:R-:W1:Y:S01]  /*d410*/  SHFL.BFLY PT, R13, R14, 0x1, 0x1f ;  /* 0x0c201f000e0d7f89 */ /* 0x000e6200000e0000 */
[----:B------:R-:W-:Y:S02]  /*d420*/  FSEL R144, R144, -INF , !P3 ;  /* 0xff80000090907808 */ /* 0x000fe40005800000 */
[----:B------:R-:W-:-:S02]  /*d430*/  FSEL R133, R133, -INF , !P1 ;  /* 0xff80000085857808 */ /* 0x000fc40004800000 */
[----:B------:R-:W-:Y:S02]  /*d440*/  ISETP.NE.AND P1, PT, R17, RZ, PT ;  /* 0x000000ff1100720c */ /* 0x000fe40003f25270 */
[----:B------:R-:W-:Y:S02]  /*d450*/  FSEL R148, R148, -INF , !P5 ;  /* 0xff80000094947808 */ /* 0x000fe40006800000 */
[----:B------:R-:W-:Y:S02]  /*d460*/  FSEL R140, R140, -INF , !P1 ;  /* 0xff8000008c8c7808 */ /* 0x000fe40004800000 */
[----:B------:R-:W-:Y:S02]  /*d470*/  ISETP.NE.AND P1, PT, R9, RZ, PT ;  /* 0x000000ff0900720c */ /* 0x000fe40003f25270 */
[----:B------:R-:W-:Y:S02]  /*d480*/  FSEL R145, R145, -INF , !P4 ;  /* 0xff80000091917808 */ /* 0x000fe40006000000 */
[----:B------:R-:W-:-:S02]  /*d490*/  FSEL R202, R149, -INF , !P6 ;  /* 0xff80000095ca7808 */ /* 0x000fc40007000000 */
[----:B------:R-:W-:Y:S02]  /*d4a0*/  P2R R18, PR, RZ, 0x1 ;  /* 0x00000001ff127803 */ /* 0x000fe40000000000 */
[----:B------:R-:W-:-:S04]  /*d4b0*/  ISETP.GE.AND P0, PT, R20, UR34, PT ;  /* 0x0000002214007c0c */ /* 0x000fc8000bf06270 */
[----:B------:R-:W-:Y:S02]  /*d4c0*/  FSEL R136, R136, -INF , !P0 ;  /* 0xff80000088887808 */ /* 0x000fe40004000000 */
[----:B-1----:R-:W-:Y:S02]  /*d4d0*/  FMNMX R15, R14, R13, !PT ;  /* 0x0000000d0e0f7209 */ /* 0x002fe40007800000 */
[----:B------:R-:W-:Y:S02]  /*d4e0*/  ISETP.NE.AND P0, PT, R18, RZ, PT ;  /* 0x000000ff1200720c */ /* 0x000fe40003f05270 */
[----:B------:R-:W-:Y:S01]  /*d4f0*/  FMNMX R14, R24, R7, !PT ;  /* 0x00000007180e7209 */ /* 0x000fe20007800000 */
[----:B------:R-:W1:Y:S01]  /*d500*/  SHFL.BFLY PT, R12, R15, 0x2, 0x1f ;  /* 0x0c401f000f0c7f89 */ /* 0x000e6200000e0000 */
[----:B------:R-:W-:Y:S02]  /*d510*/  FSEL R137, R137, -INF , !P0 ;  /* 0xff80000089897808 */ /* 0x000fe40004000000 */
[----:B------:R-:W-:-:S02]  /*d520*/  ISETP.NE.AND P0, PT, R5, RZ, PT ;  /* 0x000000ff0500720c */ /* 0x000fc40003f05270 */
[----:B------:R-:W-:-:S04]  /*d530*/  FMNMX R5, R25, R14, !PT ;  /* 0x0000000e19057209 */ /* 0x000fc80007800000 */
[----:B------:R-:W-:-:S04]  /*d540*/  FMNMX R14, R28, R5, !PT ;  /* 0x000000051c0e7209 */ /* 0x000fc80007800000 */
[----:B------:R-:W-:Y:S02]  /*d550*/  FMNMX R5, R29, R14, !PT ;  /* 0x0000000e1d057209 */ /* 0x000fe40007800000 */
[----:B-1----:R-:W-:-:S04]  /*d560*/  FMNMX R105, R15, R12, !PT ;  /* 0x0000000c0f697209 */ /* 0x002fc80007800000 */
[----:B------:R-:W-:-:S04]  /*d570*/  FSETP.NEU.AND P2, PT, R105, -INF , PT ;  /* 0xff8000006900780b */ /* 0x000fc80003f4d000 */
[----:B------:R-:W-:Y:S02]  /*d580*/  FSEL R13, R105, RZ, P2 ;  /* 0x000000ff690d7208 */ /* 0x000fe40001000000 */
[----:B------:R-:W-:Y:S02]  /*d590*/  ISETP.NE.AND P2, PT, R16, RZ, PT ;  /* 0x000000ff1000720c */ /* 0x000fe40003f45270 */
[----:B------:R-:W-:Y:S01]  /*d5a0*/  FMNMX R16, R32, R5, !PT ;  /* 0x0000000520107209 */ /* 0x000fe20007800000 */
[----:B------:R-:W-:Y:S01]  /*d5b0*/  FMUL R12, R13, UR33 ;  /* 0x000000210d0c7c20 */ /* 0x000fe20008400000 */
[----:B------:R-:W-:Y:S02]  /*d5c0*/  FSEL R141, R141, -INF , !P2 ;  /* 0xff8000008d8d7808 */ /* 0x000fe40005000000 */
[----:B------:R-:W-:Y:S01]  /*d5d0*/  FMNMX R5, R33, R16, !PT ;  /* 0x0000001021057209 */ /* 0x000fe20007800000 */
        /* <DEDUP_REMOVED lines=17> */
[--C-:B------:R-:W-:Y:S01]  /*d6f0*/  FFMA R17, R55, UR33, -R12.reuse ;  /* 0x0000002137117c23 */ /* 0x100fe2000800080c */
[----:B------:R-:W-:Y:S01]  /*d700*/  @!P2 FMUL R9, R9, 0.5 ;  /* 0x3f0000000909a820 */ /* 0x000fe20000400000 */
[--C-:B------:R-:W-:Y:S01]  /*d710*/  FFMA R51, R51, UR33, -R12.reuse ;  /* 0x0000002133337c23 */ /* 0x100fe2000800080c */
[----:B------:R-:W-:Y:S01]  /*d720*/  @!P3 FMUL R27, R27, 0.5 ;  /* 0x3f0000001b1bb820 */ /* 0x000fe20000400000 */
[----:B------:R-:W-:Y:S01]  /*d730*/  FMNMX R16, R36, R5, !PT ;  /* 0x0000000524107209 */ /* 0x000fe20007800000 */
[----:B------:R-:W-:Y:S01]  /*d740*/  @!P5 FMUL R31, R31, 0.5 ;  /* 0x3f0000001f1fd820 */ /* 0x000fe20000400000 */
[--C-:B------:R-:W-:Y:S01]  /*d750*/  FFMA R26, R54, UR33, -R12.reuse ;  /* 0x00000021361a7c23 */ /* 0x100fe2000800080c */
[----:B------:R-:W1:Y:S01]  /*d760*/  MUFU.EX2 R9, R9 ;  /* 0x0000000900097308 */ /* 0x000e620000000800 */
[----:B------:R-:W-:Y:S01]  /*d770*/  @!P4 FMUL R30, R30, 0.5 ;  /* 0x3f0000001e1ec820 */ /* 0x000fe20000400000 */
[----:B------:R-:W-:Y:S01]  /*d780*/  @!P6 FMUL R34, R34, 0.5 ;  /* 0x3f0000002222e820 */ /* 0x000fe20000400000 */
[--C-:B------:R-:W-:Y:S01]  /*d790*/  FFMA R39, R50, UR33, -R12.reuse ;  /* 0x0000002132277c23 */ /* 0x100fe2000800080c */
[----:B------:R-:W-:Y:S01]  /*d7a0*/  FMNMX R5, R37, R16, !PT ;  /* 0x0000001025057209 */ /* 0x000fe20007800000 */
[--C-:B------:R-:W-:Y:S01]  /*d7b0*/  FFMA R59, R59, UR33, -R12.reuse ;  /* 0x000000213b3b7c23 */ /* 0x100fe2000800080c */
[--C-:B------:R-:W-:Y:S01]  /*d7c0*/  FFMA R19, R67, UR33, -R12.reuse ;  /* 0x0000002143137c23 */ /* 0x100fe2000800080c */
[--C-:B------:R-:W-:Y:S01]  /*d7d0*/  FFMA R75, R75, UR33, -R12.reuse ;  /* 0x000000214b4b7c23 */ /* 0x100fe2000800080c */
[----:B------:R2:W3:Y:S01]  /*d7e0*/  MUFU.EX2 R201, R27 ;  /* 0x0000001b00c97308 */ /* 0x0004e20000000800 */
[----:B------:R-:W-:Y:S01]  /*d7f0*/  FMNMX R16, R40, R5, !PT ;  /* 0x0000000528107209 */ /* 0x000fe20007800000 */
[--C-:B------:R-:W-:Y:S01]  /*d800*/  FFMA R23, R74, UR33, -R12.reuse ;  /* 0x000000214a177c23 */ /* 0x100fe2000800080c */
[--C-:B------:R-:W-:Y:S01]  /*d810*/  FFMA R21, R78, UR33, -R12.reuse ;  /* 0x000000214e157c23 */ /* 0x100fe2000800080c */
[--C-:B------:R-:W-:Y:S01]  /*d820*/  FFMA R79, R79, UR33, -R12.reuse ;  /* 0x000000214f4f7c23 */ /* 0x100fe2000800080c */
[----:B------:R-:W-:Y:S01]  /*d830*/  FMNMX R5, R41, R16, !PT ;  /* 0x0000001029057209 */ /* 0x000fe20007800000 */
[--C-:B------:R-:W-:Y:S01]  /*d840*/  FFMA R83, R83, UR33, -R12.reuse ;  /* 0x0000002153537c23 */ /* 0x100fe2000800080c */
[--C-:B------:R-:W-:Y:S01]  /*d850*/  FFMA R87, R87, UR33, -R12.reuse ;  /* 0x0000002157577c23 */ /* 0x100fe2000800080c */
[----:B------:R4:W5:Y:S01]  /*d860*/  MUFU.EX2 R203, R31 ;  /* 0x0000001f00cb7308 */ /* 0x0009620000000800 */
[----:B-1----:R-:W-:Y:S01]  /*d870*/  @!P2 FMUL R9, R9, R9 ;  /* 0x000000090909a220 */ /* 0x002fe20000400000 */
[----:B------:R-:W-:Y:S01]  /*d880*/  FSETP.GEU.AND P2, PT, R35, -126, PT ;  /* 0xc2fc00002300780b */ /* 0x000fe20003f4e000 */
[--C-:B--2---:R-:W-:Y:S01]  /*d890*/  FFMA R27, R63, UR33, -R12.reuse ;  /* 0x000000213f1b7c23 */ /* 0x104fe2000800080c */
[----:B------:R-:W-:Y:S01]  /*d8a0*/  FMNMX R18, R44, R5, !PT ;  /* 0x000000052c127209 */ /* 0x000fe20007800000 */
[--C-:B------:R-:W-:Y:S01]  /*d8b0*/  FFMA R91, R91, UR33, -R12.reuse ;  /* 0x000000215b5b7c23 */ /* 0x100fe2000800080c */
[--C-:B------:R-:W-:Y:S01]  /*d8c0*/  FFMA R55, R90, UR33, -R12.reuse ;  /* 0x000000215a377c23 */ /* 0x100fe2000800080c */
[--C-:B------:R-:W-:Y:S01]  /*d8d0*/  FFMA R63, R98, UR33, -R12.reuse ;  /* 0x00000021623f7c23 */ /* 0x100fe2000800080c */
[----:B------:R1:W2:Y:S01]  /*d8e0*/  MUFU.EX2 R149, R30 ;  /* 0x0000001e00957308 */ /* 0x0002a20000000800 */
[----:B---3--:R-:W-:Y:S01]  /*d8f0*/  @!P3 FMUL R201, R201, R201 ;  /* 0x000000c9c9c9b220 */ /* 0x008fe20000400000 */
[----:B------:R-:W-:Y:S01]  /*d900*/  FSETP.GEU.AND P3, PT, R38, -126, PT ;  /* 0xc2fc00002600780b */ /* 0x000fe20003f6e000 */
[--C-:B----4-:R-:W-:Y:S01]  /*d910*/  FFMA R31, R71, UR33, -R12.reuse ;  /* 0x00000021471f7c23 */ /* 0x110fe2000800080c */
[----:B------:R-:W-:Y:S01]  /*d920*/  FMNMX R5, R45, R18, !PT ;  /* 0x000000122d057209 */ /* 0x000fe20007800000 */
[--C-:B------:R-:W-:Y:S01]  /*d930*/  FFMA R74, R106, UR33, -R12.reuse ;  /* 0x000000216a4a7c23 */ /* 0x100fe2000800080c */
[--C-:B------:R-:W-:Y:S01]  /*d940*/  FFMA R67, R102, UR33, -R12.reuse ;  /* 0x0000002166437c23 */ /* 0x100fe2000800080c */
[----:B------:R-:W-:Y:S01]  /*d950*/  @!P2 FMUL R35, R35, 0.5 ;  /* 0x3f0000002323a820 */ /* 0x000fe20000400000 */
[----:B------:R3:W4:Y:S01]  /*d960*/  MUFU.EX2 R204, R34 ;  /* 0x0000002200cc7308 */ /* 0x0007220000000800 */
[----:B-----5:R-:W-:Y:S01]  /*d970*/  @!P5 FMUL R203, R203, R203 ;  /* 0x000000cbcbcbd220 */ /* 0x020fe20000400000 */
[----:B------:R-:W-:Y:S01]  /*d980*/  FSETP.GEU.AND P5, PT, R42, -126, PT ;  /* 0xc2fc00002a00780b */ /* 0x000fe20003fae000 */
[--C-:B-1----:R-:W-:Y:S01]  /*d990*/  FFMA R30, R66, UR33, -R12.reuse ;  /* 0x00000021421e7c23 */ /* 0x102fe2000800080c */
[----:B------:R-:W-:Y:S01]  /*d9a0*/  FMNMX R18, R48, R5, !PT ;  /* 0x0000000530127209 */ /* 0x000fe20007800000 */
[--C-:B------:R-:W-:Y:S01]  /*d9b0*/  FFMA R99, R99, UR33, -R12.reuse ;  /* 0x0000002163637c23 */ /* 0x100fe2000800080c */
[--C-:B------:R-:W-:Y:S01]  /*d9c0*/  FFMA R103, R103, UR33, -R12.reuse ;  /* 0x0000002167677c23 */ /* 0x100fe2000800080c */
[----:B------:R-:W-:Y:S01]  /*d9d0*/  @!P3 FMUL R38, R38, 0.5 ;  /* 0x3f0000002626b820 */ /* 0x000fe20000400000 */
[----:B------:R1:W5:Y:S01]  /*d9e0*/  MUFU.EX2 R205, R35 ;  /* 0x0000002300cd7308 */ /* 0x0003620000000800 */
[----:B--2---:R-:W-:Y:S01]  /*d9f0*/  @!P4 FMUL R149, R149, R149 ;  /* 0x000000959595c220 */ /* 0x004fe20000400000 */
[----:B------:R-:W-:Y:S01]  /*da00*/  FSETP.GEU.AND P4, PT, R11, -126, PT ;  /* 0xc2fc00000b00780b */ /* 0x000fe20003f8e000 */
[--C-:B---3--:R-:W-:Y:S01]  /*da10*/  FFMA R34, R70, UR33, -R12.reuse ;  /* 0x0000002146227c23 */ /* 0x108fe2000800080c */
[----:B------:R-:W-:Y:S01]  /*da20*/  FMNMX R5, R49, R18, !PT ;  /* 0x0000001231057209 */ /* 0x000fe20007800000 */
[--C-:B------:R-:W-:Y:S01]  /*da30*/  FFMA R98, R122, UR33, -R12.reuse ;  /* 0x000000217a627c23 */ /* 0x100fe2000800080c */
[--C-:B------:R-:W-:Y:S01]  /*da40*/  FFMA R106, R127, UR33, -R12.reuse ;  /* 0x000000217f6a7c23 */ /* 0x100fe2000800080c */
[----:B------:R-:W-:Y:S01]  /*da50*/  @!P5 FMUL R42, R42, 0.5 ;  /* 0x3f0000002a2ad820 */ /* 0x000fe20000400000 */
[----:B------:R2:W3:Y:S01]  /*da60*/  MUFU.EX2 R200, R38 ;  /* 0x0000002600c87308 */ /* 0x0004e20000000800 */
[----:B----4-:R-:W-:Y:S01]  /*da70*/  @!P6 FMUL R204, R204, R204 ;  /* 0x000000cccccce220 */ /* 0x010fe20000400000 */
[----:B------:R-:W-:Y:S01]  /*da80*/  FSETP.GEU.AND P6, PT, R15, -126, PT ;  /* 0xc2fc00000f00780b */ /* 0x000fe20003fce000 */
[--C-:B-1----:R-:W-:Y:S01]  /*da90*/  FFMA R35, R58, UR33, -R12.reuse ;  /* 0x000000213a237c23 */ /* 0x102fe2000800080c */
[----:B------:R-:W-:Y:S01]  /*daa0*/  FMNMX R18, R52, R5, !PT ;  /* 0x0000000534127209 */ /* 0x000fe20007800000 */
[--C-:B------:R-:W-:Y:S01]  /*dab0*/  FFMA R58, R95, UR33, -R12.reuse ;  /* 0x000000215f3a7c23 */ /* 0x100fe2000800080c */
[--C-:B------:R-:W-:Y:S01]  /*dac0*/  FFMA R95, R118, UR33, -R12.reuse ;  /* 0x00000021765f7c23 */ /* 0x100fe2000800080c */
[----:B------:R-:W-:Y:S01]  /*dad0*/  @!P4 FMUL R11, R11, 0.5 ;  /* 0x3f0000000b0bc820 */ /* 0x000fe20000400000 */
[----:B------:R-:W1:Y:S01]  /*dae0*/  MUFU.EX2 R43, R42 ;  /* 0x0000002a002b7308 */ /* 0x000e620000000800 */
[----:B-----5:R-:W-:Y:S01]  /*daf0*/  @!P2 FMUL R205, R205, R205 ;  /* 0x000000cdcdcda220 */ /* 0x020fe20000400000 */
[----:B------:R-:W-:Y:S01]  /*db00*/  FSETP.GEU.AND P2, PT, R46, -126, PT ;  /* 0xc2fc00002e00780b */ /* 0x000fe20003f4e000 */
[--C-:B--2---:R-:W-:Y:S01]  /*db10*/  FFMA R38, R62, UR33, -R12.reuse ;  /* 0x000000213e267c23 */ /* 0x104fe2000800080c */
        /* <DEDUP_REMOVED lines=9> */
[----:B------:R-:W-:-:S02]  /*dbb0*/  FFMA R150, R150, UR33, -R12 ;  /* 0x0000002196967c23 */ /* 0x000fc4000800080c */
[----:B------:R-:W-:Y:S01]  /*dbc0*/  @!P2 FMUL R46, R46, 0.5 ;  /* 0x3f0000002e2ea820 */ /* 0x000fe20000400000 */
[----:B------:R-:W3:Y:S01]  /*dbd0*/  MUFU.EX2 R14, R15 ;  /* 0x0000000f000e7308 */ /* 0x000ee20000000800 */
[----:B-1----:R-:W-:Y:S01]  /*dbe0*/  @!P5 FMUL R43, R43, R43 ;  /* 0x0000002b2b2bd220 */ /* 0x002fe20000400000 */
[----:B------:R-:W-:Y:S02]  /*dbf0*/  FSETP.GEU.AND P5, PT, R51, -126, PT ;  /* 0xc2fc00003300780b */ /* 0x000fe40003fae000 */
[----:B------:R-:W-:-:S03]  /*dc00*/  FMNMX R5, R57, R20, !PT ;  /* 0x0000001439057209 */ /* 0x000fc60007800000 */
[----:B------:R-:W-:Y:S01]  /*dc10*/  @!P3 FMUL R47, R47, 0.5 ;  /* 0x3f0000002f2fb820 */ /* 0x000fe20000400000 */
[----:B------:R-:W1:Y:S01]  /*dc20*/  MUFU.EX2 R42, R46 ;  /* 0x0000002e002a7308 */ /* 0x000e620000000800 */
[----:B--2---:R-:W-:Y:S01]  /*dc30*/  @!P4 FMUL R11, R11, R11 ;  /* 0x0000000b0b0bc220 */ /* 0x004fe20000400000 */
[----:B------:R-:W-:Y:S02]  /*dc40*/  FSETP.GEU.AND P4, PT, R39, -126, PT ;  /* 0xc2fc00002700780b */ /* 0x000fe40003f8e000 */
[----:B------:R-:W-:-:S03]  /*dc50*/  FMNMX R20, R60, R5, !PT ;  /* 0x000000053c147209 */ /* 0x000fc60007800000 */
[----:B------:R-:W-:Y:S01]  /*dc60*/  @!P5 FMUL R51, R51, 0.5 ;  /* 0x3f0000003333d820 */ /* 0x000fe20000400000 */
[----:B------:R2:W4:Y:S01]  /*dc70*/  MUFU.EX2 R15, R47 ;  /* 0x0000002f000f7308 */ /* 0x0005220000000800 */
[----:B---3--:R-:W-:Y:S01]  /*dc80*/  @!P6 FMUL R14, R14, R14 ;  /* 0x0000000e0e0ee220 */ /* 0x008fe20000400000 */
[----:B------:R-:W-:Y:S02]  /*dc90*/  FSETP.GEU.AND P6, PT, R26, -126, PT ;  /* 0xc2fc00001a00780b */ /* 0x000fe40003fce000 */
[----:B------:R-:W-:-:S03]  /*dca0*/  FMNMX R5, R61, R20, !PT ;  /* 0x000000143d057209 */ /* 0x000fc60007800000 */
[----:B------:R-:W-:Y:S01]  /*dcb0*/  @!P4 FMUL R39, R39, 0.5 ;  /* 0x3f0000002727c820 */ /* 0x000fe20000400000 */
[----:B------:R3:W5:Y:S01]  /*dcc0*/  MUFU.EX2 R16, R51 ;  /* 0x0000003300107308 */ /* 0x0007620000000800 */
[----:B-1----:R-:W-:Y:S01]  /*dcd0*/  @!P2 FMUL R42, R42, R42 ;  /* 0x0000002a2a2aa220 */ /* 0x002fe20000400000 */
[----:B------:R-:W-:Y:S01]  /*dce0*/  FSETP.GEU.AND P2, PT, R17, -126, PT ;  /* 0xc2fc00001100780b */ /* 0x000fe20003f4e000 */
[--C-:B--2---:R-:W-:Y:S01]  /*dcf0*/  FFMA R47, R82, UR33, -R12.reuse ;  /* 0x00000021522f7c23 */ /* 0x104fe2000800080c */
[----:B------:R-:W-:Y:S01]  /*dd00*/  FMNMX R20, R64, R5, !PT ;  /* 0x0000000540147209 */ /* 0x000fe20007800000 */
[--C-:B------:R-:W-:Y:S01]  /*dd10*/  FFMA R82, R111, UR33, -R12.reuse ;  /* 0x000000216f527c23 */ /* 0x100fe2000800080c */
[--C-:B------:R-:W-:Y:S01]  /*dd20*/  FFMA R111, R130, UR33, -R12.reuse ;  /* 0x00000021826f7c23 */ /* 0x100fe2000800080c */
[----:B------:R-:W-:Y:S01]  /*dd30*/  @!P6 FMUL R26, R26, 0.5 ;  /* 0x3f0000001a1ae820 */ /* 0x000fe20000400000 */
[----:B------:R-:W1:Y:S01]  /*dd40*/  MUFU.EX2 R39, R39 ;  /* 0x0000002700277308 */ /* 0x000e620000000800 */
[----:B----4-:R-:W-:Y:S01]  /*dd50*/  @!P3 FMUL R15, R15, R15 ;  /* 0x0000000f0f0fb220 */ /* 0x010fe20000400000 */
[----:B------:R-:W-:Y:S01]  /*dd60*/  FSETP.GEU.AND P3, PT, R35, -126, PT ;  /* 0xc2fc00002300780b */ /* 0x000fe20003f6e000 */
[--C-:B---3--:R-:W-:Y:S01]  /*dd70*/  FFMA R51, R86, UR33, -R12.reuse ;  /* 0x0000002156337c23 */ /* 0x108fe2000800080c */
[----:B------:R-:W-:Y:S01]  /*dd80*/  FMNMX R5, R65, R20, !PT ;  /* 0x0000001441057209 */ /* 0x000fe20007800000 */
[--C-:B------:R-:W-:Y:S01]  /*dd90*/  FFMA R86, R114, UR33, -R12.reuse ;  /* 0x0000002172567c23 */ /* 0x100fe2000800080c */
[----:B------:R-:W-:Y:S01]  /*dda0*/  FFMA R114, R135, UR33, -R12 ;  /* 0x0000002187727c23 */ /* 0x000fe2000800080c */
[----:B------:R-:W-:Y:S01]  /*ddb0*/  @!P2 FMUL R17, R17, 0.5 ;  /* 0x3f0000001111a820 */ /* 0x000fe20000400000 */
[----:B------:R-:W2:Y:S01]  /*ddc0*/  MUFU.EX2 R26, R26 ;  /* 0x0000001a001a7308 */ /* 0x000ea20000000800 */
[----:B-----5:R-:W-:Y:S01]  /*ddd0*/  @!P5 FMUL R16, R16, R16 ;  /* 0x000000101010d220 */ /* 0x020fe20000400000 */
[----:B------:R-:W-:-:S02]  /*dde0*/  FSETP.GEU.AND P5, PT, R38, -126, PT ;  /* 0xc2fc00002600780b */ /* 0x000fc40003fae000 */
        /* <DEDUP_REMOVED lines=12> */
[----:B------:R-:W2:Y:S01]  /*deb0*/  MUFU.EX2 R38, R38 ;  /* 0x0000002600267308 */ /* 0x000ea20000000800 */
[----:B---3--:R-:W-:Y:S01]  /*dec0*/  @!P2 FMUL R17, R17, R17 ;  /* 0x000000111111a220 */ /* 0x008fe20000400000 */
[----:B------:R-:W-:Y:S02]  /*ded0*/  FSETP.GEU.AND P2, PT, R30, -126, PT ;  /* 0xc2fc00001e00780b */ /* 0x000fe40003f4e000 */
[----:B------:R-:W-:-:S03]  /*dee0*/  FMNMX R5, R73, R20, !PT ;  /* 0x0000001449057209 */ /* 0x000fc60007800000 */
[----:B------:R-:W-:Y:S01]  /*def0*/  @!P6 FMUL R27, R27, 0.5 ;  /* 0x3f0000001b1be820 */ /* 0x000fe20000400000 */
[----:B------:R3:W4:Y:S01]  /*df00*/  MUFU.EX2 R18, R59 ;  /* 0x0000003b00127308 */ /* 0x0007220000000800 */
[----:B-1----:R-:W-:Y:S01]  /*df10*/  @!P3 FMUL R35, R35, R35 ;  /* 0x000000232323b220 */ /* 0x002fe20000400000 */
[----:B------:R-:W-:Y:S02]  /*df20*/  FSETP.GEU.AND P3, PT, R19, -126, PT ;  /* 0xc2fc00001300780b */ /* 0x000fe40003f6e000 */
[----:B------:R-:W-:-:S03]  /*df30*/  FMNMX R20, R76, R5, !PT ;  /* 0x000000054c147209 */ /* 0x000fc60007800000 */
[----:B------:R-:W-:Y:S01]  /*df40*/  @!P2 FMUL R30, R30, 0.5 ;  /* 0x3f0000001e1ea820 */ /* 0x000fe20000400000 */
[----:B------:R-:W1:Y:S01]  /*df50*/  MUFU.EX2 R27, R27 ;  /* 0x0000001b001b7308 */ /* 0x000e620000000800 */
[----:B--2---:R-:W-:Y:S01]  /*df60*/  @!P5 FMUL R38, R38, R38 ;  /* 0x000000262626d220 */ /* 0x004fe20000400000 */
[----:B------:R-:W-:Y:S01]  /*df70*/  FSETP.GEU.AND P5, PT, R31, -126, PT ;  /* 0xc2fc00001f00780b */ /* 0x000fe20003fae000 */
[--C-:B---3--:R-:W-:Y:S01]  /*df80*/  FFMA R59, R94, UR33, -R12.reuse ;  /* 0x000000215e3b7c23 */ /* 0x108fe2000800080c */
[----:B------:R-:W-:Y:S01]  /*df90*/  FMNMX R5, R77, R20, !PT ;  /* 0x000000144d057209 */ /* 0x000fe20007800000 */
[--C-:B------:R-:W-:Y:S01]  /*dfa0*/  FFMA R94, R119, UR33, -R12.reuse ;  /* 0x00000021775e7c23 */ /* 0x100fe2000800080c */
[----:B------:R-:W-:Y:S01]  /*dfb0*/  FFMA R119, R139, UR33, -R12 ;  /* 0x000000218b777c23 */ /* 0x000fe2000800080c */
[----:B------:R-:W-:Y:S01]  /*dfc0*/  @!P3 FMUL R19, R19, 0.5 ;  /* 0x3f0000001313b820 */ /* 0x000fe20000400000 */
[----:B------:R-:W2:Y:S01]  /*dfd0*/  MUFU.EX2 R30, R30 ;  /* 0x0000001e001e7308 */ /* 0x000ea20000000800 */
[----:B----4-:R-:W-:Y:S01]  /*dfe0*/  @!P4 FMUL R18, R18, R18 ;  /* 0x000000121212c220 */ /* 0x010fe20000400000 */
        /* <DEDUP_REMOVED lines=23> */
[----:B------:R1:W4:Y:S01]  /*e160*/  MUFU.EX2 R20, R75 ;  /* 0x0000004b00147308 */ /* 0x0003220000000800 */
[----:B--2---:R-:W-:Y:S01]  /*e170*/  @!P4 FMUL R34, R34, R34 ;  /* 0x000000222222c220 */ /* 0x004fe20000400000 */
[----:B------:R-:W-:Y:S02]  /*e180*/  FSETP.GEU.AND P4, PT, R79, -126, PT ;  /* 0xc2fc00004f00780b */ /* 0x000fe40003f8e000 */
[----:B------:R-:W-:-:S03]  /*e190*/  FMNMX R5, R89, R46, !PT ;  /* 0x0000002e59057209 */ /* 0x000fc60007800000 */
[----:B------:R-:W-:Y:S01]  /*e1a0*/  @!P5 FMUL R47, R47, 0.5 ;  /* 0x3f0000002f2fd820 */ /* 0x000fe20000400000 */
[----:B------:R-:W2:Y:S01]  /*e1b0*/  MUFU.EX2 R21, R21 ;  /* 0x0000001500157308 */ /* 0x000ea20000000800 */
[----:B---3--:R-:W-:Y:S01]  /*e1c0*/  @!P6 FMUL R23, R23, R23 ;  /* 0x000000171717e220 */ /* 0x008fe20000400000 */
[----:B------:R-:W-:Y:S01]  /*e1d0*/  FSETP.GEU.AND P6, PT, R83, -126, PT ;  /* 0xc2fc00005300780b */ /* 0x000fe20003fce000 */
[--C-:B-1----:R-:W-:Y:S01]  /*e1e0*/  FFMA R75, R107, UR33, -R12.reuse ;  /* 0x000000216b4b7c23 */ /* 0x102fe2000800080c */
[----:B------:R-:W-:Y:S01]  /*e1f0*/  FMNMX R50, R92, R5, !PT ;  /* 0x000000055c327209 */ /* 0x000fe20007800000 */
[--C-:B------:R-:W-:Y:S01]  /*e200*/  FFMA R107, R126, UR33, -R12.reuse ;  /* 0x000000217e6b7c23 */ /* 0x100fe2000800080c */
[----:B------:R-:W-:Y:S01]  /*e210*/  FFMA R126, R146, UR33, -R12 ;  /* 0x00000021927e7c23 */ /* 0x000fe2000800080c */
[----:B------:R-:W-:Y:S01]  /*e220*/  @!P4 FMUL R79, R79, 0.5 ;  /* 0x3f0000004f4fc820 */ /* 0x000fe20000400000 */
[----:B------:R-:W1:Y:S01]  /*e230*/  MUFU.EX2 R47, R47 ;  /* 0x0000002f002f7308 */ /* 0x000e620000000800 */
[----:B----4-:R-:W-:Y:S01]  /*e240*/  @!P2 FMUL R20, R20, R20 ;  /* 0x000000141414a220 */ /* 0x010fe20000400000 */
[----:B------:R-:W-:-:S02]  /*e250*/  FSETP.GEU.AND P2, PT, R51, -126, PT ;  /* 0xc2fc00003300780b */ /* 0x000fc40003f4e000 */
[----:B------:R-:W-:-:S03]  /*e260*/  FMNMX R5, R93, R50, !PT ;  /* 0x000000325d057209 */ /* 0x000fc60007800000 */
[----:B------:R-:W-:Y:S01]  /*e270*/  @!P6 FMUL R83, R83, 0.5 ;  /* 0x3f0000005353e820 */ /* 0x000fe20000400000 */
[----:B------:R-:W3:Y:S01]  /*e280*/  MUFU.EX2 R22, R79 ;  /* 0x0000004f00167308 */ /* 0x000ee20000000800 */
[----:B--2---:R-:W-:Y:S01]  /*e290*/  @!P3 FMUL R21, R21, R21 ;  /* 0x000000151515b220 */ /* 0x004fe20000400000 */
        /* <DEDUP_REMOVED lines=9> */
[----:B---3--:R-:W-:Y:S01]  /*e330*/  @!P4 FMUL R22, R22, R22 ;  /* 0x000000161616c220 */ /* 0x008fe20000400000 */
[----:B------:R-:W-:Y:S01]  /*e340*/  FSETP.GEU.AND P4, PT, R55, -126, PT ;  /* 0xc2fc00003700780b */ /* 0x000fe20003f8e000 */
[--C-:B--2---:R-:W-:Y:S01]  /*e350*/  FFMA R83, R110, UR33, -R12.reuse ;  /* 0x000000216e537c23 */ /* 0x104fe2000800080c */
[----:B------:R-:W-:Y:S01]  /*e360*/  FMNMX R54, R100, R5, !PT ;  /* 0x0000000564367209 */ /* 0x000fe20007800000 */
[--C-:B------:R-:W-:Y:S01]  /*e370*/  FFMA R110, R131, UR33, -R12.reuse ;  /* 0x00000021836e7c23 */ /* 0x100fe2000800080c */
[----:B------:R-:W-:Y:S01]  /*e380*/  FFMA R131, R151, UR33, -R12 ;  /* 0x0000002197837c23 */ /* 0x000fe2000800080c */
[----:B------:R-:W-:Y:S01]  /*e390*/  @!P5 FMUL R91, R91, 0.5 ;  /* 0x3f0000005b5bd820 */ /* 0x000fe20000400000 */
[----:B------:R2:W3:Y:S01]  /*e3a0*/  MUFU.EX2 R50, R87 ;  /* 0x0000005700327308 */ /* 0x0004e20000000800 */
[----:B----4-:R-:W-:Y:S01]  /*e3b0*/  @!P6 FMUL R46, R46, R46 ;  /* 0x0000002e2e2ee220 */ /* 0x010fe20000400000 */
[----:B------:R-:W-:-:S02]  /*e3c0*/  FSETP.GEU.AND P6, PT, R59, -126, PT ;  /* 0xc2fc00003b00780b */ /* 0x000fc40003fce000 */
[----:B------:R-:W-:-:S03]  /*e3d0*/  FMNMX R5, R101, R54, !PT ;  /* 0x0000003665057209 */ /* 0x000fc60007800000 */
[----:B------:R-:W-:Y:S01]  /*e3e0*/  @!P4 FMUL R55, R55, 0.5 ;  /* 0x3f0000003737c820 */ /* 0x000fe20000400000 */
[----:B------:R-:W4:Y:S01]  /*e3f0*/  MUFU.EX2 R54, R91 ;  /* 0x0000005b00367308 */ /* 0x000f220000000800 */
[----:B-1----:R-:W-:Y:S01]  /*e400*/  @!P2 FMUL R51, R51, R51 ;  /* 0x000000333333a220 */ /* 0x002fe20000400000 */
[----:B------:R-:W-:Y:S01]  /*e410*/  FSETP.GEU.AND P2, PT, R58, -126, PT ;  /* 0xc2fc00003a00780b */ /* 0x000fe20003f4e000 */
[--C-:B--2---:R-:W-:Y:S01]  /*e420*/  FFMA R87, R115, UR33, -R12.reuse ;  /* 0x0000002173577c23 */ /* 0x104fe2000800080c */
[----:B------:R-:W-:Y:S01]  /*e430*/  FMNMX R5, R104, R5, !PT ;  /* 0x0000000568057209 */ /* 0x000fe20007800000 */
[----:B------:R-:W-:Y:S02]  /*e440*/  FFMA R115, R134, UR33, -R12 ;  /* 0x0000002186737c23 */ /* 0x000fe4000800080c */
[----:B------:R-:W-:Y:S01]  /*e450*/  @!P6 FMUL R59, R59, 0.5 ;  /* 0x3f0000003b3be820 */ /* 0x000fe20000400000 */
[----:B------:R-:W1:Y:S01]  /*e460*/  MUFU.EX2 R55, R55 ;  /* 0x0000003700377308 */ /* 0x000e620000000800 */
[----:B---3--:R-:W-:Y:S01]  /*e470*/  @!P3 FMUL R50, R50, R50 ;  /* 0x000000323232b220 */ /* 0x008fe20000400000 */
[----:B------:R-:W-:-:S02]  /*e480*/  FSETP.GEU.AND P3, PT, R63, -126, PT ;  /* 0xc2fc00003f00780b */ /* 0x000fc40003f6e000 */
[----:B------:R-:W-:-:S03]  /*e490*/  FMNMX R5, R10, R5, !PT ;  /* 0x000000050a057209 */ /* 0x000fc60007800000 */
[----:B------:R-:W-:Y:S01]  /*e4a0*/  @!P2 FMUL R58, R58, 0.5 ;  /* 0x3f0000003a3aa820 */ /* 0x000fe20000400000 */
[----:B------:R-:W2:Y:S01]  /*e4b0*/  MUFU.EX2 R59, R59 ;  /* 0x0000003b003b7308 */ /* 0x000ea20000000800 */
[----:B------:R-:W-:Y:S01]  /*e4c0*/  FMNMX R62, R108, R5, !PT ;  /* 0x000000056c3e7209 */ /* 0x000fe20007800000 */
[----:B----4-:R-:W-:Y:S01]  /*e4d0*/  @!P5 FMUL R54, R54, R54 ;  /* 0x000000363636d220 */ /* 0x010fe20000400000 */
[----:B------:R-:W-:Y:S02]  /*e4e0*/  FSETP.GEU.AND P5, PT, R67, -126, PT ;  /* 0xc2fc00004300780b */ /* 0x000fe40003fae000 */
[----:B------:R-:W-:Y:S02]  /*e4f0*/  FMNMX R5, R109, R62, !PT ;  /* 0x0000003e6d057209 */ /* 0x000fe40007800000 */
[----:B------:R-:W-:Y:S01]  /*e500*/  @!P3 FMUL R63, R63, 0.5 ;  /* 0x3f0000003f3fb820 */ /* 0x000fe20000400000 */
[----:B------:R-:W3:Y:S01]  /*e510*/  MUFU.EX2 R58, R58 ;  /* 0x0000003a003a7308 */ /* 0x000ee20000000800 */
[----:B-1----:R-:W-:Y:S01]  /*e520*/  @!P4 FMUL R55, R55, R55 ;  /* 0x000000373737c220 */ /* 0x002fe20000400000 */
[----:B------:R-:W-:-:S02]  /*e530*/  FSETP.GEU.AND P4, PT, R99, -126, PT ;  /* 0xc2fc00006300780b */ /* 0x000fc40003f8e000 */
[----:B------:R-:W-:-:S04]  /*e540*/  FMNMX R62, R112, R5, !PT ;  /* 0x00000005703e7209 */ /* 0x000fc80007800000 */
[----:B------:R-:W1:Y:S01]  /*e550*/  MUFU.EX2 R63, R63 ;  /* 0x0000003f003f7308 */ /* 0x000e620000000800 */
[----:B--2---:R-:W-:Y:S01]  /*e560*/  @!P6 FMUL R59, R59, R59 ;  /* 0x0000003b3b3be220 */ /* 0x004fe20000400000 */
[----:B------:R-:W-:Y:S01]  /*e570*/  FSETP.GEU.AND P6, PT, R103, -126, PT ;  /* 0xc2fc00006700780b */ /* 0x000fe20003fce000 */
[----:B------:R-:W-:Y:S01]  /*e580*/  @!P5 FMUL R67, R67, 0.5 ;  /* 0x3f0000004343d820 */ /* 0x000fe20000400000 */
[----:B------:R-:W-:-:S03]  /*e590*/  FMNMX R5, R113, R62, !PT ;  /* 0x0000003e71057209 */ /* 0x000fc60007800000 */
[----:B------:R-:W-:Y:S01]  /*e5a0*/  @!P4 FMUL R99, R99, 0.5 ;  /* 0x3f0000006363c820 */ /* 0x000fe20000400000 */
[----:B------:R-:W-:Y:S01]  /*e5b0*/  FMNMX R66, R116, R5, !PT ;  /* 0x0000000574427209 */ /* 0x000fe20007800000 */
[----:B---3--:R-:W-:Y:S01]  /*e5c0*/  @!P2 FMUL R58, R58, R58 ;  /* 0x0000003a3a3aa220 */ /* 0x008fe20000400000 */
[----:B------:R-:W-:Y:S01]  /*e5d0*/  FSETP.GEU.AND P2, PT, R74, -126, PT ;  /* 0xc2fc00004a00780b */ /* 0x000fe20003f4e000 */
[----:B------:R-:W2:Y:S01]  /*e5e0*/  MUFU.EX2 R67, R67 ;  /* 0x0000004300437308 */ /* 0x000ea20000000800 */
[----:B------:R-:W-:-:S03]  /*e5f0*/  FMNMX R5, R117, R66, !PT ;  /* 0x0000004275057209 */ /* 0x000fc60007800000 */
[----:B------:R-:W-:Y:S01]  /*e600*/  @!P6 FMUL R103, R103, 0.5 ;  /* 0x3f0000006767e820 */ /* 0x000fe20000400000 */
[----:B------:R-:W-:Y:S01]  /*e610*/  FMNMX R70, R120, R5, !PT ;  /* 0x0000000578467209 */ /* 0x000fe20007800000 */
[----:B-1----:R-:W-:Y:S01]  /*e620*/  @!P3 FMUL R63, R63, R63 ;  /* 0x0000003f3f3fb220 */ /* 0x002fe20000400000 */
[----:B------:R-:W-:Y:S01]  /*e630*/  FSETP.GEU.AND P3, PT, R75, -126, PT ;  /* 0xc2fc00004b00780b */ /* 0x000fe20003f6e000 */
[----:B------:R1:W3:Y:S01]  /*e640*/  MUFU.EX2 R62, R99 ;  /* 0x00000063003e7308 */ /* 0x0002e20000000800 */
[----:B------:R-:W-:-:S03]  /*e650*/  FMNMX R5, R121, R70, !PT ;  /* 0x0000004679057209 */ /* 0x000fc60007800000 */
[----:B------:R-:W-:Y:S01]  /*e660*/  @!P2 FMUL R74, R74, 0.5 ;  /* 0x3f0000004a4aa820 */ /* 0x000fe20000400000 */
[----:B------:R-:W-:-:S03]  /*e670*/  FMNMX R70, R124, R5, !PT ;  /* 0x000000057c467209 */ /* 0x000fc60007800000 */
[----:B------:R-:W4:Y:S01]  /*e680*/  MUFU.EX2 R66, R103 ;  /* 0x0000006700427308 */ /* 0x000f220000000800 */
[----:B--2---:R-:W-:Y:S01]  /*e690*/  @!P5 FMUL R67, R67, R67 ;  /* 0x000000434343d220 */ /* 0x004fe20000400000 */
[----:B------:R-:W-:Y:S01]  /*e6a0*/  FSETP.GEU.AND P5, PT, R82, -126, PT ;  /* 0xc2fc00005200780b */ /* 0x000fe20003fae000 */
[--C-:B-1----:R-:W-:Y:S01]  /*e6b0*/  FFMA R99, R123, UR33, -R12.reuse ;  /* 0x000000217b637c23 */ /* 0x102fe2000800080c */
[----:B------:R-:W-:Y:S01]  /*e6c0*/  @!P3 FMUL R75, R75, 0.5 ;  /* 0x3f0000004b4bb820 */ /* 0x000fe20000400000 */
[----:B------:R-:W-:Y:S01]  /*e6d0*/  FMNMX R5, R125, R70, !PT ;  /* 0x000000467d057209 */ /* 0x000fe20007800000 */
[----:B------:R-:W-:Y:S02]  /*e6e0*/  FFMA R123, R143, UR33, -R12 ;  /* 0x000000218f7b7c23 */ /* 0x000fe4000800080c */
[----:B------:R-:W1:Y:S01]  /*e6f0*/  MUFU.EX2 R74, R74 ;  /* 0x0000004a004a7308 */ /* 0x000e620000000800 */
[----:B---3--:R-:W-:Y:S01]  /*e700*/  @!P4 FMUL R62, R62, R62 ;  /* 0x0000003e3e3ec220 */ /* 0x008fe20000400000 */
[----:B------:R-:W-:-:S02]  /*e710*/  FSETP.GEU.AND P4, PT, R83, -126, PT ;  /* 0xc2fc00005300780b */ /* 0x000fc40003f8e000 */
[----:B------:R-:W-:-:S03]  /*e720*/  FMNMX R70, R128, R5, !PT ;  /* 0x0000000580467209 */ /* 0x000fc60007800000 */
[----:B------:R-:W-:Y:S01]  /*e730*/  @!P5 FMUL R82, R82, 0.5 ;  /* 0x3f0000005252d820 */ /* 0x000fe20000400000 */
[----:B------:R-:W2:Y:S01]  /*e740*/  MUFU.EX2 R75, R75 ;  /* 0x0000004b004b7308 */ /* 0x000ea20000000800 */
[----:B----4-:R-:W-:Y:S01]  /*e750*/  @!P6 FMUL R66, R66, R66 ;  /* 0x000000424242e220 */ /* 0x010fe20000400000 */
        /* <DEDUP_REMOVED lines=14> */
[----:B------:R-:W-:Y:S01]  /*e840*/  FMNMX R70, R136, R5, !PT ;  /* 0x0000000588467209 */ /* 0x000fe20007800000 */
[----:B---3--:R-:W-:Y:S01]  /*e850*/  @!P5 FMUL R82, R82, R82 ;  /* 0x000000525252d220 */ /* 0x008fe20000400000 */
        /* <DEDUP_REMOVED lines=22> */
[----:B------:R-:W1:Y:S01]  /*e9c0*/  MUFU.EX2 R94, R94 ;  /* 0x0000005e005e7308 */ /* 0x000e620000000800 */
[----:B------:R-:W-:-:S03]  /*e9d0*/  FMNMX R5, R202, R5, !PT ;  /* 0x00000005ca057209 */ /* 0x000fc60007800000 */
[----:B------:R-:W-:Y:S02]  /*e9e0*/  @!P2 FMUL R107, R107, 0.5 ;  /* 0x3f0000006b6ba820 */ /* 0x000fe40000400000 */
[----:B------:R-:W3:Y:S02]  /*e9f0*/  SHFL.BFLY PT, R70, R5, 0x1, 0x1f ;  /* 0x0c201f0005467f89 */ /* 0x000ee400000e0000 */
[----:B------:R-:W4:Y:S01]  /*ea00*/  MUFU.EX2 R99, R99 ;  /* 0x0000006300637308 */ /* 0x000f220000000800 */
[----:B--2---:R-:W-:Y:S01]  /*ea10*/  @!P5 FMUL R98, R98, R98 ;  /* 0x000000626262d220 */ /* 0x004fe20000400000 */
[----:B------:R-:W-:Y:S02]  /*ea20*/  FSETP.GEU.AND P5, PT, R110, -126, PT ;  /* 0xc2fc00006e00780b */ /* 0x000fe40003fae000 */
[----:B------:R-:W-:-:S04]  /*ea30*/  @!P3 FMUL R106, R106, 0.5 ;  /* 0x3f0000006a6ab820 */ /* 0x000fc80000400000 */
[----:B------:R-:W2:Y:S01]  /*ea40*/  MUFU.EX2 R107, R107 ;  /* 0x0000006b006b7308 */ /* 0x000ea20000000800 */
[----:B-1----:R-:W-:Y:S01]  /*ea50*/  @!P4 FMUL R94, R94, R94 ;  /* 0x0000005e5e5ec220 */ /* 0x002fe20000400000 */
[----:B------:R-:W-:-:S05]  /*ea60*/  FSETP.GEU.AND P4, PT, R111, -126, PT ;  /* 0xc2fc00006f00780b */ /* 0x000fca0003f8e000 */
[----:B------:R-:W-:Y:S01]  /*ea70*/  @!P5 FMUL R110, R110, 0.5 ;  /* 0x3f0000006e6ed820 */ /* 0x000fe20000400000 */
[----:B------:R-:W1:Y:S01]  /*ea80*/  MUFU.EX2 R106, R106 ;  /* 0x0000006a006a7308 */ /* 0x000e620000000800 */
[----:B----4-:R-:W-:Y:S01]  /*ea90*/  @!P6 FMUL R99, R99, R99 ;  /* 0x000000636363e220 */ /* 0x010fe20000400000 */
[----:B------:R-:W-:Y:S02]  /*eaa0*/  FSETP.GEU.AND P6, PT, R115, -126, PT ;  /* 0xc2fc00007300780b */ /* 0x000fe40003fce000 */
[----:B---3--:R-:W-:-:S03]  /*eab0*/  FMNMX R5, R5, R70, !PT ;  /* 0x0000004605057209 */ /* 0x008fc60007800000 */
[----:B------:R-:W-:Y:S01]  /*eac0*/  @!P4 FMUL R111, R111, 0.5 ;  /* 0x3f0000006f6fc820 */ /* 0x000fe20000400000 */
[----:B------:R-:W3:Y:S01]  /*ead0*/  MUFU.EX2 R110, R110 ;  /* 0x0000006e006e7308 */ /* 0x000ee20000000800 */
[----:B--2---:R-:W-:Y:S01]  /*eae0*/  @!P2 FMUL R107, R107, R107 ;  /* 0x0000006b6b6ba220 */ /* 0x004fe20000400000 */
[----:B------:R-:W-:Y:S01]  /*eaf0*/  FSETP.GEU.AND P2, PT, R114, -126, PT ;  /* 0xc2fc00007200780b */ /* 0x000fe20003f4e000 */
[----:B------:R-:W2:Y:S04]  /*eb00*/  SHFL.BFLY PT, R70, R5, 0x2, 0x1f ;  /* 0x0c401f0005467f89 */ /* 0x000ea800000e0000 */
[----:B------:R-:W-:Y:S01]  /*eb10*/  @!P6 FMUL R115, R115, 0.5 ;  /* 0x3f0000007373e820 */ /* 0x000fe20000400000 */
[----:B------:R-:W4:Y:S01]  /*eb20*/  MUFU.EX2 R111, R111 ;  /* 0x0000006f006f7308 */ /* 0x000f220000000800 */
[----:B-1----:R-:W-:Y:S01]  /*eb30*/  @!P3 FMUL R106, R106, R106 ;  /* 0x0000006a6a6ab220 */ /* 0x002fe20000400000 */
[----:B------:R-:W-:-:S05]  /*eb40*/  FSETP.GEU.AND P3, PT, R118, -126, PT ;  /* 0xc2fc00007600780b */ /* 0x000fca0003f6e000 */
[----:B------:R-:W-:Y:S01]  /*eb50*/  @!P2 FMUL R114, R114, 0.5 ;  /* 0x3f0000007272a820 */ /* 0x000fe20000400000 */
[----:B------:R-:W1:Y:S01]  /*eb60*/  MUFU.EX2 R115, R115 ;  /* 0x0000007300737308 */ /* 0x000e620000000800 */
[----:B---3--:R-:W-:Y:S01]  /*eb70*/  @!P5 FMUL R110, R110, R110 ;  /* 0x0000006e6e6ed220 */ /* 0x008fe20000400000 */
[----:B------:R-:W-:-:S05]  /*eb80*/  FSETP.GEU.AND P5, PT, R122, -126, PT ;  /* 0xc2fc00007a00780b */ /* 0x000fca0003fae000 */
[----:B------:R-:W-:Y:S01]  /*eb90*/  @!P3 FMUL R118, R118, 0.5 ;  /* 0x3f0000007676b820 */ /* 0x000fe20000400000 */
[----:B------:R-:W3:Y:S01]  /*eba0*/  MUFU.EX2 R114, R114 ;  /* 0x0000007200727308 */ /* 0x000ee20000000800 */
[----:B----4-:R-:W-:Y:S01]  /*ebb0*/  @!P4 FMUL R111, R111, R111 ;  /* 0x0000006f6f6fc220 */ /* 0x010fe20000400000 */
[----:B------:R-:W-:Y:S02]  /*ebc0*/  FSETP.GEU.AND P4, PT, R119, -126, PT ;  /* 0xc2fc00007700780b */ /* 0x000fe40003f8e000 */
[----:B--2---:R-:W-:-:S03]  /*ebd0*/  FMNMX R5, R5, R70, !PT ;  /* 0x0000004605057209 */ /* 0x004fc60007800000 */
[----:B------:R-:W-:Y:S01]  /*ebe0*/  @!P5 FMUL R122, R122, 0.5 ;  /* 0x3f0000007a7ad820 */ /* 0x000fe20000400000 */
[----:B------:R-:W2:Y:S01]  /*ebf0*/  MUFU.EX2 R118, R118 ;  /* 0x0000007600767308 */ /* 0x000ea20000000800 */
        /* <DEDUP_REMOVED lines=8> */
[----:B--2---:R-:W-:Y:S01]  /*ec80*/  @!P3 FMUL R118, R118, R118 ;  /* 0x000000767676b220 */ /* 0x004fe20000400000 */
[----:B------:R-:W-:-:S04]  /*ec90*/  FSETP.NEU.AND P3, PT, R5, -INF , PT ;  /* 0xff8000000500780b */ /* 0x000fc80003f6d000 */
[----:B------:R-:W-:Y:S01]  /*eca0*/  FSEL R70, R5, RZ, P3 ;  /* 0x000000ff05467208 */ /* 0x000fe20001800000 */
[----:B------:R-:W-:Y:S01]  /*ecb0*/  @!P2 FMUL R126, R126, 0.5 ;  /* 0x3f0000007e7ea820 */ /* 0x000fe20000400000 */
[----:B------:R-:W2:Y:S01]  /*ecc0*/  MUFU.EX2 R123, R123 ;  /* 0x0000007b007b7308 */ /* 0x000ea20000000800 */
[----:B-1----:R-:W-:Y:S01]  /*ecd0*/  @!P5 FMUL R122, R122, R122 ;  /* 0x0000007a7a7ad220 */ /* 0x002fe20000400000 */
[----:B------:R-:W-:Y:S01]  /*ece0*/  FSETP.GEU.AND P5, PT, R131, -126, PT ;  /* 0xc2fc00008300780b */ /* 0x000fe20003fae000 */
[----:B------:R-:W-:Y:S01]  /*ecf0*/  FMUL R71, R70, UR33 ;  /* 0x0000002146477c20 */ /* 0x000fe20008400000 */
[----:B------:R-:W-:Y:S01]  /*ed00*/  FSETP.GEU.AND P3, PT, R150, -126, PT ;  /* 0xc2fc00009600780b */ /* 0x000fe20003f6e000 */
[----:B------:R-:W-:Y:S02]  /*ed10*/  FADD R70, -R70, R7 ;  /* 0x0000000746467221 */ /* 0x000fe40000000100 */
[--C-:B------:R-:W-:Y:S01]  /*ed20*/  FFMA R25, R25, UR33, -R71.reuse ;  /* 0x0000002119197c23 */ /* 0x100fe20008000847 */
[----:B------:R-:W1:Y:S01]  /*ed30*/  MUFU.EX2 R126, R126 ;  /* 0x0000007e007e7308 */ /* 0x000e620000000800 */
[--C-:B------:R-:W-:Y:S01]  /*ed40*/  FFMA R24, R24, UR33, -R71.reuse ;  /* 0x0000002118187c23 */ /* 0x100fe20008000847 */
[----:B---3--:R-:W-:Y:S01]  /*ed50*/  @!P4 FMUL R119, R119, R119 ;  /* 0x000000777777c220 */ /* 0x008fe20000400000 */
[----:B------:R-:W-:Y:S01]  /*ed60*/  FSETP.GEU.AND P4, PT, R127, -126, PT ;  /* 0xc2fc00007f00780b */ /* 0x000fe20003f8e000 */
[--C-:B------:R-:W-:Y:S01]  /*ed70*/  FFMA R36, R36, UR33, -R71.reuse ;  /* 0x0000002124247c23 */ /* 0x100fe20008000847 */
[--C-:B------:R-:W-:Y:S01]  /*ed80*/  FFMA R32, R32, UR33, -R71.reuse ;  /* 0x0000002120207c23 */ /* 0x100fe20008000847 */
[--C-:B------:R-:W-:Y:S01]  /*ed90*/  FFMA R28, R28, UR33, -R71.reuse ;  /* 0x000000211c1c7c23 */ /* 0x100fe20008000847 */
[----:B------:R-:W-:Y:S01]  /*eda0*/  @!P5 FMUL R131, R131, 0.5 ;  /* 0x3f0000008383d820 */ /* 0x000fe20000400000 */
[--C-:B------:R-:W-:Y:S01]  /*edb0*/  FFMA R33, R33, UR33, -R71.reuse ;  /* 0x0000002121217c23 */ /* 0x100fe20008000847 */
[----:B--2---:R-:W-:Y:S01]  /*edc0*/  @!P6 FMUL R123, R123, R123 ;  /* 0x0000007b7b7be220 */ /* 0x004fe20000400000 */
[----:B------:R-:W-:Y:S01]  /*edd0*/  FSETP.GEU.AND P6, PT, R24, -126, PT ;  /* 0xc2fc00001800780b */ /* 0x000fe20003fce000 */
[----:B------:R-:W-:Y:S01]  /*ede0*/  @!P3 FMUL R150, R150, 0.5 ;  /* 0x3f0000009696b820 */ /* 0x000fe20000400000 */
[--C-:B------:R-:W-:Y:S01]  /*edf0*/  FFMA R45, R45, UR33, -R71.reuse ;  /* 0x000000212d2d7c23 */ /* 0x100fe20008000847 */
[----:B------:R-:W2:Y:S01]  /*ee00*/  MUFU.EX2 R131, R131 ;  /* 0x0000008300837308 */ /* 0x000ea20000000800 */
[--C-:B------:R-:W-:Y:S01]  /*ee10*/  FFMA R29, R29, UR33, -R71.reuse ;  /* 0x000000211d1d7c23 */ /* 0x100fe20008000847 */
[--C-:B------:R-:W-:Y:S01]  /*ee20*/  FFMA R41, R41, UR33, -R71.reuse ;  /* 0x0000002129297c23 */ /* 0x100fe20008000847 */
[----:B------:R-:W-:Y:S01]  /*ee30*/  @!P4 FMUL R127, R127, 0.5 ;  /* 0x3f0000007f7fc820 */ /* 0x000fe20000400000 */
[----:B-1----:R-:W-:Y:S01]  /*ee40*/  @!P2 FMUL R126, R126, R126 ;  /* 0x0000007e7e7ea220 */ /* 0x002fe20000400000 */
[----:B------:R-:W-:Y:S01]  /*ee50*/  FSETP.GEU.AND P2, PT, R25, -126, PT ;  /* 0xc2fc00001900780b */ /* 0x000fe20003f4e000 */
[--C-:B------:R-:W-:Y:S01]  /*ee60*/  FFMA R37, R37, UR33, -R71.reuse ;  /* 0x0000002125257c23 */ /* 0x100fe20008000847 */
[--C-:B------:R-:W-:Y:S01]  /*ee70*/  FFMA R44, R44, UR33, -R71.reuse ;  /* 0x000000212c2c7c23 */ /* 0x100fe20008000847 */
[----:B------:R-:W1:Y:S01]  /*ee80*/  MUFU.EX2 R12, R150 ;  /* 0x00000096000c7308 */ /* 0x000e620000000800 */
        /* <DEDUP_REMOVED lines=8> */
[----:B--2---:R-:W-:Y:S01]  /*ef10*/  @!P5 FMUL R131, R131, R131 ;  /* 0x000000838383d220 */ /* 0x004fe20000400000 */
[----:B------:R-:W-:Y:S01]  /*ef20*/  @!P2 FMUL R25, R25, 0.5 ;  /* 0x3f0000001919a820 */ /* 0x000fe20000400000 */
[----:B------:R-:W-:Y:S01]  /*ef30*/  FSETP.GEU.AND P5, PT, R32, -126, PT ;  /* 0xc2fc00002000780b */ /* 0x000fe20003fae000 */
[--C-:B------:R-:W-:Y:S01]  /*ef40*/  FFMA R49, R49, UR33, -R71.reuse ;  /* 0x0000002131317c23 */ /* 0x100fe20008000847 */
[--C-:B------:R-:W-:Y:S01]  /*ef50*/  FFMA R61, R61, UR33, -R71.reuse ;  /* 0x000000213d3d7c23 */ /* 0x100fe20008000847 */
[--C-:B------:R-:W-:Y:S01]  /*ef60*/  FFMA R57, R57, UR33, -R71.reuse ;  /* 0x0000002139397c23 */ /* 0x100fe20008000847 */
[--C-:B------:R-:W-:Y:S01]  /*ef70*/  FFMA R64, R64, UR33, -R71.reuse ;  /* 0x0000002140407c23 */ /* 0x100fe20008000847 */
[----:B------:R-:W2:Y:S01]  /*ef80*/  MUFU.EX2 R25, R25 ;  /* 0x0000001900197308 */ /* 0x000ea20000000800 */
[----:B-1----:R-:W-:Y:S01]  /*ef90*/  @!P3 FMUL R12, R12, R12 ;  /* 0x0000000c0c0cb220 */ /* 0x002fe20000400000 */
[----:B------:R-:W-:Y:S01]  /*efa0*/  FSETP.GEU.AND P3, PT, R29, -126, PT ;  /* 0xc2fc00001d00780b */ /* 0x000fe20003f6e000 */
[--C-:B------:R-:W-:Y:S01]  /*efb0*/  FFMA R60, R60, UR33, -R71.reuse ;  /* 0x000000213c3c7c23 */ /* 0x100fe20008000847 */
[--C-:B------:R-:W-:Y:S01]  /*efc0*/  FFMA R68, R68, UR33, -R71.reuse ;  /* 0x0000002144447c23 */ /* 0x100fe20008000847 */
[--C-:B------:R-:W-:Y:S01]  /*efd0*/  FFMA R151, R73, UR33, -R71.reuse ;  /* 0x0000002149977c23 */ /* 0x100fe20008000847 */
[--C-:B------:R-:W-:Y:S01]  /*efe0*/  FFMA R85, R85, UR33, -R71.reuse ;  /* 0x0000002155557c23 */ /* 0x100fe20008000847 */
[--C-:B------:R-:W-:Y:S01]  /*eff0*/  FFMA R81, R81, UR33, -R71.reuse ;  /* 0x0000002151517c23 */ /* 0x100fe20008000847 */
[----:B------:R-:W1:Y:S01]  /*f000*/  MUFU.EX2 R24, R24 ;  /* 0x0000001800187308 */ /* 0x000e620000000800 */
[----:B---3--:R-:W-:Y:S01]  /*f010*/  @!P4 FMUL R127, R127, R127 ;  /* 0x0000007f7f7fc220 */ /* 0x008fe20000400000 */
[----:B------:R-:W-:Y:S01]  /*f020*/  FSETP.GEU.AND P4, PT, R28, -126, PT ;  /* 0xc2fc00001c00780b */ /* 0x000fe20003f8e000 */
[----:B------:R-:W-:Y:S01]  /*f030*/  @!P5 FMUL R32, R32, 0.5 ;  /* 0x3f0000002020d820 */ /* 0x000fe20000400000 */
[--C-:B------:R-:W-:Y:S01]  /*f040*/  FFMA R69, R69, UR33, -R71.reuse ;  /* 0x0000002145457c23 */ /* 0x100fe20008000847 */
[--C-:B------:R-:W-:Y:S01]  /*f050*/  FFMA R10, R10, UR33, -R71.reuse ;  /* 0x000000210a0a7c23 */ /* 0x100fe20008000847 */
[--C-:B------:R-:W-:Y:S01]  /*f060*/  FFMA R125, R125, UR33, -R71.reuse ;  /* 0x000000217d7d7c23 */ /* 0x100fe20008000847 */
[----:B------:R-:W-:Y:S01]  /*f070*/  @!P3 FMUL R29, R29, 0.5 ;  /* 0x3f0000001d1db820 */ /* 0x000fe20000400000 */
[--C-:B------:R-:W-:Y:S01]  /*f080*/  FFMA R136, R136, UR33, -R71.reuse ;  /* 0x0000002188887c23 */ /* 0x100fe20008000847 */
[----:B--2---:R-:W-:Y:S01]  /*f090*/  @!P2 FMUL R25, R25, R25 ;  /* 0x000000191919a220 */ /* 0x004fe20000400000 */
[----:B------:R-:W-:Y:S01]  /*f0a0*/  FSETP.GEU.AND P2, PT, R36, -126, PT ;  /* 0xc2fc00002400780b */ /* 0x000fe20003f4e000 */
[----:B------:R-:W2:Y:S01]  /*f0b0*/  MUFU.EX2 R32, R32 ;  /* 0x0000002000207308 */ /* 0x000ea20000000800 */
[----:B------:R-:W-:Y:S01]  /*f0c0*/  FFMA R7, R148, UR33, -R71 ;  /* 0x0000002194077c23 */ /* 0x000fe20008000847 */
[----:B------:R-:W-:Y:S01]  /*f0d0*/  FADD R146, R51, R12 ;  /* 0x0000000c33927221 */ /* 0x000fe20000000000 */
[----:B------:R-:W-:Y:S01]  /*f0e0*/  FADD R148, R50, R131 ;  /* 0x0000008332947221 */ /* 0x000fe20000000000 */
[----:B------:R-:W-:Y:S01]  /*f0f0*/  @!P4 FMUL R28, R28, 0.5 ;  /* 0x3f0000001c1cc820 */ /* 0x000fe20000400000 */
[----:B------:R-:W-:Y:S01]  /*f100*/  FMUL R70, R70, UR33 ;  /* 0x0000002146467c20 */ /* 0x000fe20008400000 */
[----:B-1----:R-:W-:Y:S01]  /*f110*/  @!P6 FMUL R24, R24, R24 ;  /* 0x000000181818e220 */ /* 0x002fe20000400000 */
[----:B------:R-:W-:Y:S01]  /*f120*/  FSETP.GEU.AND P6, PT, R33, -126, PT ;  /* 0xc2fc00002100780b */ /* 0x000fe20003fce000 */
[----:B------:R-:W1:Y:S04]  /*f130*/  MUFU.EX2 R29, R29 ;  /* 0x0000001d001d7308 */ /* 0x000e680000000800 */
[----:B------:R-:W-:-:S04]  /*f140*/  @!P2 FMUL R36, R36, 0.5 ;  /* 0x3f0000002424a820 */ /* 0x000fc80000400000 */
[----:B------:R3:W4:Y:S01]  /*f150*/  MUFU.EX2 R78, R36 ;  /* 0x00000024004e7308 */ /* 0x0007220000000800 */
[----:B--2---:R-:W-:Y:S01]  /*f160*/  @!P5 FMUL R32, R32, R32 ;  /* 0x000000202020d220 */ /* 0x004fe20000400000 */
[----:B------:R-:W-:Y:S02]  /*f170*/  FSETP.GEU.AND P5, PT, R41, -126, PT ;  /* 0xc2fc00002900780b */ /* 0x000fe40003fae000 */
[----:B------:R-:W-:-:S04]  /*f180*/  @!P6 FMUL R33, R33, 0.5 ;  /* 0x3f0000002121e820 */ /* 0x000fc80000400000 */
[----:B------:R-:W2:Y:S01]  /*f190*/  MUFU.EX2 R28, R28 ;  /* 0x0000001c001c7308 */ /* 0x000ea20000000800 */
[----:B-1----:R-:W-:Y:S01]  /*f1a0*/  @!P3 FMUL R29, R29, R29 ;  /* 0x0000001d1d1db220 */ /* 0x002fe20000400000 */
[----:B------:R-:W-:Y:S01]  /*f1b0*/  FSETP.GEU.AND P3, PT, R40, -126, PT ;  /* 0xc2fc00002800780b */ /* 0x000fe20003f6e000 */
[--C-:B---3--:R-:W-:Y:S01]  /*f1c0*/  FFMA R36, R80, UR33, -R71.reuse ;  /* 0x0000002150247c23 */ /* 0x108fe20008000847 */
[----:B------:R-:W-:Y:S01]  /*f1d0*/  FFMA R80, R89, UR33, -R71 ;  /* 0x0000002159507c23 */ /* 0x000fe20008000847 */
[----:B------:R-:W-:Y:S02]  /*f1e0*/  FADD R89, R20, R119 ;  /* 0x0000007714597221 */ /* 0x000fe40000000000 */
[----:B------:R-:W-:Y:S01]  /*f1f0*/  @!P5 FMUL R41, R41, 0.5 ;  /* 0x3f0000002929d820 */ /* 0x000fe20000400000 */
[----:B------:R-:W1:Y:S01]  /*f200*/  MUFU.EX2 R33, R33 ;  /* 0x0000002100217308 */ /* 0x000e620000000800 */
[----:B----4-:R-:W-:Y:S01]  /*f210*/  @!P2 FMUL R78, R78, R78 ;  /* 0x0000004e4e4ea220 */ /* 0x010fe20000400000 */
[----:B------:R-:W-:-:S05]  /*f220*/  FSETP.GEU.AND P2, PT, R45, -126, PT ;  /* 0xc2fc00002d00780b */ /* 0x000fca0003f4e000 */
        /* <DEDUP_REMOVED lines=8> */
[----:B---3--:R-:W-:Y:S01]  /*f2b0*/  FFMA R41, R88, UR33, -R71 ;  /* 0x0000002158297c23 */ /* 0x008fe20008000847 */
[----:B------:R-:W-:-:S03]  /*f2c0*/  FADD R88, R14, R75 ;  /* 0x0000004b0e587221 */ /* 0x000fc60000000000 */
[----:B------:R-:W-:Y:S01]  /*f2d0*/  @!P4 FMUL R37, R37, 0.5 ;  /* 0x3f0000002525c820 */ /* 0x000fe20000400000 */
[----:B------:R1:W3:Y:S01]  /*f2e0*/  MUFU.EX2 R143, R45 ;  /* 0x0000002d008f7308 */ /* 0x0002e20000000800 */
[----:B----4-:R-:W-:Y:S01]  /*f2f0*/  @!P5 FMUL R130, R130, R130 ;  /* 0x000000828282d220 */ /* 0x010fe20000400000 */
[----:B------:R-:W-:Y:S01]  /*f300*/  FSETP.GEU.AND P5, PT, R52, -126, PT ;  /* 0xc2fc00003400780b */ /* 0x000fe20003fae000 */
[--C-:B--2---:R-:W-:Y:S01]  /*f310*/  FFMA R40, R84, UR33, -R71.reuse ;  /* 0x0000002154287c23 */ /* 0x104fe20008000847 */
[----:B------:R-:W-:Y:S01]  /*f320*/  FFMA R84, R93, UR33, -R71 ;  /* 0x000000215d547c23 */ /* 0x000fe20008000847 */
[----:B------:R-:W-:Y:S01]  /*f330*/  FADD R88, R88, R89 ;  /* 0x0000005958587221 */ /* 0x000fe20000000000 */
[----:B------:R-:W-:Y:S01]  /*f340*/  FADD R89, R38, R107 ;  /* 0x0000006b26597221 */ /* 0x000fe20000000000 */
[----:B------:R-:W-:Y:S01]  /*f350*/  @!P6 FMUL R44, R44, 0.5 ;  /* 0x3f0000002c2ce820 */ /* 0x000fe20000400000 */
[----:B------:R2:W4:Y:S01]  /*f360*/  MUFU.EX2 R79, R37 ;  /* 0x00000025004f7308 */ /* 0x0005220000000800 */
[----:B-----5:R-:W-:Y:S01]  /*f370*/  @!P3 FMUL R91, R91, R91 ;  /* 0x0000005b5b5bb220 */ /* 0x020fe20000400000 */
[----:B------:R-:W-:Y:S01]  /*f380*/  FSETP.GEU.AND P3, PT, R49, -126, PT ;  /* 0xc2fc00003100780b */ /* 0x000fe20003f6e000 */
[--C-:B-1----:R-:W-:Y:S01]  /*f390*/  FFMA R45, R96, UR33, -R71.reuse ;  /* 0x00000021602d7c23 */ /* 0x102fe20008000847 */
[----:B------:R-:W-:Y:S01]  /*f3a0*/  FFMA R96, R101, UR33, -R71 ;  /* 0x0000002165607c23 */ /* 0x000fe20008000847 */
[----:B------:R-:W-:-:S02]  /*f3b0*/  FADD R101, R204, R63 ;  /* 0x0000003fcc657221 */ /* 0x000fc40000000000 */
[----:B------:R-:W-:Y:S01]  /*f3c0*/  @!P5 FMUL R52, R52, 0.5 ;  /* 0x3f0000003434d820 */ /* 0x000fe20000400000 */
[----:B------:R1:W5:Y:S01]  /*f3d0*/  MUFU.EX2 R90, R44 ;  /* 0x0000002c005a7308 */ /* 0x0003620000000800 */
[----:B---3--:R-:W-:Y:S01]  /*f3e0*/  @!P2 FMUL R143, R143, R143 ;  /* 0x0000008f8f8fa220 */ /* 0x008fe20000400000 */
[----:B------:R-:W-:Y:S01]  /*f3f0*/  FSETP.GEU.AND P2, PT, R56, -126, PT ;  /* 0xc2fc00003800780b */ /* 0x000fe20003f4e000 */
[----:B--2---:R-:W-:Y:S01]  /*f400*/  FFMA R37, R76, UR33, -R71 ;  /* 0x000000214c257c23 */ /* 0x004fe20008000847 */
[----:B------:R-:W-:-:S03]  /*f410*/  FADD R76, R35, R98 ;  /* 0x00000062234c7221 */ /* 0x000fc60000000000 */
[----:B------:R-:W-:Y:S01]  /*f420*/  @!P3 FMUL R49, R49, 0.5 ;  /* 0x3f0000003131b820 */ /* 0x000fe20000400000 */
[----:B------:R2:W3:Y:S01]  /*f430*/  MUFU.EX2 R102, R52 ;  /* 0x0000003400667308 */ /* 0x0004e20000000800 */
[----:B----4-:R-:W-:Y:S01]  /*f440*/  @!P4 FMUL R79, R79, R79 ;  /* 0x0000004f4f4fc220 */ /* 0x010fe20000400000 */
[----:B------:R-:W-:Y:S01]  /*f450*/  FSETP.GEU.AND P4, PT, R48, -126, PT ;  /* 0xc2fc00003000780b */ /* 0x000fe20003f8e000 */
[--C-:B-1----:R-:W-:Y:S01]  /*f460*/  FFMA R44, R72, UR33, -R71.reuse ;  /* 0x00000021482c7c23 */ /* 0x102fe20008000847 */
[--C-:B------:R-:W-:Y:S01]  /*f470*/  FFMA R72, R77, UR33, -R71.reuse ;  /* 0x000000214d487c23 */ /* 0x100fe20008000847 */
[----:B------:R-:W-:Y:S02]  /*f480*/  FADD R77, R23, R118 ;  /* 0x00000076174d7221 */ /* 0x000fe40000000000 */
[----:B------:R-:W-:Y:S01]  /*f490*/  @!P2 FMUL R56, R56, 0.5 ;  /* 0x3f0000003838a820 */ /* 0x000fe20000400000 */
[----:B------:R1:W4:Y:S01]  /*f4a0*/  MUFU.EX2 R134, R49 ;  /* 0x0000003100867308 */ /* 0x0003220000000800 */
[----:B-----5:R-:W-:Y:S01]  /*f4b0*/  @!P6 FMUL R90, R90, R90 ;  /* 0x0000005a5a5ae220 */ /* 0x020fe20000400000 */
[----:B------:R-:W-:Y:S01]  /*f4c0*/  FSETP.GEU.AND P6, PT, R53, -126, PT ;  /* 0xc2fc00003500780b */ /* 0x000fe20003fce000 */
[--C-:B--2---:R-:W-:Y:S01]  /*f4d0*/  FFMA R52, R112, UR33, -R71.reuse ;  /* 0x0000002170347c23 */ /* 0x104fe20008000847 */
[----:B------:R-:W-:Y:S01]  /*f4e0*/  FFMA R112, R140, UR33, -R71 ;  /* 0x000000218c707c23 */ /* 0x000fe20008000847 */
[----:B------:R-:W-:-:S02]  /*f4f0*/  FADD R140, R22, R123 ;  /* 0x0000007b168c7221 */ /* 0x000fc40000000000 */
[----:B------:R-:W-:Y:S01]  /*f500*/  @!P4 FMUL R48, R48, 0.5 ;  /* 0x3f0000003030c820 */ /* 0x000fe20000400000 */
[----:B------:R2:W5:Y:S01]  /*f510*/  MUFU.EX2 R139, R56 ;  /* 0x00000038008b7308 */ /* 0x0005620000000800 */
[----:B---3--:R-:W-:Y:S01]  /*f520*/  @!P5 FMUL R102, R102, R102 ;  /* 0x000000666666d220 */ /* 0x008fe20000400000 */
[----:B------:R-:W-:Y:S01]  /*f530*/  FSETP.GEU.AND P5, PT, R61, -126, PT ;  /* 0xc2fc00003d00780b */ /* 0x000fe20003fae000 */
[----:B-1----:R-:W-:Y:S01]  /*f540*/  FFMA R49, R100, UR33, -R71 ;  /* 0x0000002164317c23 */ /* 0x002fe20008000847 */
[----:B------:R-:W-:-:S03]  /*f550*/  FADD R100, R18, R99 ;  /* 0x0000006312647221 */ /* 0x000fc60000000000 */
[----:B------:R-:W-:Y:S01]  /*f560*/  @!P6 FMUL R53, R53, 0.5 ;  /* 0x3f0000003535e820 */ /* 0x000fe20000400000 */
[----:B------:R1:W3:Y:S01]  /*f570*/  MUFU.EX2 R103, R48 ;  /* 0x0000003000677308 */ /* 0x0002e20000000800 */
[----:B----4-:R-:W-:Y:S01]  /*f580*/  @!P3 FMUL R134, R134, R134 ;  /* 0x000000868686b220 */ /* 0x010fe20000400000 */
[----:B------:R-:W-:Y:S01]  /*f590*/  FSETP.GEU.AND P3, PT, R60, -126, PT ;  /* 0xc2fc00003c00780b */ /* 0x000fe20003f6e000 */
[--C-:B--2---:R-:W-:Y:S01]  /*f5a0*/  FFMA R56, R120, UR33, -R71.reuse ;  /* 0x0000002178387c23 */ /* 0x104fe20008000847 */
[--C-:B------:R-:W-:Y:S01]  /*f5b0*/  FFMA R120, R129, UR33, -R71.reuse ;  /* 0x0000002181787c23 */ /* 0x100fe20008000847 */
[--C-:B------:R-:W-:Y:S01]  /*f5c0*/  FFMA R129, R132, UR33, -R71.reuse ;  /* 0x0000002184817c23 */ /* 0x100fe20008000847 */
[----:B------:R-:W-:Y:S01]  /*f5d0*/  FADD R132, R21, R122 ;  /* 0x0000007a15847221 */ /* 0x000fe20000000000 */
[----:B------:R-:W-:Y:S01]  /*f5e0*/  @!P5 FMUL R61, R61, 0.5 ;  /* 0x3f0000003d3dd820 */ /* 0x000fe20000400000 */
[----:B------:R2:W4:Y:S01]  /*f5f0*/  MUFU.EX2 R147, R53 ;  /* 0x0000003500937308 */ /* 0x0005220000000800 */
[----:B-----5:R-:W-:Y:S01]  /*f600*/  @!P2 FMUL R139, R139, R139 ;  /* 0x0000008b8b8ba220 */ /* 0x020fe20000400000 */
[----:B------:R-:W-:Y:S01]  /*f610*/  FSETP.GEU.AND P2, PT, R65, -126, PT ;  /* 0xc2fc00004100780b */ /* 0x000fe20003f4e000 */
[--C-:B-1----:R-:W-:Y:S01]  /*f620*/  FFMA R48, R104, UR33, -R71.reuse ;  /* 0x0000002168307c23 */ /* 0x102fe20008000847 */
[--C-:B------:R-:W-:Y:S01]  /*f630*/  FFMA R104, R109, UR33, -R71.reuse ;  /* 0x000000216d687c23 */ /* 0x100fe20008000847 */
[--C-:B------:R-:W-:Y:S01]  /*f640*/  FFMA R109, R116, UR33, -R71.reuse ;  /* 0x00000021746d7c23 */ /* 0x100fe20008000847 */
[--C-:B------:R-:W-:Y:S01]  /*f650*/  FFMA R116, R137, UR33, -R71.reuse ;  /* 0x0000002189747c23 */ /* 0x100fe20008000847 */
[----:B------:R-:W-:Y:S01]  /*f660*/  @!P3 FMUL R60, R60, 0.5 ;  /* 0x3f0000003c3cb820 */ /* 0x000fe20000400000 */
[----:B------:R1:W5:Y:S01]  /*f670*/  MUFU.EX2 R142, R61 ;  /* 0x0000003d008e7308 */ /* 0x0003620000000800 */
[----:B---3--:R-:W-:Y:S01]  /*f680*/  @!P4 FMUL R103, R103, R103 ;  /* 0x000000676767c220 */ /* 0x008fe20000400000 */
[----:B------:R-:W-:Y:S01]  /*f690*/  FSETP.GEU.AND P4, PT, R57, -126, PT ;  /* 0xc2fc00003900780b */ /* 0x000fe20003f8e000 */
[--C-:B--2---:R-:W-:Y:S01]  /*f6a0*/  FFMA R53, R108, UR33, -R71.reuse ;  /* 0x000000216c357c23 */ /* 0x104fe20008000847 */
[----:B------:R-:W-:Y:S01]  /*f6b0*/  FFMA R108, R145, UR33, -R71 ;  /* 0x00000021916c7c23 */ /* 0x000fe20008000847 */
[----:B------:R-:W-:Y:S01]  /*f6c0*/  FADD R137, R47, R126 ;  /* 0x0000007e2f897221 */ /* 0x000fe20000000000 */
[----:B------:R-:W-:Y:S01]  /*f6d0*/  FADD R145, R46, R127 ;  /* 0x0000007f2e917221 */ /* 0x000fe20000000000 */
[----:B------:R-:W-:Y:S01]  /*f6e0*/  @!P2 FMUL R65, R65, 0.5 ;  /* 0x3f0000004141a820 */ /* 0x000fe20000400000 */
[----:B------:R-:W2:Y:S01]  /*f6f0*/  MUFU.EX2 R135, R60 ;  /* 0x0000003c00877308 */ /* 0x000ea20000000800 */
[----:B----4-:R-:W-:Y:S01]  /*f700*/  @!P6 FMUL R147, R147, R147 ;  /* 0x000000939393e220 */ /* 0x010fe20000400000 */
[----:B------:R-:W-:Y:S01]  /*f710*/  FSETP.GEU.AND P6, PT, R64, -126, PT ;  /* 0xc2fc00004000780b */ /* 0x000fe20003fce000 */
[--C-:B-1----:R-:W-:Y:S01]  /*f720*/  FFMA R61, R92, UR33, -R71.reuse ;  /* 0x000000215c3d7c23 */ /* 0x102fe20008000847 */
[--C-:B------:R-:W-:Y:S01]  /*f730*/  FFMA R92, R97, UR33, -R71.reuse ;  /* 0x00000021615c7c23 */ /* 0x100fe20008000847 */
[--C-:B------:R-:W-:Y:S01]  /*f740*/  FFMA R97, R113, UR33, -R71.reuse ;  /* 0x0000002171617c23 */ /* 0x100fe20008000847 */
[----:B------:R-:W-:Y:S01]  /*f750*/  FFMA R113, R144, UR33, -R71 ;  /* 0x0000002190717c23 */ /* 0x000fe20008000847 */
[----:B------:R-:W-:Y:S01]  /*f760*/  @!P4 FMUL R57, R57, 0.5 ;  /* 0x3f0000003939c820 */ /* 0x000fe20000400000 */
[----:B------:R-:W1:Y:S01]  /*f770*/  MUFU.EX2 R65, R65 ;  /* 0x0000004100417308 */ /* 0x000e620000000800 */
[----:B-----5:R-:W-:Y:S01]  /*f780*/  @!P5 FMUL R142, R142, R142 ;  /* 0x0000008e8e8ed220 */ /* 0x020fe20000400000 */
[----:B------:R-:W-:Y:S01]  /*f790*/  FSETP.GEU.AND P5, PT, R44, -126, PT ;  /* 0xc2fc00002c00780b */ /* 0x000fe20003fae000 */
[----:B------:R-:W-:-:S04]  /*f7a0*/  FADD R144, R200, R67 ;  /* 0x00000043c8907221 */ /* 0x000fc80000000000 */
[----:B------:R-:W-:Y:S01]  /*f7b0*/  @!P6 FMUL R64, R64, 0.5 ;  /* 0x3f0000004040e820 */ /* 0x000fe20000400000 */
[----:B------:R3:W4:Y:S01]  /*f7c0*/  MUFU.EX2 R138, R57 ;  /* 0x00000039008a7308 */ /* 0x0007220000000800 */
[----:B--2---:R-:W-:Y:S01]  /*f7d0*/  @!P3 FMUL R135, R135, R135 ;  /* 0x000000878787b220 */ /* 0x004fe20000400000 */
[----:B------:R-:W-:-:S05]  /*f7e0*/  FSETP.GEU.AND P3, PT, R69, -126, PT ;  /* 0xc2fc00004500780b */ /* 0x000fca0003f6e000 */
[----:B------:R-:W-:Y:S01]  /*f7f0*/  @!P5 FMUL R44, R44, 0.5 ;  /* 0x3f0000002c2cd820 */ /* 0x000fe20000400000 */
        /* <DEDUP_REMOVED lines=9> */
[----:B------:R-:W-:Y:S01]  /*f890*/  FSETP.GEU.AND P4, PT, R68, -126, PT ;  /* 0xc2fc00004400780b */ /* 0x000fe20003f8e000 */
[----:B------:R-:W-:Y:S01]  /*f8a0*/  FADD R144, R144, R141 ;  /* 0x0000008d90907221 */ /* 0x000fe20000000000 */
[----:B------:R-:W-:-:S03]  /*f8b0*/  FADD R141, R17, R94 ;  /* 0x0000005e118d7221 */ /* 0x000fc60000000000 */
[----:B------:R-:W-:Y:S01]  /*f8c0*/  @!P2 FMUL R37, R37, 0.5 ;  /* 0x3f0000002525a820 */ /* 0x000fe20000400000 */
[----:B------:R3:W4:Y:S01]  /*f8d0*/  MUFU.EX2 R73, R69 ;  /* 0x0000004500497308 */ /* 0x0007220000000800 */
[----:B--2---:R-:W-:Y:S01]  /*f8e0*/  @!P6 FMUL R64, R64, R64 ;  /* 0x000000404040e220 */ /* 0x004fe20000400000 */
[----:B------:R-:W-:Y:S01]  /*f8f0*/  FSETP.GEU.AND P6, PT, R151, -126, PT ;  /* 0xc2fc00009700780b */ /* 0x000fe20003fce000 */
[----:B------:R-:W-:-:S04]  /*f900*/  FADD R141, R141, R148 ;  /* 0x000000948d8d7221 */ /* 0x000fc80000000000 */
[----:B------:R-:W-:Y:S01]  /*f910*/  @!P4 FMUL R68, R68, 0.5 ;  /* 0x3f0000004444c820 */ /* 0x000fe20000400000 */
[----:B------:R-:W2:Y:S01]  /*f920*/  MUFU.EX2 R37, R37 ;  /* 0x0000002500257308 */ /* 0x000ea20000000800 */
[----:B-1----:R-:W-:Y:S01]  /*f930*/  @!P5 FMUL R44, R44, R44 ;  /* 0x0000002c2c2cd220 */ /* 0x002fe20000400000 */
[----:B------:R-:W-:Y:S01]  /*f940*/  FSETP.GEU.AND P5, PT, R81, -126, PT ;  /* 0xc2fc00005100780b */ /* 0x000fe20003fae000 */
[--C-:B---3--:R-:W-:Y:S01]  /*f950*/  FFMA R69, R128, UR33, -R71.reuse ;  /* 0x0000002180457c23 */ /* 0x108fe20008000847 */
[----:B------:R-:W-:-:S03]  /*f960*/  FFMA R128, R117, UR33, -R71 ;  /* 0x0000002175807c23 */ /* 0x000fc60008000847 */
[----:B------:R-:W-:Y:S01]  /*f970*/  @!P6 FMUL R151, R151, 0.5 ;  /* 0x3f0000009797e820 */ /* 0x000fe20000400000 */
[----:B------:R1:W3:Y:S01]  /*f980*/  MUFU.EX2 R60, R68 ;  /* 0x00000044003c7308 */ /* 0x0002e20000000800 */
[----:B----4-:R-:W-:Y:S01]  /*f990*/  @!P3 FMUL R73, R73, R73 ;  /* 0x000000494949b220 */ /* 0x010fe20000400000 */
[----:B------:R-:W-:-:S05]  /*f9a0*/  FSETP.GEU.AND P3, PT, R36, -126, PT ;  /* 0xc2fc00002400780b */ /* 0x000fca0003f6e000 */
[----:B------:R-:W-:Y:S01]  /*f9b0*/  @!P5 FMUL R81, R81, 0.5 ;  /* 0x3f0000005151d820 */ /* 0x000fe20000400000 */
[----:B------:R-:W4:Y:S01]  /*f9c0*/  MUFU.EX2 R151, R151 ;  /* 0x0000009700977308 */ /* 0x000f220000000800 */
[----:B--2---:R-:W-:Y:S01]  /*f9d0*/  @!P2 FMUL R37, R37, R37 ;  /* 0x000000252525a220 */ /* 0x004fe20000400000 */
[----:B------:R-:W-:Y:S01]  /*f9e0*/  FSETP.GEU.AND P2, PT, R85, -126, PT ;  /* 0xc2fc00005500780b */ /* 0x000fe20003f4e000 */
[----:B-1----:R-:W-:Y:S01]  /*f9f0*/  FADD R68, -R13, R8 ;  /* 0x000000080d447221 */ /* 0x002fe20000000100 */
[----:B------:R-:W-:-:S03]  /*fa00*/  FFMA R8, R202, UR33, -R71 ;  /* 0x00000021ca087c23 */ /* 0x000fc60008000847 */
[----:B------:R-:W-:Y:S01]  /*fa10*/  @!P3 FMUL R36, R36, 0.5 ;  /* 0x3f0000002424b820 */ /* 0x000fe20000400000 */
[----:B------:R-:W1:Y:S01]  /*fa20*/  MUFU.EX2 R81, R81 ;  /* 0x0000005100517308 */ /* 0x000e620000000800 */
[----:B---3--:R-:W-:Y:S01]  /*fa30*/  @!P4 FMUL R60, R60, R60 ;  /* 0x0000003c3c3cc220 */ /* 0x008fe20000400000 */
[----:B------:R-:W-:-:S05]  /*fa40*/  FSETP.GEU.AND P4, PT, R72, -126, PT ;  /* 0xc2fc00004800780b */ /* 0x000fca0003f8e000 */
[----:B------:R-:W-:Y:S01]  /*fa50*/  @!P2 FMUL R85, R85, 0.5 ;  /* 0x3f0000005555a820 */ /* 0x000fe20000400000 */
[----:B------:R-:W2:Y:S01]  /*fa60*/  MUFU.EX2 R36, R36 ;  /* 0x0000002400247308 */ /* 0x000ea20000000800 */
[----:B----4-:R-:W-:Y:S01]  /*fa70*/  @!P6 FMUL R151, R151, R151 ;  /* 0x000000979797e220 */ /* 0x010fe20000400000 */
        /* <DEDUP_REMOVED lines=44> */
[----:B------:R1:W4:Y:S01]  /*fd40*/  MUFU.EX2 R93, R10 ;  /* 0x0000000a005d7308 */ /* 0x0003220000000800 */
[----:B--2---:R-:W-:Y:S01]  /*fd50*/  @!P5 FMUL R96, R96, R96 ;  /* 0x000000606060d220 */ /* 0x004fe20000400000 */
[----:B------:R-:W-:-:S05]  /*fd60*/  FSETP.GEU.AND P5, PT, R52, -126, PT ;  /* 0xc2fc00003400780b */ /* 0x000fca0003fae000 */
[----:B------:R-:W-:Y:S01]  /*fd70*/  @!P6 FMUL R48, R48, 0.5 ;  /* 0x3f0000003030e820 */ /* 0x000fe20000400000 */
[----:B------:R-:W2:Y:S01]  /*fd80*/  MUFU.EX2 R92, R92 ;  /* 0x0000005c005c7308 */ /* 0x000ea20000000800 */
[--C-:B-1----:R-:W-:Y:S01]  /*fd90*/  FFMA R10, R124, UR33, -R71.reuse ;  /* 0x000000217c0a7c23 */ /* 0x102fe20008000847 */
[----:B---3--:R-:W-:Y:S01]  /*fda0*/  @!P3 FMUL R49, R49, R49 ;  /* 0x000000313131b220 */ /* 0x008fe20000400000 */
[----:B------:R-:W-:Y:S01]  /*fdb0*/  FSETP.GEU.AND P3, PT, R104, -126, PT ;  /* 0xc2fc00006800780b */ /* 0x000fe20003f6e000 */
[----:B------:R-:W-:Y:S01]  /*fdc0*/  FFMA R124, R133, UR33, -R71 ;  /* 0x00000021857c7c23 */ /* 0x000fe20008000847 */
[----:B------:R-:W-:Y:S01]  /*fdd0*/  FADD R71, R201, R54 ;  /* 0x00000036c9477221 */ /* 0x000fe20000000000 */
[----:B------:R-:W-:Y:S01]  /*fde0*/  FADD R133, R27, R106 ;  /* 0x0000006a1b857221 */ /* 0x000fe20000000000 */
[----:B------:R-:W-:Y:S01]  /*fdf0*/  @!P5 FMUL R52, R52, 0.5 ;  /* 0x3f0000003434d820 */ /* 0x000fe20000400000 */
[----:B------:R-:W1:Y:S01]  /*fe00*/  MUFU.EX2 R48, R48 ;  /* 0x0000003000307308 */ /* 0x000e620000000800 */
[----:B----4-:R-:W-:Y:S01]  /*fe10*/  @!P2 FMUL R93, R93, R93 ;  /* 0x0000005d5d5da220 */ /* 0x010fe20000400000 */
[----:B------:R-:W-:Y:S01]  /*fe20*/  FSETP.GEU.AND P2, PT, R56, -126, PT ;  /* 0xc2fc00003800780b */ /* 0x000fe20003f4e000 */
[----:B------:R-:W-:Y:S01]  /*fe30*/  FADD R71, R71, R100 ;  /* 0x0000006447477221 */ /* 0x000fe20000000000 */
[----:B------:R-:W-:Y:S01]  /*fe40*/  FADD R100, R149, R59 ;  /* 0x0000003b95647221 */ /* 0x000fe20000000000 */
[----:B------:R-:W-:Y:S01]  /*fe50*/  FADD R214, R78, R49 ;  /* 0x000000314ed67221 */ /* 0x000fe20000000000 */
[----:B------:R-:W-:Y:S01]  /*fe60*/  F2FP.F16.F32.PACK_AB R27, R27, R38 ;  /* 0x000000261b1b723e */ /* 0x000fe200000000ff */
[----:B------:R-:W-:Y:S01]  /*fe70*/  FADD R71, R71, R88 ;  /* 0x0000005847477221 */ /* 0x000fe20000000000 */
[----:B------:R-:W3:Y:S01]  /*fe80*/  MUFU.EX2 R52, R52 ;  /* 0x0000003400347308 */ /* 0x000ee20000000800 */
[----:B--2---:R-:W-:Y:S01]  /*fe90*/  @!P4 FMUL R92, R92, R92 ;  /* 0x0000005c5c5cc220 */ /* 0x004fe20000400000 */
[----:B------:R-:W-:Y:S01]  /*fea0*/  FSETP.GEU.AND P4, PT, R53, -126, PT ;  /* 0xc2fc00003500780b */ /* 0x000fe20003f8e000 */
[----:B------:R-:W-:Y:S01]  /*feb0*/  @!P3 FMUL R104, R104, 0.5 ;  /* 0x3f0000006868b820 */ /* 0x000fe20000400000 */
[----:B------:R-:W-:Y:S01]  /*fec0*/  FADD R100, R100, R89 ;  /* 0x0000005964647221 */ /* 0x000fe20000000000 */
[----:B------:R-:W-:Y:S01]  /*fed0*/  FADD R89, R15, R82 ;  /* 0x000000520f597221 */ /* 0x000fe20000000000 */
[----:B------:R-:W-:Y:S01]  /*fee0*/  F2FP.F16.F32.PACK_AB R88, R130, R91 ;  /* 0x0000005b8258723e */ /* 0x000fe200000000ff */
[----:B------:R-:W-:Y:S01]  /*fef0*/  @!P2 FMUL R56, R56, 0.5 ;  /* 0x3f0000003838a820 */ /* 0x000fe20000400000 */
[----:B------:R-:W-:Y:S01]  /*ff00*/  F2FP.F16.F32.PACK_AB R38, R85, R40 ;  /* 0x000000285526723e */ /* 0x000fe200000000ff */
[----:B-1----:R-:W-:Y:S01]  /*ff10*/  @!P6 FMUL R48, R48, R48 ;  /* 0x000000303030e220 */ /* 0x002fe20000400000 */
[----:B------:R-:W-:Y:S01]  /*ff20*/  FSETP.GEU.AND P6, PT, R97, -126, PT ;  /* 0xc2fc00006100780b */ /* 0x000fe20003fce000 */
[----:B------:R-:W1:Y:S01]  /*ff30*/  MUFU.EX2 R104, R104 ;  /* 0x0000006800687308 */ /* 0x000e620000000800 */
[----:B------:R-:W-:Y:S01]  /*ff40*/  FADD R89, R89, R140 ;  /* 0x0000008c59597221 */ /* 0x000fe20000000000 */
[----:B------:R-:W-:Y:S01]  /*ff50*/  FADD R140, R19, R110 ;  /* 0x0000006e138c7221 */ /* 0x000fe20000000000 */
[----:B------:R-:W-:Y:S01]  /*ff60*/  FADD R148, R91, R48 ;  /* 0x000000305b947221 */ /* 0x000fe20000000000 */
[----:B------:R-:W-:Y:S01]  /*ff70*/  @!P4 FMUL R53, R53, 0.5 ;  /* 0x3f0000003535c820 */ /* 0x000fe20000400000 */
[----:B------:R-:W-:Y:S01]  /*ff80*/  F2FP.F16.F32.PACK_AB R91, R15, R42 ;  /* 0x0000002a0f5b723e */ /* 0x000fe200000000ff */
[----:B---3--:R-:W-:Y:S01]  /*ff90*/  @!P5 FMUL R52, R52, R52 ;  /* 0x000000343434d220 */ /* 0x008fe20000400000 */
[----:B------:R-:W-:Y:S01]  /*ffa0*/  FSETP.GEU.AND P5, PT, R10, -126, PT ;  /* 0xc2fc00000a00780b */ /* 0x000fe20003fae000 */
[----:B------:R-:W2:Y:S01]  /*ffb0*/  MUFU.EX2 R56, R56 ;  /* 0x0000003800387308 */ /* 0x000ea20000000800 */
[----:B------:R-:W-:-:S02]  /*ffc0*/  F2FP.F16.F32.PACK_AB R78, R79, R78 ;  /* 0x0000004e4f4e723e */ /* 0x000fc400000000ff */
[----:B------:R-:W-:Y:S01]  /*ffd0*/  F2FP.F16.F32.PACK_AB R48, R93, R48 ;  /* 0x000000305d30723e */ /* 0x000fe200000000ff */
[----:B------:R-:W-:-:S04]  /*ffe0*/  @!P6 FMUL R97, R97, 0.5 ;  /* 0x3f0000006161e820 */ /* 0x000fc80000400000 */
[----:B------:R-:W3:Y:S01]  /*fff0*/  MUFU.EX2 R53, R53 ;  /* 0x0000003500357308 */ /* 0x000ee20000000800 */
[----:B-1----:R-:W-:Y:S01]  /*10000*/  @!P3 FMUL R104, R104, R104 ;  /* 0x000000686868b220 */ /* 0x002fe20000400000 */
[----:B------:R-:W-:Y:S02]  /*10010*/  FSETP.GEU.AND P3, PT, R109, -126, PT ;  /* 0xc2fc00006d00780b */ /* 0x000fe40003f6e000 */
[----:B------:R-:W-:-:S04]  /*10020*/  @!P5 FMUL R10, R10, 0.5 ;  /* 0x3f0000000a0ad820 */ /* 0x000fc80000400000 */
[----:B------:R-:W1:Y:S01]  /*10030*/  MUFU.EX2 R97, R97 ;  /* 0x0000006100617308 */ /* 0x000e620000000800 */
[----:B--2---:R-:W-:Y:S01]  /*10040*/  @!P2 FMUL R56, R56, R56 ;  /* 0x000000383838a220 */ /* 0x004fe20000400000 */
[----:B------:R-:W-:-:S03]  /*10050*/  FSETP.GEU.AND P2, PT, R69, -126, PT ;  /* 0xc2fc00004500780b */ /* 0x000fc60003f4e000 */
[----:B------:R-:W-:Y:S02]  /*10060*/  FADD R202, R139, R56 ;  /* 0x000000388bca7221 */ /* 0x000fe40000000000 */
        /* <DEDUP_REMOVED lines=9> */
[----:B------:R1:W4:Y:S01]  /*10100*/  MUFU.EX2 R117, R69 ;  /* 0x0000004500757308 */ /* 0x0003220000000800 */
[----:B--2---:R-:W-:Y:S01]  /*10110*/  @!P5 FMUL R10, R10, R10 ;  /* 0x0000000a0a0ad220 */ /* 0x004fe20000400000 */
[----:B------:R-:W-:-:S03]  /*10120*/  FSETP.GEU.AND P5, PT, R129, -126, PT ;  /* 0xc2fc00008100780b */ /* 0x000fc60003fae000 */
[----:B------:R-:W-:Y:S02]  /*10130*/  FADD R211, R135, R10 ;  /* 0x0000000a87d37221 */ /* 0x000fe40000000000 */
[----:B------:R-:W-:Y:S01]  /*10140*/  @!P6 FMUL R125, R125, 0.5 ;  /* 0x3f0000007d7de820 */ /* 0x000fe20000400000 */
[----:B------:R-:W2:Y:S01]  /*10150*/  MUFU.EX2 R57, R57 ;  /* 0x0000003900397308 */ /* 0x000ea20000000800 */
[----:B-1----:R-:W-:Y:S01]  /*10160*/  FADD R69, R9, R55 ;  /* 0x0000003709457221 */ /* 0x002fe20000000000 */
[----:B---3--:R-:W-:-:S03]  /*10170*/  @!P3 FMUL R109, R109, R109 ;  /* 0x0000006d6d6db220 */ /* 0x008fc60000400000 */
        /* <DEDUP_REMOVED lines=14> */
[----:B------:R-:W-:Y:S01]  /*10260*/  FADD R77, R77, R132 ;  /* 0x000000844d4d7221 */ /* 0x000fe20000000000 */
[----:B------:R-:W-:Y:S01]  /*10270*/  FADD R132, R203, R58 ;  /* 0x0000003acb847221 */ /* 0x000fe20000000000 */
[----:B------:R-:W-:Y:S01]  /*10280*/  FADD R207, R138, R57 ;  /* 0x000000398acf7221 */ /* 0x000fe20000000000 */
[----:B------:R-:W-:Y:S01]  /*10290*/  F2FP.F16.F32.PACK_AB R76, R33, R32 ;  /* 0x00000020214c723e */ /* 0x000fe200000000ff */
        /* <DEDUP_REMOVED lines=10> */
[----:B---3--:R-:W-:Y:S01]  /*10340*/  @!P5 FMUL R129, R129, R129 ;  /* 0x000000818181d220 */ /* 0x008fe20000400000 */
        /* <DEDUP_REMOVED lines=11> */
[----:B------:R3:W4:Y:S01]  /*10400*/  MUFU.EX2 R125, R136 ;  /* 0x00000088007d7308 */ /* 0x0007220000000800 */
[----:B-1----:R-:W-:Y:S01]  /*10410*/  @!P2 FMUL R116, R116, R116 ;  /* 0x000000747474a220 */ /* 0x002fe20000400000 */
[----:B------:R-:W-:Y:S01]  /*10420*/  FSETP.GEU.AND P2, PT, R108, -126, PT ;  /* 0xc2fc00006c00780b */ /* 0x000fe20003f4e000 */
[----:B------:R-:W-:Y:S01]  /*10430*/  @!P5 FMUL R121, R121, 0.5 ;  /* 0x3f0000007979d820 */ /* 0x000fe20000400000 */
[----:B------:R-:W-:Y:S01]  /*10440*/  FADD R132, R132, R89 ;  /* 0x0000005984847221 */ /* 0x000fe20000000000 */
[----:B------:R-:W-:Y:S01]  /*10450*/  FADD R140, R133, R140 ;  /* 0x0000008c858c7221 */ /* 0x000fe20000000000 */
[----:B------:R-:W-:-:S02]  /*10460*/  F2FP.F16.F32.PACK_AB R31, R31, R34 ;  /* 0x000000221f1f723e */ /* 0x000fc400000000ff */
[----:B------:R-:W-:Y:S01]  /*10470*/  F2FP.F16.F32.PACK_AB R34, R72, R37 ;  /* 0x000000254822723e */ /* 0x000fe200000000ff */
[----:B--2---:R-:W-:Y:S01]  /*10480*/  @!P4 FMUL R120, R120, R120 ;  /* 0x000000787878c220 */ /* 0x004fe20000400000 */
[----:B------:R-:W-:Y:S01]  /*10490*/  FSETP.GEU.AND P4, PT, R112, -126, PT ;  /* 0xc2fc00007000780b */ /* 0x000fe20003f8e000 */
[----:B---3--:R-:W-:Y:S01]  /*104a0*/  FADD R136, R30, R111 ;  /* 0x0000006f1e887221 */ /* 0x008fe20000000000 */
        /* <DEDUP_REMOVED lines=8> */
[----:B------:R-:W-:Y:S01]  /*10530*/  F2FP.F16.F32.PACK_AB R100, R134, R103 ;  /* 0x000000678664723e */ /* 0x000fe200000000ff */
        /* <DEDUP_REMOVED lines=24> */
[----:B------:R-:W-:Y:S01]  /*106c0*/  FADD R202, R151, R116 ;  /* 0x0000007497ca7221 */ /* 0x000fe20000000000 */
[----:B---3--:R-:W-:Y:S01]  /*106d0*/  @!P4 FMUL R112, R112, R112 ;  /* 0x000000707070c220 */ /* 0x008fe20000400000 */
[----:B------:R-:W-:Y:S01]  /*106e0*/  FSETP.GEU.AND P4, PT, R128, -126, PT ;  /* 0xc2fc00008000780b */ /* 0x000fe20003f8e000 */
[----:B------:R-:W-:Y:S01]  /*106f0*/  @!P5 FMUL R124, R124, 0.5 ;  /* 0x3f0000007c7cd820 */ /* 0x000fe20000400000 */
        /* <DEDUP_REMOVED lines=13> */
[----:B------:R-:W-:Y:S01]  /*107d0*/  FMUL R210, R68, UR33 ;  /* 0x0000002144d27c20 */ /* 0x000fe20008400000 */
[----:B------:R-:W-:Y:S01]  /*107e0*/  FADD R212, R36, R113 ;  /* 0x0000007124d47221 */ /* 0x000fe20000000000 */
[----:B------:R-:W-:Y:S01]  /*107f0*/  FADD R208, R32, R45 ;  /* 0x0000002d20d07221 */ /* 0x000fe20000000000 */
[----:B------:R-:W-:Y:S01]  /*10800*/  FADD R144, R77, R144 ;  /* 0x000000904d907221 */ /* 0x000fe20000000000 */
[----:B------:R-:W2:Y:S01]  /*10810*/  MUFU.EX2 R128, R128 ;  /* 0x0000008000807308 */ /* 0x000ea20000000800 */
[----:B------:R-:W-:Y:S01]  /*10820*/  FSETP.GEU.AND P3, PT, R210, -126, PT ;  /* 0xc2fc0000d200780b */ /* 0x000fe20003f6e000 */
        /* <DEDUP_REMOVED lines=8> */
[----:B------:R-:W-:Y:S01]  /*108b0*/  FSETP.GEU.AND P2, PT, R70, -126, PT ;  /* 0xc2fc00004600780b */ /* 0x000fe20003f4e000 */
[----:B------:R-:W-:Y:S01]  /*108c0*/  FADD R68, R212, R217 ;  /* 0x000000d9d4447221 */ /* 0x000fe20000000000 */
[----:B------:R-:W-:Y:S01]  /*108d0*/  FADD R215, R215, R216 ;  /* 0x000000d8d7d77221 */ /* 0x000fe20000000000 */
[----:B------:R-:W-:Y:S01]  /*108e0*/  FADD R212, R214, R219 ;  /* 0x000000dbd6d47221 */ /* 0x000fe20000000000 */
[----:B------:R-:W-:Y:S01]  /*108f0*/  @!P3 FMUL R210, R210, 0.5 ;  /* 0x3f000000d2d2b820 */ /* 0x000fe20000400000 */
[----:B------:R-:W-:Y:S01]  /*10900*/  FADD R216, R102, R109 ;  /* 0x0000006d66d87221 */ /* 0x000fe20000000000 */
[----:B------:R-:W1:Y:S01]  /*10910*/  MUFU.EX2 R7, R7 ;  /* 0x0000000700077308 */ /* 0x000e620000000800 */
[----:B--2---:R-:W-:Y:S01]  /*10920*/  @!P4 FMUL R128, R128, R128 ;  /* 0x000000808080c220 */ /* 0x004fe20000400000 */
[----:B------:R-:W-:Y:S01]  /*10930*/  FADD R214, R79, R96 ;  /* 0x000000604fd67221 */ /* 0x000fe20000000000 */
[----:B------:R-:W-:Y:S01]  /*10940*/  FADD R218, R85, R8 ;  /* 0x0000000855da7221 */ /* 0x000fe20000000000 */
[----:B------:R-:W-:Y:S01]  /*10950*/  FADD R145, R145, R148 ;  /* 0x0000009491917221 */ /* 0x000fe20000000000 */
[----:B------:R-:W-:Y:S01]  /*10960*/  FADD R217, R147, R128 ;  /* 0x0000008093d97221 */ /* 0x000fe20000000000 */
[----:B------:R-:W-:Y:S01]  /*10970*/  FADD R150, R150, R207 ;  /* 0x000000cf96967221 */ /* 0x000fe20000000000 */
[----:B------:R-:W-:Y:S01]  /*10980*/  @!P2 FMUL R70, R70, 0.5 ;  /* 0x3f0000004646a820 */ /* 0x000fe20000400000 */
[----:B------:R-:W2:Y:S01]  /*10990*/  MUFU.EX2 R210, R210 ;  /* 0x000000d200d27308 */ /* 0x000ea20000000800 */
[----:B---3--:R-:W-:Y:S01]  /*109a0*/  @!P5 FMUL R124, R124, R124 ;  /* 0x0000007c7c7cd220 */ /* 0x008fe20000400000 */
[----:B------:R-:W-:Y:S01]  /*109b0*/  FADD R217, R217, R218 ;  /* 0x000000dad9d97221 */ /* 0x000fe20000000000 */
[----:B------:R-:W-:Y:S01]  /*109c0*/  FADD R202, R202, R209 ;  /* 0x000000d1caca7221 */ /* 0x000fe20000000000 */
[----:B------:R-:W-:Y:S01]  /*109d0*/  FADD R206, R206, R211 ;  /* 0x000000d3cece7221 */ /* 0x000fe20000000000 */
[----:B------:R-:W-:Y:S01]  /*109e0*/  FADD R219, R73, R124 ;  /* 0x0000007c49db7221 */ /* 0x000fe20000000000 */
[----:B------:R-:W-:Y:S01]  /*109f0*/  FADD R208, R208, R213 ;  /* 0x000000d5d0d07221 */ /* 0x000fe20000000000 */
[----:B------:R-:W-:Y:S01]  /*10a00*/  FADD R215, R68, R215 ;  /* 0x000000d744d77221 */ /* 0x000fe20000000000 */
[----:B------:R3:W4:Y:S01]  /*10a10*/  MUFU.EX2 R89, R70 ;  /* 0x0000004600597308 */ /* 0x0007220000000800 */
[----:B-1----:R-:W-:Y:S01]  /*10a20*/  @!P6 FMUL R7, R7, R7 ;  /* 0x000000070707e220 */ /* 0x002fe20000400000 */
        /* <DEDUP_REMOVED lines=10> */
[----:B--2---:R-:W-:Y:S01]  /*10ad0*/  @!P3 FMUL R210, R210, R210 ;  /* 0x000000d2d2d2b220 */ /* 0x004fe20000400000 */
[----:B------:R-:W-:Y:S01]  /*10ae0*/  FADD R221, R212, R221 ;  /* 0x000000ddd4dd7221 */ /* 0x000fe20000000000 */
[----:B------:R-:W-:Y:S01]  /*10af0*/  FADD R150, R150, R217 ;  /* 0x000000d996967221 */ /* 0x000fe20000000000 */
[----:B---3--:R-:W-:Y:S01]  /*10b00*/  F2FP.F16.F32.PACK_AB R70, R29, R28 ;  /* 0x0000001c1d46723e */ /* 0x008fe200000000ff */
[----:B------:R-:W-:Y:S01]  /*10b10*/  FFMA R3, R210, R3, R69 ;  /* 0x00000003d2037223 */ /* 0x000fe20000000045 */
[----:B------:R-:W-:Y:S01]  /*10b20*/  FADD R202, R202, R221 ;  /* 0x000000ddcaca7221 */ /* 0x000fe20000000000 */
[----:B------:R-:W-:Y:S01]  /*10b30*/  F2FP.F16.F32.PACK_AB R69, R201, R9 ;  /* 0x00000009c945723e */ /* 0x000fe200000000ff */
[----:B----4-:R-:W-:Y:S01]  /*10b40*/  @!P2 FMUL R89, R89, R89 ;  /* 0x000000595959a220 */ /* 0x010fe20000400000 */
[----:B------:R-:W-:Y:S01]  /*10b50*/  SHF.L.U32 R9, R2, 0x1f, RZ ;  /* 0x0000001f02097819 */ /* 0x000fe200000006ff */
[----:B------:R-:W-:Y:S01]  /*10b60*/  FADD R145, R145, R202 ;  /* 0x000000ca91917221 */ /* 0x000fe20000000000 */
[----:B------:R-:W-:Y:S01]  /*10b70*/  F2FP.F16.F32.PACK_AB R101, R16, R39 ;  /* 0x000000271065723e */ /* 0x000fe200000000ff */
[-C--:B------:R-:W-:Y:S01]  /*10b80*/  FMUL R152, R152, R89.reuse ;  /* 0x0000005998987220 */ /* 0x080fe20000400000 */
[-C--:B------:R-:W-:Y:S01]  /*10b90*/  FMUL R153, R153, R89.reuse ;  /* 0x0000005999997220 */ /* 0x080fe20000400000 */
[----:B------:R-:W-:Y:S01]  /*10ba0*/  FADD R150, R145, R150 ;  /* 0x0000009691967221 */ /* 0x000fe20000000000 */
[-C--:B------:R-:W-:Y:S01]  /*10bb0*/  FMUL R156, R156, R89.reuse ;  /* 0x000000599c9c7220 */ /* 0x080fe20000400000 */
[-C--:B------:R-:W-:Y:S01]  /*10bc0*/  FMUL R157, R157, R89.reuse ;  /* 0x000000599d9d7220 */ /* 0x080fe20000400000 */
[-C--:B------:R-:W-:Y:S01]  /*10bd0*/  FMUL R160, R160, R89.reuse ;  /* 0x00000059a0a07220 */ /* 0x080fe20000400000 */
[----:B------:R-:W-:Y:S01]  /*10be0*/  FFMA R4, R89, R4, R150 ;  /* 0x0000000459047223 */ /* 0x000fe20000000096 */
        /* <DEDUP_REMOVED lines=22> */
[----:B------:R-:W-:Y:S01]  /*10d50*/  FMUL R154, R154, R210 ;  /* 0x000000d29a9a7220 */ /* 0x000fe20000400000 */
[----:B------:R-:W-:Y:S01]  /*10d60*/  F2FP.F16.F32.PACK_AB R68, R25, R24 ;  /* 0x000000181944723e */ /* 0x000fe200000000ff */
[-C--:B------:R-:W-:Y:S01]  /*10d70*/  FMUL R155, R155, R210.reuse ;  /* 0x000000d29b9b7220 */ /* 0x080fe20000400000 */
[----:B------:R-:W-:Y:S01]  /*10d80*/  F2FP.F16.F32.PACK_AB R89, R14, R43 ;  /* 0x0000002b0e59723e */ /* 0x000fe200000000ff */
[----:B------:R-:W-:Y:S01]  /*10d90*/  FMUL R158, R158, R210 ;  /* 0x000000d29e9e7220 */ /* 0x000fe20000400000 */
[----:B------:R-:W-:Y:S01]  /*10da0*/  F2FP.F16.F32.PACK_AB R29, R19, R30 ;  /* 0x0000001e131d723e */ /* 0x000fe200000000ff */
[-C--:B------:R-:W-:Y:S01]  /*10db0*/  FMUL R159, R159, R210.reuse ;  /* 0x000000d29f9f7220 */ /* 0x080fe20000400000 */
[----:B------:R-:W-:Y:S01]  /*10dc0*/  F2FP.F16.F32.PACK_AB R37, R46, R47 ;  /* 0x0000002f2e25723e */ /* 0x000fe200000000ff */
[-C--:B------:R-:W-:Y:S01]  /*10dd0*/  FMUL R162, R162, R210.reuse ;  /* 0x000000d2a2a27220 */ /* 0x080fe20000400000 */
[----:B------:R-:W-:Y:S01]  /*10de0*/  F2FP.F16.F32.PACK_AB R39, R50, R51 ;  /* 0x000000333227723e */ /* 0x000fe200000000ff */
[-C--:B------:R-:W-:Y:S01]  /*10df0*/  FMUL R163, R163, R210.reuse ;  /* 0x000000d2a3a37220 */ /* 0x080fe20000400000 */
[----:B------:R-:W-:Y:S01]  /*10e00*/  F2FP.F16.F32.PACK_AB R41, R54, R55 ;  /* 0x000000373629723e */ /* 0x000fe200000000ff */
[-C--:B------:R-:W-:Y:S01]  /*10e10*/  FMUL R166, R166, R210.reuse ;  /* 0x000000d2a6a67220 */ /* 0x080fe20000400000 */
        /* <DEDUP_REMOVED lines=57> */
[----:B------:R-:W-:Y:S01]  /*111b0*/  F2FP.F16.F32.PACK_AB R110, R8, R7 ;  /* 0x00000007086e723e */ /* 0x000fe200000000ff */
[----:B-12---:R-:W-:Y:S06]  /*111c0*/  @!P0 BRA `(.L_x_39) ;  /* 0x0000000000048947 */ /* 0x006fec0003800000 */
[----:B------:R-:W-:Y:S01]  /*111d0*/  BPT.TRAP 0x1 ;  /* 0x000000040000795c */ /* 0x000fe20000300000 */
.L_x_39:
[----:B------:R-:W-:Y:S05]  /*111e0*/  @P2 BRA `(.L_x_40) ;  /* 0x0000000000082947 */ /* 0x000fea0003800000 */
[----:B------:R-:W1:Y:S02]  /*111f0*/  SYNCS.PHASECHK.TRANS64.TRYWAIT P2, [UR10+0x42000], R9 ;  /* 0x04200009ff0075a7 */ /* 0x000e64000804014a */
[----:B-1----:R-:W-:Y:S05]  /*11200*/  @!P2 BRA `(.L_x_41) ;  /* 0x0000003400c4a947 */ /* 0x002fea0003800000 */
.L_x_40:
        /* <DEDUP_REMOVED lines=83> */
.L_x_42:
[----:B------:R-:W-:-:S04]  /*11740*/  ULEA UR10, UR4, UR36, 0x3 ;  /* 0x00000024040a7291 */ /* 0x000fc8000f8e183f */
[----:B------:R-:W-:-:S04]  /*11750*/  UIADD3 UR10, UR10, 0x42028, URZ ;  /* 0x000420280a0a7890 */ /* 0x000fc8000fffe03f */
[----:B------:R-:W-:-:S09]  /*11760*/  UPRMT UR10, URZ, 0x654, UR10 ;  /* 0x000006543f0a7896 */ /* 0x000fd2000800000a */
[----:B------:R-:W-:Y:S01]  /*11770*/  SYNCS.ARRIVE.TRANS64.RED.A1T0 RZ, [UR10], RZ ;  /* 0x000000ffffff79a7 */ /* 0x000fe2000810040a */
[----:B------:R-:W-:Y:S05]  /*11780*/  @P1 BRA `(.L_x_43) ;  /* 0x0000000000041947 */ /* 0x000fea0003800000 */
[----:B------:R-:W-:Y:S01]  /*11790*/  BPT.TRAP 0x1 ;  /* 0x000000040000795c */ /* 0x000fe20000300000 */
.L_x_43:
[----:B------:R-:W-:-:S04]  /*117a0*/  UIADD3 UR4, UR4, 0x1, URZ ;  /* 0x0000000104047890 */ /* 0x000fc8000fffe03f */
[----:B------:R-:W-:-:S04]  /*117b0*/  UISETP.NE.AND UP0, UPT, UR4, 0x5, UPT ;  /* 0x000000050400788c */ /* 0x000fc8000bf05270 */
[----:B------:R-:W-:Y:S01]  /*117c0*/  USEL UR10, UR4, URZ, UP0 ;  /* 0x0000003f040a7287 */ /* 0x000fe20008000000 */
[----:B------:R-:W-:Y:S11]  /*117d0*/  @!P0 BRA `(.L_x_44) ;  /* 0x0000000000048947 */ /* 0x000ff60003800000 */
[----:B------:R-:W-:Y:S01]  /*117e0*/  BPT.TRAP 0x1 ;  /* 0x000000040000795c */ /* 0x000fe20000300000 */
.L_x_44:
[----:B------:R-:W-:-:S04]  /*117f0*/  ULEA UR4, UR10, UR36, 0x3 ;  /* 0x000000240a047291 */ /* 0x000fc8000f8e183f */
[----:B------:R-:W-:-:S04]  /*11800*/  UIADD3 UR4, UR4, 0x42028, URZ ;  /* 0x0004202804047890 */ /* 0x000fc8000fffe03f */
[----:B------:R-:W-:-:S09]  /*11810*/  UPRMT UR4, URZ, 0x654, UR4 ;  /* 0x000006543f047896 */ /* 0x000fd20008000004 */
[----:B------:R-:W-:Y:S01]  /*11820*/  SYNCS.ARRIVE.TRANS64.RED.A1T0 RZ, [UR4], RZ ;  /* 0x000000ffffff79a7 */ /* 0x000fe20008100404 */
[----:B------:R-:W-:Y:S05]  /*11830*/  @P1 BRA `(.L_x_45) ;  /* 0x0000000000041947 */ /* 0x000fea0003800000 */
[----:B------:R-:W-:Y:S01]  /*11840*/  BPT.TRAP 0x1 ;  /* 0x000000040000795c */ /* 0x000fe20000300000 */
.L_x_45:
[----:B------:R-:W-:Y:S01]  /*11850*/  UIADD3 UR7, UR7, 0x1, URZ ;  /* 0x0000000107077890 */ /* 0x000fe2000fffe03f */
[C---:B------:R-:W-:Y:S01]  /*11860*/  ISETP.GT.AND P2, PT, R6.reuse, 0x1, PT ;  /* 0x000000010600780c */ /* 0x040fe20003f44270 */
[----:B------:R-:W-:Y:S01]  /*11870*/  UIADD3 UR4, UR10, 0x1, URZ ;  /* 0x000000010a047890 */ /* 0x000fe2000fffe03f */
[----:B------:R-:W-:Y:S01]  /*11880*/  IADD3 R6, R6, -0x1, RZ ;  /* 0xffffffff06067810 */ /* 0x000fe20007ffe0ff */
[----:B------:R-:W-:Y:S01]  /*11890*/  UISETP.NE.AND UP1, UPT, UR7, 0x5, UPT ;  /* 0x000000050700788c */ /* 0x000fe2000bf25270 */
[----:B------:R-:W-:Y:S01]  /*118a0*/  IADD3 R0, R0, 0x100, RZ ;  /* 0x0000010000007810 */ /* 0x000fe20007ffe0ff */
[----:B------:R-:W-:Y:S01]  /*118b0*/  UISETP.NE.AND UP0, UPT, UR4, 0x5, UPT ;  /* 0x000000050400788c */ /* 0x000fe2000bf05270 */
[----:B------:R-:W-:Y:S01]  /*118c0*/  MOV R7, R5 ;  /* 0x0000000500077202 */ /* 0x000fe20000000f00 */
[----:B------:R-:W-:Y:S01]  /*118d0*/  USEL UR10, URZ, 0x1, UP1 ;  /* 0x000000013f0a7887 */ /* 0x000fe20008800000 */
[----:B-1----:R-:W-:Y:S01]  /*118e0*/  MOV R8, R105 ;  /* 0x0000006900087202 */ /* 0x002fe20000000f00 */
[----:B------:R-:W-:-:S02]  /*118f0*/  USEL UR4, UR4, URZ, UP0 ;  /* 0x0000003f04047287 */ /* 0x000fc40008000000 */
[----:B------:R-:W-:Y:S02]  /*11900*/  USEL UR7, UR7, URZ, UP1 ;  /* 0x0000003f07077287 */ /* 0x000fe40008800000 */
[----:B------:R-:W-:Y:S01]  /*11910*/  LOP3.LUT R2, R2, UR10, RZ, 0x3c, !PT ;  /* 0x0000000a02027c12 */ /* 0x000fe2000f8e3cff */
[----:B------:R-:W-:Y:S09]  /*11920*/  @P2 BRA `(.L_x_46) ;  /* 0xffffffa4000c2947 */ /* 0x000ff2000383ffff */
.L_x_35:
[----:B------:R-:W2:Y:S01]  /*11930*/  SHFL.BFLY PT, R7, R4, 0x1, 0x1f ;  /* 0x0c201f0004077f89 */ /* 0x000ea200000e0000 */
[----:B------:R-:W-:Y:S01]  /*11940*/  BSSY B0, `(.L_x_47) ;  /* 0x0000024000007945 */ /* 0x000fe20003800000 */
[----:B------:R-:W-:Y:S02]  /*11950*/  MOV R9, 0x7f800000 ;  /* 0x7f80000000097802 */ /* 0x000fe40000000f00 */
[----:B------:R-:W3:Y:S01]  /*11960*/  SHFL.BFLY PT, R0, R3, 0x1, 0x1f ;  /* 0x0c201f0003007f89 */ /* 0x000ee200000e0000 */
[----:B------:R-:W-:Y:S02]  /*11970*/  MOV R8, 0x3f800000 ;  /* 0x3f80000000087802 */ /* 0x000fe40000000f00 */
[----:B-1----:R-:W-:Y:S01]  /*11980*/  MOV R11, 0x7f800000 ;  /* 0x7f800000000b7802 */ /* 0x002fe20000000f00 */
[----:B--2---:R-:W-:Y:S01]  /*11990*/  FADD R7, R7, R4 ;  /* 0x0000000407077221 */ /* 0x004fe20000000000 */
[----:B---3--:R-:W-:-:S04]  /*119a0*/  FADD R15, R0, R3 ;  /* 0x00000003000f7221 */ /* 0x008fc80000000000 */
[----:B------:R-:W1:Y:S01]  /*119b0*/  SHFL.BFLY PT, R2, R7, 0x2, 0x1f ;  /* 0x0c401f0007027f89 */ /* 0x000e6200000e0000 */
[----:B------:R-:W-:-:S03]  /*119c0*/  IMAD.MOV.U32 R0, RZ, RZ, 0x3f800000 ;  /* 0x3f800000ff007424 */ /* 0x000fc600078e00ff */
[----:B------:R-:W2:Y:S01]  /*119d0*/  SHFL.BFLY PT, R16, R15, 0x2, 0x1f ;  /* 0x0c401f000f107f89 */ /* 0x000ea200000e0000 */
[C---:B-1----:R-:W-:Y:S01]  /*119e0*/  FSETP.NE.AND P0, PT, R7.reuse, -R2, PT ;  /* 0x800000020700720b */ /* 0x042fe20003f05000 */
[----:B------:R-:W-:Y:S01]  /*119f0*/  FADD R2, R7, R2 ;  /* 0x0000000207027221 */ /* 0x000fe20000000000 */
[----:B--2---:R-:W-:-:S11]  /*11a00*/  FADD R6, R15, R16 ;  /* 0x000000100f067221 */ /* 0x004fd60000000000 */
[----:B------:R-:W-:Y:S05]  /*11a10*/  @!P0 BRA `(.L_x_48) ;  /* 0x0000000000588947 */ /* 0x000fea0003800000 */
[----:B------:R-:W-:Y:S01]  /*11a20*/  MOV R4, R2 ;  /* 0x0000000200047202 */ /* 0x000fe20000000f00 */
[----:B------:R-:W-:Y:S03]  /*11a30*/  BSSY B1, `(.L_x_49) ;  /* 0x000000d000017945 */ /* 0x000fe60003800000 */
[----:B------:R-:W-:-:S04]  /*11a40*/  IADD3 R0, R4, 0x1800000, RZ ;  /* 0x0180000004007810 */ /* 0x000fc80007ffe0ff */
[----:B------:R-:W-:-:S04]  /*11a50*/  LOP3.LUT R0, R0, 0x7f800000, RZ, 0xc0, !PT ;  /* 0x7f80000000007812 */ /* 0x000fc800078ec0ff */
[----:B------:R-:W-:-:S13]  /*11a60*/  ISETP.GT.U32.AND P0, PT, R0, 0x1ffffff, PT ;  /* 0x01ffffff0000780c */ /* 0x000fda0003f04070 */
[----:B------:R-:W-:Y:S05]  /*11a70*/  @P0 BRA `(.L_x_50) ;  /* 0x0000000000100947 */ /* 0x000fea0003800000 */
[----:B------:R-:W-:Y:S02]  /*11a80*/  MOV R2, R4 ;  /* 0x0000000400027202 */ /* 0x000fe40000000f00 */
[----:B------:R-:W-:-:S07]  /*11a90*/  MOV R14, 0x11ab0 ;  /* 0x00011ab0000e7802 */ /* 0x000fce0000000f00 */
[----:B------:R-:W-:Y:S05]  /*11aa0*/  CALL.REL.NOINC `($__internal_0_$__cuda_sm20_rcp_rn_f32_slowpath) ;  /* 0x0000003000447944 */ /* 0x000fea0003c00000 */
[----:B------:R-:W-:Y:S05]  /*11ab0*/  BRA `(.L_x_51) ;  /* 0x0000000000107947 */ /* 0x000fea0003800000 */
.L_x_50:
[----:B------:R-:W1:Y:S02]  /*11ac0*/  MUFU.RCP R3, R4 ;  /* 0x0000000400037308 */ /* 0x000e640000001000 */
[----:B-1----:R-:W-:-:S04]  /*11ad0*/  FFMA R0, R4, R3, -1 ;  /* 0xbf80000004007423 */ /* 0x002fc80000000003 */
[----:B------:R-:W-:-:S04]  /*11ae0*/  FADD.FTZ R0, -R0, -RZ ;  /* 0x800000ff00007221 */ /* 0x000fc80000010100 */
[----:B------:R-:W-:-:S07]  /*11af0*/  FFMA R0, R3, R0, R3 ;  /* 0x0000000003007223 */ /* 0x000fce0000000003 */
.L_x_51:
[----:B------:R-:W-:Y:S05]  /*11b00*/  BSYNC B1 ;  /* 0x0000000000017941 */ /* 0x000fea0003800000 */
.L_x_49:
[----:B------:R-:W-:Y:S01]  /*11b10*/  FSETP.GEU.AND P0, PT, |R4|, 1.175494350822287508e-38, PT ;  /* 0x008000000400780b */ /* 0x000fe20003f0e200 */
[----:B------:R-:W-:-:S12]  /*11b20*/  ULDC UR4, c[0x0][0x600] ;  /* 0x0001800000047ab9 */ /* 0x000fd80000000800 */
[----:B------:R-:W-:-:S04]  /*11b30*/  @!P0 FMUL R4, R4, 16777216 ;  /* 0x4b80000004048820 */ /* 0x000fc80000400000 */
[----:B------:R-:W1:Y:S02]  /*11b40*/  MUFU.LG2 R2, R4 ;  /* 0x0000000400027308 */ /* 0x000e640000000c00 */
[----:B-1----:R-:W-:-:S04]  /*11b50*/  @!P0 FADD R2, R2, -24 ;  /* 0xc1c0000002028421 */ /* 0x002fc80000000000 */
[----:B------:R-:W-:-:S04]  /*11b60*/  FMUL R2, R2, 0.69314718246459960938 ;  /* 0x3f31721802027820 */ /* 0x000fc80000400000 */
[----:B------:R-:W-:-:S07]  /*11b70*/  FFMA R11, R5, UR4, R2 ;  /* 0x00000004050b7c23 */ /* 0x000fce0008000002 */
.L_x_48:
[----:B------:R-:W-:Y:S05]  /*11b80*/  BSYNC B0 ;  /* 0x0000000000007941 */ /* 0x000fea0003800000 */
.L_x_47:
[----:B------:R-:W-:Y:S01]  /*11b90*/  FSETP.NE.AND P0, PT, R15, -R16, PT ;  /* 0x800000100f00720b */ /* 0x000fe20003f05000 */
[----:B------:R-:W-:Y:S01]  /*11ba0*/  ULDC UR4, c[0x0][0x608] ;  /* 0x0001820000047ab9 */ /* 0x000fe20000000800 */
[----:B------:R-:W-:Y:S01]  /*11bb0*/  BSSY B0, `(.L_x_52) ;  /* 0x0000031000007945 */ /* 0x000fe20003800000 */
[----:B------:R-:W-:-:S04]  /*11bc0*/  FMUL R0, R0, UR4 ;  /* 0x0000000400007c20 */ /* 0x000fc80008400000 */
        /* <DEDUP_REMOVED lines=24> */
[----:B------:R-:W-:Y:S06]  /*11d50*/  @!P0 BRA `(.L_x_53) ;  /* 0x0000000000588947 */ /* 0x000fec0003800000 */
[----:B------:R-:W-:Y:S01]  /*11d60*/  IADD3 R0, R6, 0x1800000, RZ ;  /* 0x0180000006007810 */ /* 0x000fe20007ffe0ff */
[----:B------:R-:W-:Y:S03]  /*11d70*/  BSSY B1, `(.L_x_54) ;  /* 0x000000d000017945 */ /* 0x000fe60003800000 */
[----:B------:R-:W-:-:S04]  /*11d80*/  LOP3.LUT R0, R0, 0x7f800000, RZ, 0xc0, !PT ;  /* 0x7f80000000007812 */ /* 0x000fc800078ec0ff */
[----:B------:R-:W-:-:S13]  /*11d90*/  ISETP.GT.U32.AND P0, PT, R0, 0x1ffffff, PT ;  /* 0x01ffffff0000780c */ /* 0x000fda0003f04070 */
[----:B------:R-:W-:Y:S05]  /*11da0*/  @P0 BRA `(.L_x_55) ;  /* 0x0000000000140947 */ /* 0x000fea0003800000 */
[----:B------:R-:W-:Y:S02]  /*11db0*/  MOV R2, R6 ;  /* 0x0000000600027202 */ /* 0x000fe40000000f00 */
[----:B------:R-:W-:-:S07]  /*11dc0*/  MOV R14, 0x11de0 ;  /* 0x00011de0000e7802 */ /* 0x000fce0000000f00 */
[----:B------:R-:W-:Y:S05]  /*11dd0*/  CALL.REL.NOINC `($__internal_0_$__cuda_sm20_rcp_rn_f32_slowpath) ;  /* 0x0000002c00787944 */ /* 0x000fea0003c00000 */
[----:B------:R-:W-:Y:S01]  /*11de0*/  MOV R8, R0 ;  /* 0x0000000000087202 */ /* 0x000fe20000000f00 */
[----:B------:R-:W-:Y:S06]  /*11df0*/  BRA `(.L_x_56) ;  /* 0x0000000000107947 */ /* 0x000fec0003800000 */
.L_x_55:
[----:B------:R-:W1:Y:S02]  /*11e00*/  MUFU.RCP R3, R6 ;  /* 0x0000000600037308 */ /* 0x000e640000001000 */
[----:B-1----:R-:W-:-:S04]  /*11e10*/  FFMA R0, R6, R3, -1 ;  /* 0xbf80000006007423 */ /* 0x002fc80000000003 */
[----:B------:R-:W-:-:S04]  /*11e20*/  FADD.FTZ R0, -R0, -RZ ;  /* 0x800000ff00007221 */ /* 0x000fc80000010100 */
[----:B------:R-:W-:-:S07]  /*11e30*/  FFMA R8, R3, R0, R3 ;  /* 0x0000000003087223 */ /* 0x000fce0000000003 */
.L_x_56:
[----:B------:R-:W-:Y:S05]  /*11e40*/  BSYNC B1 ;  /* 0x0000000000017941 */ /* 0x000fea0003800000 */
.L_x_54:
[----:B------:R-:W-:Y:S01]  /*11e50*/  FSETP.GEU.AND P0, PT, |R6|, 1.175494350822287508e-38, PT ;  /* 0x008000000600780b */ /* 0x000fe20003f0e200 */
[----:B------:R-:W-:-:S12]  /*11e60*/  ULDC UR4, c[0x0][0x600] ;  /* 0x0001800000047ab9 */ /* 0x000fd80000000800 */
[----:B------:R-:W-:-:S04]  /*11e70*/  @!P0 FMUL R6, R6, 16777216 ;  /* 0x4b80000006068820 */ /* 0x000fc80000400000 */
[----:B------:R-:W1:Y:S02]  /*11e80*/  MUFU.LG2 R0, R6 ;  /* 0x0000000600007308 */ /* 0x000e640000000c00 */
[----:B-1----:R-:W-:-:S04]  /*11e90*/  @!P0 FADD R0, R0, -24 ;  /* 0xc1c0000000008421 */ /* 0x002fc80000000000 */
[----:B------:R-:W-:-:S04]  /*11ea0*/  FMUL R0, R0, 0.69314718246459960938 ;  /* 0x3f31721800007820 */ /* 0x000fc80000400000 */
[----:B------:R-:W-:-:S07]  /*11eb0*/  FFMA R9, R105, UR4, R0 ;  /* 0x0000000469097c23 */ /* 0x000fce0008000000 */
.L_x_53:
[----:B------:R-:W-:Y:S05]  /*11ec0*/  BSYNC B0 ;  /* 0x0000000000007941 */ /* 0x000fea0003800000 */
.L_x_52:
[----:B------:R-:W-:Y:S01]  /*11ed0*/  UISETP.NE.AND UP0, UPT, UR37, 0x1, UPT ;  /* 0x000000012500788c */ /* 0x000fe2000bf05270 */
[----:B------:R-:W1:Y:S01]  /*11ee0*/  S2R R2, SR_TID.X ;  /* 0x0000000000027919 */ /* 0x000e620000002100 */
[----:B------:R-:W-:Y:S02]  /*11ef0*/  ULDC.64 UR8, c[0x0][0x208] ;  /* 0x0000820000087ab9 */ /* 0x000fe40000000a00 */
[----:B------:R-:W-:-:S06]  /*11f00*/  USEL UR4, URZ, 0x1, UP0 ;  /* 0x000000013f047887 */ /* 0x000fcc0008000000 */
[----:B------:R-:W-:Y:S01]  /*11f10*/  IMAD.U32 R0, RZ, RZ, UR4 ;  /* 0x00000004ff007e24 */ /* 0x000fe2000f8e00ff */
[----:B------:R-:W-:Y:S02]  /*11f20*/  ULDC UR4, c[0x0][0x608] ;  /* 0x0001820000047ab9 */ /* 0x000fe40000000800 */
[----:B------:R-:W-:Y:S02]  /*11f30*/  FMUL R8, R8, UR4 ;  /* 0x0000000408087c20 */ /* 0x000fe40008400000 */
[----:B------:R-:W-:-:S04]  /*11f40*/  SHF.L.U32 R0, R0, 0x1f, RZ ;  /* 0x0000001f00007819 */ /* 0x000fc800000006ff */
[----:B------:R-:W2:Y:S01]  /*11f50*/  SYNCS.PHASECHK.TRANS64.TRYWAIT P0, [UR32+0x8], R0 ;  /* 0x00000800ff0075a7 */ /* 0x000ea20008000160 */
[C---:B-1----:R-:W-:Y:S02]  /*11f60*/  LOP3.LUT P1, RZ, R2.reuse, 0x3, RZ, 0xc0, !PT ;  /* 0x0000000302ff7812 */ /* 0x042fe4000782c0ff */
[----:B------:R-:W-:Y:S01]  /*11f70*/  LOP3.LUT R16, R2, 0x7f, RZ, 0xc0, !PT ;  /* 0x0000007f02107812 */ /* 0x000fe200078ec0ff */
[----:B--2---:R-:W-:Y:S10]  /*11f80*/  @!P0 BRA `(.L_x_57) ;  /* 0x00000028007c8947 */ /* 0x004ff40003800000 */
.L_x_109:
[----:B------:R-:W-:Y:S01]  /*11f90*/  USHF.L.U32 UR42, UR42, 0x6, URZ ;  /* 0x000000062a2a7899 */ /* 0x000fe2000800063f */
[----:B------:R-:W-:Y:S01]  /*11fa0*/  BSSY B0, `(.L_x_58) ;  /* 0x0000018000007945 */ /* 0x000fe20003800000 */
[----:B------:R-:W-:-:S03]  /*11fb0*/  SHF.R.U32.HI R17, RZ, 0x5, R16 ;  /* 0x00000005ff117819 */ /* 0x000fc60000011610 */
[----:B------:R-:W-:Y:S07]  /*11fc0*/  @P1 BRA `(.L_x_59) ;  /* 0x0000000000541947 */ /* 0x000fee0003800000 */
[----:B------:R-:W2:Y:S01]  /*11fd0*/  S2UR UR4, SR_CTAID.Y ;  /* 0x00000000000479c3 */ /* 0x000ea20000002600 */
[----:B-1----:R-:W-:Y:S01]  /*11fe0*/  SHF.R.U32.HI R0, RZ, 0x2, R2 ;  /* 0x00000002ff007819 */ /* 0x002fe20000011602 */
[----:B------:R-:W-:Y:S01]  /*11ff0*/  ULDC.64 UR6, c[0x0][0x688] ;  /* 0x0001a20000067ab9 */ /* 0x000fe20000000a00 */
[----:B------:R-:W-:Y:S02]  /*12000*/  SHF.L.U32 R3, R17, 0x4, RZ ;  /* 0x0000000411037819 */ /* 0x000fe400000006ff */
[----:B------:R-:W-:-:S03]  /*12010*/  LOP3.LUT R0, R0, 0x7, RZ, 0xc0, !PT ;  /* 0x0000000700007812 */ /* 0x000fc600078ec0ff */
[----:B------:R-:W1:Y:S01]  /*12020*/  S2UR UR5, SR_CTAID.Z ;  /* 0x00000000000579c3 */ /* 0x000e620000002700 */
[----:B------:R-:W-:-:S04]  /*12030*/  LOP3.LUT R0, R3, 0xfffffff0, R0, 0xe2, !PT ;  /* 0xfffffff003007812 */ /* 0x000fc800078ee200 */
[----:B------:R-:W-:-:S04]  /*12040*/  IADD3 R3, R0, UR42, RZ ;  /* 0x0000002a00037c10 */ /* 0x000fc8000fffe0ff */
[----:B------:R-:W-:Y:S01]  /*12050*/  IADD3 R2, R3, 0x8, RZ ;  /* 0x0000000803027810 */ /* 0x000fe20007ffe0ff */
[----:B--2---:R-:W-:-:S04]  /*12060*/  UIMAD UR4, UR4, UR6, UR42 ;  /* 0x00000006040472a4 */ /* 0x004fc8000f8e022a */
[----:B-1----:R-:W-:-:S03]  /*12070*/  UIMAD UR4, UR5, UR7, UR4 ;  /* 0x00000007050472a4 */ /* 0x002fc6000f8e0204 */
[----:B------:R-:W-:Y:S02]  /*12080*/  ULDC UR5, c[0x0][0x288] ;  /* 0x0000a20000057ab9 */ /* 0x000fe40000000800 */
[----:B------:R-:W-:Y:S02]  /*12090*/  ISETP.GE.U32.AND P0, PT, R3, UR5, PT ;  /* 0x0000000503007c0c */ /* 0x000fe4000bf06070 */
[----:B------:R-:W-:Y:S02]  /*120a0*/  IADD3 R0, P2, R0, UR4, RZ ;  /* 0x0000000400007c10 */ /* 0x000fe4000ff5e0ff */
[----:B------:R-:W-:Y:S01]  /*120b0*/  ISETP.GE.U32.AND P1, PT, R2, UR5, PT ;  /* 0x0000000502007c0c */ /* 0x000fe2000bf26070 */
[----:B------:R-:W-:Y:S01]  /*120c0*/  ULDC.64 UR4, c[0x0][0x680] ;  /* 0x0001a00000047ab9 */ /* 0x000fe20000000a00 */
[----:B------:R-:W-:Y:S02]  /*120d0*/  IADD3.X R3, RZ, RZ, RZ, P2, !PT ;  /* 0x000000ffff037210 */ /* 0x000fe400017fe4ff */
[----:B------:R-:W-:-:S04]  /*120e0*/  LEA R2, P2, R0, UR4, 0x2 ;  /* 0x0000000400027c11 */ /* 0x000fc8000f8410ff */
[----:B------:R-:W-:-:S05]  /*120f0*/  LEA.HI.X R3, R0, UR5, R3, 0x2, P2 ;  /* 0x0000000500037c11 */ /* 0x000fca00090f1403 */
[----:B------:R2:W-:Y:S04]  /*12100*/  @!P0 STG.E desc[UR8][R2.64], R11 ;  /* 0x0000000b02008986 */ /* 0x0005e8000c101908 */
[----:B------:R2:W-:Y:S02]  /*12110*/  @!P1 STG.E desc[UR8][R2.64+0x20], R9 ;  /* 0x0000200902009986 */ /* 0x0005e4000c101908 */
.L_x_59:
[----:B------:R-:W-:Y:S05]  /*12120*/  BSYNC B0 ;  /* 0x0000000000007941 */ /* 0x000fea0003800000 */
.L_x_58:
[----:B------:R-:W-:Y:S01]  /*12130*/  ULDC.64 UR4, c[0x0][0x730] ;  /* 0x0001cc0000047ab9 */ /* 0x000fe20000000a00 */
[-C--:B------:R-:W-:Y:S01]  /*12140*/  FMUL R154, R154, R8.reuse ;  /* 0x000000089a9a7220 */ /* 0x080fe20000400000 */
[----:B------:R-:W-:Y:S01]  /*12150*/  ISETP.NE.U32.AND P0, PT, RZ, UR4, PT ;  /* 0x00000004ff007c0c */ /* 0x000fe2000bf05070 */
[-C--:B------:R-:W-:Y:S01]  /*12160*/  FMUL R44, R155, R8.reuse ;  /* 0x000000089b2c7220 */ /* 0x080fe20000400000 */
[-C--:B------:R-:W-:Y:S01]  /*12170*/  FMUL R158, R158, R8.reuse ;  /* 0x000000089e9e7220 */ /* 0x080fe20000400000 */
[-C--:B------:R-:W-:Y:S01]  /*12180*/  FMUL R48, R159, R8.reuse ;  /* 0x000000089f307220 */ /* 0x080fe20000400000 */
[----:B------:R-:W-:Y:S01]  /*12190*/  ISETP.NE.AND.EX P0, PT, RZ, UR5, PT, P0 ;  /* 0x00000005ff007c0c */ /* 0x000fe2000bf05300 */
        /* <DEDUP_REMOVED lines=20> */
[----:B------:R-:W-:Y:S06]  /*122e0*/  @P0 BRA `(.L_x_60) ;  /* 0x0000000000200947 */ /* 0x000fec0003800000 */
[----:B------:R-:W-:Y:S02]  /*122f0*/  ULDC.64 UR4, c[0x0][0x728] ;  /* 0x0001ca0000047ab9 */ /* 0x000fe40000000a00 */
[----:B------:R-:W-:-:S04]  /*12300*/  ISETP.NE.U32.AND P0, PT, RZ, UR4, PT ;  /* 0x00000004ff007c0c */ /* 0x000fc8000bf05070 */
[----:B------:R-:W-:-:S13]  /*12310*/  ISETP.NE.AND.EX P0, PT, RZ, UR5, PT, P0 ;  /* 0x00000005ff007c0c */ /* 0x000fda000bf05300 */
[----:B------:R-:W-:Y:S05]  /*12320*/  @!P0 BRA `(.L_x_61) ;  /* 0x00000000000c8947 */ /* 0x000fea0003800000 */
[----:B-12---:R-:W1:Y:S02]  /*12330*/  LDC.64 R2, c[0x0][0x728] ;  /* 0x0001ca00ff027b82 */ /* 0x006e640000000a00 */
[----:B-1----:R4:W5:Y:S01]  /*12340*/  LDG.E R2, desc[UR8][R2.64] ;  /* 0x0000000802027981 */ /* 0x002962000c1e1900 */
[----:B------:R-:W-:Y:S05]  /*12350*/  BRA `(.L_x_60) ;  /* 0x0000000000047947 */ /* 0x000fea0003800000 */
.L_x_61:
[----:B--2---:R-:W3:Y:S02]  /*12360*/  LDC R2, c[0x0][0x720] ;  /* 0x0001c800ff027b82 */ /* 0x004ee40000000800 */
.L_x_60:
[----:B-1----:R-:W-:Y:S02]  /*12370*/  MOV R0, RZ ;  /* 0x000000ff00007202 */ /* 0x002fe40000000f00 */
[----:B---3-5:R-:W-:Y:S02]  /*12380*/  MOV R53, R2 ;  /* 0x0000000200357202 */ /* 0x028fe40000000f00 */
[----:B------:R-:W-:-:S13]  /*12390*/  LOP3.LUT P0, RZ, R0, 0x1bf, RZ, 0xc0, !PT ;  /* 0x000001bf00ff7812 */ /* 0x000fda000780c0ff */
[----:B------:R-:W-:Y:S05]  /*123a0*/  @!P0 BRA `(.L_x_62) ;  /* 0x0000000000408947 */ /* 0x000fea0003800000 */
[----:B------:R-:W-:Y:S01]  /*123b0*/  MOV R0, 0x0 ;  /* 0x0000000000007802 */ /* 0x000fe20000000f00 */
[----:B------:R-:W-:Y:S01]  /*123c0*/  ULDC.64 UR4, c[0x4][0x70] ;  /* 0x01001c0000047ab9 */ /* 0x000fe20000000a00 */
[----:B------:R-:W-:Y:S01]  /*123d0*/  ULDC.64 UR6, c[0x4][0x8] ;  /* 0x0100020000067ab9 */ /* 0x000fe20000000a00 */
[----:B------:R-:W-:Y:S01]  /*123e0*/  MOV R4, UR4 ;  /* 0x0000000400047c02 */ /* 0x000fe20008000f00 */
[----:B--2-4-:R1:W2:Y:S01]  /*123f0*/  LDC.64 R2, c[0x4][R0] ;  /* 0x0100000000027b82 */ /* 0x0142a20000000a00 */
[----:B------:R-:W-:Y:S01]  /*12400*/  MOV R5, UR5 ;  /* 0x0000000500057c02 */ /* 0x000fe20008000f00 */
[----:B------:R-:W-:Y:S01]  /*12410*/  ULDC.64 UR4, c[0x4][0x78] ;  /* 0x01001e0000047ab9 */ /* 0x000fe20000000a00 */
[----:B------:R-:W-:Y:S01]  /*12420*/  MOV R10, UR6 ;  /* 0x00000006000a7c02 */ /* 0x000fe20008000f00 */
[----:B------:R-:W-:Y:S01]  /*12430*/  IMAD.U32 R6, RZ, RZ, UR4 ;  /* 0x00000004ff067e24 */ /* 0x000fe2000f8e00ff */
[----:B------:R-:W-:Y:S02]  /*12440*/  MOV R7, UR5 ;  /* 0x0000000500077c02 */ /* 0x000fe40008000f00 */
[----:B------:R-:W-:-:S02]  /*12450*/  MOV R11, UR7 ;  /* 0x00000007000b7c02 */ /* 0x000fc40008000f00 */
[----:B------:R-:W-:Y:S02]  /*12460*/  MOV R8, 0x70 ;  /* 0x0000007000087802 */ /* 0x000fe40000000f00 */
[----:B------:R-:W-:Y:S02]  /*12470*/  MOV R12, 0x1 ;  /* 0x00000001000c7802 */ /* 0x000fe40000000f00 */
[----:B-1----:R-:W-:-:S07]  /*12480*/  MOV R13, RZ ;  /* 0x000000ff000d7202 */ /* 0x002fce0000000f00 */
[----:B------:R-:W-:-:S07]  /*12490*/  LEPC R20, `(.L_x_62) ;  /* 0x000000001014794e */ /* 0x000fce0000000000 */
[----:B--2---:R-:W-:Y:S05]  /*124a0*/  CALL.ABS.NOINC R2 ;  /* 0x0000000002007343 */ /* 0x004fea0003c00000 */
.L_x_62:
[----:B------:R-:W-:Y:S01]  /*124b0*/  MOV R18, UR36 ;  /* 0x0000002400127c02 */ /* 0x000fe20008000f00 */
[----:B--2-4-:R-:W-:-:S04]  /*124c0*/  IMAD.U32 R3, RZ, RZ, UR37 ;  /* 0x00000025ff037e24 */ /* 0x014fc8000f8e00ff */
[----:B------:R-:W-:-:S05]  /*124d0*/  IMAD R18, R3, 0x2200, R18 ;  /* 0x0000220003127824 */ /* 0x000fca00078e0212 */
[----:B------:R-:W-:-:S04]  /*124e0*/  IADD3 R19, R18, -0x2200, RZ ;  /* 0xffffde0012137810 */ /* 0x000fc80007ffe0ff */
[----:B------:R-:W-:-:S13]  /*124f0*/  LOP3.LUT P0, RZ, R19, 0x1b0, RZ, 0xc0, !PT ;  /* 0x000001b013ff7812 */ /* 0x000fda000780c0ff */
[----:B------:R-:W-:Y:S05]  /*12500*/  @!P0 BRA `(.L_x_63) ;  /* 0x0000000000408947 */ /* 0x000fea0003800000 */
[----:B------:R-:W-:Y:S01]  /*12510*/  MOV R0, 0x0 ;  /* 0x0000000000007802 */ /* 0x000fe20000000f00 */
[----:B------:R-:W-:Y:S01]  /*12520*/  ULDC.64 UR4, c[0x4][0x70] ;  /* 0x01001c0000047ab9 */ /* 0x000fe20000000a00 */
[----:B------:R-:W-:Y:S01]  /*12530*/  ULDC.64 UR6, c[0x4][0x78] ;  /* 0x01001e0000067ab9 */ /* 0x000fe20000000a00 */
[----:B------:R-:W-:Y:S01]  /*12540*/  MOV R4, UR4 ;  /* 0x0000000400047c02 */ /* 0x000fe20008000f00 */
[----:B------:R1:W2:Y:S01]  /*12550*/  LDC.64 R2, c[0x4][R0] ;  /* 0x0100000000027b82 */ /* 0x0002a20000000a00 */
[----:B------:R-:W-:Y:S01]  /*12560*/  MOV R5, UR5 ;  /* 0x0000000500057c02 */ /* 0x000fe20008000f00 */
[----:B------:R-:W-:Y:S01]  /*12570*/  ULDC.64 UR4, c[0x4][0x10] ;  /* 0x0100040000047ab9 */ /* 0x000fe20000000a00 */
[----:B------:R-:W-:Y:S01]  /*12580*/  MOV R6, UR6 ;  /* 0x0000000600067c02 */ /* 0x000fe20008000f00 */
[----:B------:R-:W-:Y:S01]  /*12590*/  IMAD.MOV.U32 R8, RZ, RZ, 0x70 ;  /* 0x00000070ff087424 */ /* 0x000fe200078e00ff */
[----:B------:R-:W-:Y:S02]  /*125a0*/  MOV R7, UR7 ;  /* 0x0000000700077c02 */ /* 0x000fe40008000f00 */
[----:B------:R-:W-:-:S02]  /*125b0*/  MOV R10, UR4 ;  /* 0x00000004000a7c02 */ /* 0x000fc40008000f00 */
[----:B------:R-:W-:Y:S02]  /*125c0*/  MOV R11, UR5 ;  /* 0x00000005000b7c02 */ /* 0x000fe40008000f00 */
[----:B------:R-:W-:Y:S02]  /*125d0*/  MOV R12, 0x1 ;  /* 0x00000001000c7802 */ /* 0x000fe40000000f00 */
[----:B-1----:R-:W-:-:S07]  /*125e0*/  MOV R13, RZ ;  /* 0x000000ff000d7202 */ /* 0x002fce0000000f00 */
[----:B------:R-:W-:-:S07]  /*125f0*/  LEPC R20, `(.L_x_63) ;  /* 0x000000001014794e */ /* 0x000fce0000000000 */
[----:B--2---:R-:W-:Y:S05]  /*12600*/  CALL.ABS.NOINC R2 ;  /* 0x0000000002007343 */ /* 0x004fea0003c00000 */
.L_x_63:
[----:B------:R-:W1:Y:S01]  /*12610*/  S2R R5, SR_TID.X ;  /* 0x0000000000057919 */ /* 0x000e620000002100 */
[----:B------:R-:W-:Y:S01]  /*12620*/  ULDC.64 UR4, c[0x0][0x730] ;  /* 0x0001cc0000047ab9 */ /* 0x000fe20000000a00 */
[----:B------:R-:W-:Y:S02]  /*12630*/  IADD3 R16, R16, 0x1f, RZ ;  /* 0x0000001f10107810 */ /* 0x000fe40007ffe0ff */
[----:B------:R-:W-:Y:S02]  /*12640*/  ISETP.NE.U32.AND P0, PT, RZ, UR4, PT ;  /* 0x00000004ff007c0c */ /* 0x000fe4000bf05070 */
[----:B------:R-:W-:Y:S02]  /*12650*/  ISETP.GT.U32.AND P1, PT, R16, 0x3e, PT ;  /* 0x0000003e1000780c */ /* 0x000fe40003f24070 */
[----:B------:R-:W-:-:S13]  /*12660*/  ISETP.NE.AND.EX P0, PT, RZ, UR5, PT, P0 ;  /* 0x00000005ff007c0c */ /* 0x000fda000bf05300 */
[----:B------:R-:W2:Y:S01]  /*12670*/  @P0 LDC R53, c[0x0][0x720] ;  /* 0x0001c800ff350b82 */ /* 0x000ea20000000800 */
[C---:B-1----:R-:W-:Y:S02]  /*12680*/  SHF.L.U32 R0, R5.reuse, 0x5, RZ ;  /* 0x0000000505007819 */ /* 0x042fe400000006ff */
[----:B------:R-:W-:Y:S02]  /*12690*/  SHF.R.U32.HI R3, RZ, 0x1, R5 ;  /* 0x00000001ff037819 */ /* 0x000fe40000011605 */
[C---:B------:R-:W-:Y:S02]  /*126a0*/  LOP3.LUT R2, R0.reuse, 0xc0, RZ, 0xc0, !PT ;  /* 0x000000c000027812 */ /* 0x040fe400078ec0ff */
[----:B------:R-:W-:Y:S02]  /*126b0*/  LOP3.LUT R4, R0, 0x20, RZ, 0xc0, !PT ;  /* 0x0000002000047812 */ /* 0x000fe400078ec0ff */
[----:B------:R-:W-:Y:S02]  /*126c0*/  LOP3.LUT R2, R2, 0x8, R3, 0xf8, !PT ;  /* 0x0000000802027812 */ /* 0x000fe400078ef803 */
[----:B------:R-:W-:-:S02]  /*126d0*/  SHF.L.U32 R3, R5, 0x2, RZ ;  /* 0x0000000205037819 */ /* 0x000fc400000006ff */
[----:B------:R-:W-:Y:S01]  /*126e0*/  LEA R4, R17, R4, 0x9 ;  /* 0x0000000411047211 */ /* 0x000fe200078e48ff */
[-C--:B--2---:R-:W-:Y:S01]  /*126f0*/  FMUL R9, R24, R53.reuse ;  /* 0x0000003518097220 */ /* 0x084fe20000400000 */
[----:B------:R-:W-:Y:S01]  /*12700*/  LOP3.LUT R3, R2, 0x18, R3, 0x78, !PT ;  /* 0x0000001802037812 */ /* 0x000fe200078e7803 */
[-C--:B------:R-:W-:Y:S01]  /*12710*/  FMUL R6, R158, R53.reuse ;  /* 0x000000359e067220 */ /* 0x080fe20000400000 */
[----:B------:R-:W-:Y:S01]  /*12720*/  LOP3.LUT R0, R0, 0x100, RZ, 0xc0, !PT ;  /* 0x0000010000007812 */ /* 0x000fe200078ec0ff */
[-C--:B------:R-:W-:Y:S01]  /*12730*/  FMUL R11, R48, R53.reuse ;  /* 0x00000035300b7220 */ /* 0x080fe20000400000 */
[----:B------:R-:W-:Y:S01]  /*12740*/  LOP3.LUT P0, RZ, R5, 0x4, RZ, 0xc0, !PT ;  /* 0x0000000405ff7812 */ /* 0x000fe2000780c0ff */
[-C--:B------:R-:W-:Y:S01]  /*12750*/  FMUL R5, R22, R53.reuse ;  /* 0x0000003516057220 */ /* 0x080fe20000400000 */
[----:B------:R-:W-:Y:S01]  /*12760*/  IADD3 R3, R3, R4, R0 ;  /* 0x0000000403037210 */ /* 0x000fe20007ffe000 */
        /* <DEDUP_REMOVED lines=13> */
[----:B------:R-:W-:Y:S01]  /*12840*/  F2FP.F16.F32.PACK_AB R56, R5, R0 ;  /* 0x000000000538723e */ /* 0x000fe200000000ff */
[-C--:B------:R-:W-:Y:S01]  /*12850*/  FMUL R26, R34, R53.reuse ;  /* 0x00000035221a7220 */ /* 0x080fe20000400000 */
[----:B------:R-:W-:Y:S01]  /*12860*/  MOV R0, 0x10 ;  /* 0x0000001000007802 */ /* 0x000fe20000000f00 */
        /* <DEDUP_REMOVED lines=31> */
[----:B------:R-:W-:Y:S01]  /*12a60*/  FMUL R53, R198, R53 ;  /* 0x00000035c6357220 */ /* 0x000fe20000400000 */
[----:B------:R-:W-:Y:S01]  /*12a70*/  F2FP.F16.F32.PACK_AB R9, R15, R10 ;  /* 0x0000000a0f09723e */ /* 0x000fe200000000ff */
[----:B------:R-:W-:Y:S01]  /*12a80*/  IMAD R19, R3, 0x2, R19 ;  /* 0x0000000203137824 */ /* 0x000fe200078e0213 */
[----:B------:R-:W-:-:S02]  /*12a90*/  F2FP.F16.F32.PACK_AB R57, R7, R2 ;  /* 0x000000020739723e */ /* 0x000fc400000000ff */
[----:B------:R-:W-:Y:S02]  /*12aa0*/  F2FP.F16.F32.PACK_AB R8, R13, R8 ;  /* 0x000000080d08723e */ /* 0x000fe400000000ff */
[----:B------:R-:W-:Y:S02]  /*12ab0*/  F2FP.F16.F32.PACK_AB R10, R17, R12 ;  /* 0x0000000c110a723e */ /* 0x000fe400000000ff */
[----:B------:R-:W-:Y:S02]  /*12ac0*/  F2FP.F16.F32.PACK_AB R11, R21, R14 ;  /* 0x0000000e150b723e */ /* 0x000fe400000000ff */
[----:B------:R-:W-:Y:S01]  /*12ad0*/  SEL R0, R0, 0xfffffff0, !P0 ;  /* 0xfffffff000007807 */ /* 0x000fe20004000000 */
[----:B------:R-:W-:Y:S06]  /*12ae0*/  @P1 BRA `(.L_x_64) ;  /* 0x0000000000041947 */ /* 0x000fec0003800000 */
[----:B------:R-:W-:-:S04]  /*12af0*/  DEPBAR.LE SB0, 0x1 ;  /* 0x000080400000791a */ /* 0x000fc80000000000 */
.L_x_64:
[----:B------:R-:W-:Y:S05]  /*12b00*/  WARPSYNC.ALL ;  /* 0x0000000000007948 */ /* 0x000fea0003800000 */
[----:B------:R-:W-:Y:S01]  /*12b10*/  BAR.SYNC.DEFER_BLOCKING 0x1, 0x80 ;  /* 0x0042000000007b1d */ /* 0x000fe20000010000 */
[----:B------:R-:W-:Y:S02]  /*12b20*/  LEA R3, R3, R18, 0x1 ;  /* 0x0000001203037211 */ /* 0x000fe400078e08ff */
[----:B------:R-:W-:Y:S02]  /*12b30*/  LEA R0, R0, R19, 0x1 ;  /* 0x0000001300007211 */ /* 0x000fe400078e08ff */
[----:B------:R-:W-:Y:S01]  /*12b40*/  F2FP.F16.F32.PACK_AB R4, R16, R23 ;  /* 0x000000171004723e */ /* 0x000fe200000000ff */
[----:B------:R-:W-:Y:S01]  /*12b50*/  BSSY B0, `(.L_x_65) ;  /* 0x000001d000007945 */ /* 0x000fe20003800000 */
[----:B------:R-:W-:-:S02]  /*12b60*/  F2FP.F16.F32.PACK_AB R5, R20, R25 ;  /* 0x000000191405723e */ /* 0x000fc400000000ff */
[----:B------:R-:W-:Y:S02]  /*12b70*/  F2FP.F16.F32.PACK_AB R6, R22, R27 ;  /* 0x0000001b1606723e */ /* 0x000fe400000000ff */
[----:B------:R-:W-:Y:S02]  /*12b80*/  F2FP.F16.F32.PACK_AB R7, R24, R29 ;  /* 0x0000001d1807723e */ /* 0x000fe400000000ff */
[----:B------:R-:W-:Y:S02]  /*12b90*/  F2FP.F16.F32.PACK_AB R12, R26, R31 ;  /* 0x0000001f1a0c723e */ /* 0x000fe400000000ff */
[----:B------:R-:W-:Y:S02]  /*12ba0*/  F2FP.F16.F32.PACK_AB R13, R28, R33 ;  /* 0x000000211c0d723e */ /* 0x000fe400000000ff */
[----:B------:R-:W-:Y:S02]  /*12bb0*/  F2FP.F16.F32.PACK_AB R14, R30, R35 ;  /* 0x000000231e0e723e */ /* 0x000fe400000000ff */
[----:B------:R-:W-:Y:S01]  /*12bc0*/  F2FP.F16.F32.PACK_AB R15, R32, R37 ;  /* 0x00000025200f723e */ /* 0x000fe200000000ff */
[----:B------:R1:W-:Y:S04]  /*12bd0*/  STSM.16.M88.4 [R3+-0x2200], R56 ;  /* 0xffde003803007844 */ /* 0x0003e80000000200 */
[----:B------:R1:W-:Y:S01]  /*12be0*/  STSM.16.M88.4 [R0], R8 ;  /* 0x0000000800007844 */ /* 0x0003e20000000200 */
[----:B------:R-:W-:Y:S01]  /*12bf0*/  @!PT LDS RZ, [RZ] ;  /* 0x00000000fffff984 */ /* 0x000fe20000000800 */
[----:B------:R-:W-:Y:S01]  /*12c00*/  @!PT LDS RZ, [RZ] ;  /* 0x00000000fffff984 */ /* 0x000fe20000000800 */
[----:B------:R-:W-:Y:S01]  /*12c10*/  @!PT LDS RZ, [RZ] ;  /* 0x00000000fffff984 */ /* 0x000fe20000000800 */
[----:B------:R-:W-:Y:S01]  /*12c20*/  @!PT LDS RZ, [RZ] ;  /* 0x00000000fffff984 */ /* 0x000fe20000000800 */
[----:B------:R2:W-:Y:S06]  /*12c30*/  MEMBAR.ALL.CTA ;  /* 0x0000000000007992 */ /* 0x0005ec0000008000 */
[----:B--2---:R-:W2:Y:S02]  /*12c40*/  FENCE.VIEW.ASYNC.S ;  /* 0x00000000000073c6 */ /* 0x004ea40000000000 */
[----:B--2---:R-:W-:Y:S06]  /*12c50*/  BAR.SYNC.DEFER_BLOCKING 0x1, 0x80 ;  /* 0x0042000000007b1d */ /* 0x004fec0000010000 */
[----:B------:R-:W-:Y:S05]  /*12c60*/  @P1 BRA `(.L_x_66) ;  /* 0x00000000002c1947 */ /* 0x000fea0003800000 */
[----:B------:R-:W-:Y:S01]  /*12c70*/  S2UR UR44, SR_CTAID.Z ;  /* 0x00000000002c79c3 */ /* 0x000fe20000002700 */
[----:B------:R-:W-:Y:S01]  /*12c80*/  R2UR UR40, R18 ;  /* 0x00000000122872ca */ /* 0x000fe200000e0000 */
[----:B------:R-:W-:Y:S01]  /*12c90*/  ULDC.64 UR4, c[0x0][0x198] ;  /* 0x0000660000047ab9 */ /* 0x000fe20000000a00 */
[----:B------:R-:W-:Y:S01]  /*12ca0*/  UMOV UR41, URZ ;  /* 0x0000003f00297c82 */ /* 0x000fe20008000000 */
[----:B------:R-:W-:-:S04]  /*12cb0*/  UIADD3 UR4, UP0, UR4, 0x670, URZ ;  /* 0x0000067004047890 */ /* 0x000fc8000ff1e03f */
[----:B------:R-:W2:Y:S01]  /*12cc0*/  S2UR UR43, SR_CTAID.Y ;  /* 0x00000000002b79c3 */ /* 0x000ea20000002600 */
[----:B------:R-:W-:-:S05]  /*12cd0*/  UIADD3.X UR5, URZ, UR5, URZ, UP0, !UPT ;  /* 0x000000053f057290 */ /* 0x000fca00087fe43f */
[----:B------:R-:W-:-:S09]  /*12ce0*/  UIADD3 UR40, UR40, -0x2200, URZ ;  /* 0xffffde0028287890 */ /* 0x000fd2000fffe03f */
[----:B--2---:R2:W-:Y:S01]  /*12cf0*/  UTMASTG.4D [UR40], [UR4] ;  /* 0x00000028040073b5 */ /* 0x0045e20008018000 */
[----:B------:R0:W-:Y:S01]  /*12d00*/  UTMACMDFLUSH ;  /* 0x00000000000079b7 */ /* 0x0001e20000000000 */
[----:B--2---:R-:W-:-:S04]  /*12d10*/  DEPBAR.LE SB0, 0x1 ;  /* 0x000080400000791a */ /* 0x004fc80000000000 */
.L_x_66:
[----:B------:R-:W-:Y:S05]  /*12d20*/  BSYNC B0 ;  /* 0x0000000000007941 */ /* 0x000fea0003800000 */
.L_x_65:
[----:B------:R-:W-:Y:S01]  /*12d30*/  BAR.SYNC.DEFER_BLOCKING 0x1, 0x80 ;  /* 0x0042000000007b1d */ /* 0x000fe20000010000 */
[----:B-1----:R-:W-:Y:S02]  /*12d40*/  F2FP.F16.F32.PACK_AB R8, R34, R39 ;  /* 0x000000272208723e */ /* 0x002fe400000000ff */
[----:B------:R-:W-:Y:S02]  /*12d50*/  F2FP.F16.F32.PACK_AB R9, R36, R41 ;  /* 0x000000292409723e */ /* 0x000fe400000000ff */
[----:B------:R-:W-:Y:S01]  /*12d60*/  F2FP.F16.F32.PACK_AB R10, R38, R43 ;  /* 0x0000002b260a723e */ /* 0x000fe200000000ff */
[----:B------:R-:W-:Y:S01]  /*12d70*/  BSSY B0, `(.L_x_67) ;  /* 0x000001b000007945 */ /* 0x000fe20003800000 */
[----:B------:R-:W-:Y:S02]  /*12d80*/  F2FP.F16.F32.PACK_AB R11, R40, R45 ;  /* 0x0000002d280b723e */ /* 0x000fe400000000ff */
[----:B------:R-:W-:Y:S02]  /*12d90*/  F2FP.F16.F32.PACK_AB R20, R42, R47 ;  /* 0x0000002f2a14723e */ /* 0x000fe400000000ff */
[----:B------:R-:W-:-:S02]  /*12da0*/  F2FP.F16.F32.PACK_AB R21, R44, R49 ;  /* 0x000000312c15723e */ /* 0x000fc400000000ff */
[----:B------:R-:W-:Y:S02]  /*12db0*/  F2FP.F16.F32.PACK_AB R22, R46, R51 ;  /* 0x000000332e16723e */ /* 0x000fe400000000ff */
[----:B------:R-:W-:Y:S01]  /*12dc0*/  F2FP.F16.F32.PACK_AB R23, R48, R53 ;  /* 0x000000353017723e */ /* 0x000fe200000000ff */
[----:B------:R1:W-:Y:S04]  /*12dd0*/  STSM.16.M88.4 [R19+0x1000], R4 ;  /* 0x0010000413007844 */ /* 0x0003e80000000200 */
[----:B------:R1:W-:Y:S01]  /*12de0*/  STSM.16.M88.4 [R0+0x1000], R12 ;  /* 0x0010000c00007844 */ /* 0x0003e20000000200 */
        /* <DEDUP_REMOVED lines=11> */
[----:B------:R-:W-:Y:S01]  /*12ea0*/  UMOV UR41, 0x20 ;  /* 0x0000002000297882 */ /* 0x000fe20000000000 */
[----:B------:R-:W-:-:S04]  /*12eb0*/  UIADD3 UR4, UP0, UR4, 0x670, URZ ;  /* 0x0000067004047890 */ /* 0x000fc8000ff1e03f */
[----:B------:R-:W2:Y:S01]  /*12ec0*/  S2UR UR43, SR_CTAID.Y ;  /* 0x00000000002b79c3 */ /* 0x000ea20000002600 */
[----:B------:R-:W-:-:S05]  /*12ed0*/  UIADD3.X UR5, URZ, UR5, URZ, UP0, !UPT ;  /* 0x000000053f057290 */ /* 0x000fca00087fe43f */
[----:B------:R-:W-:-:S09]  /*12ee0*/  UIADD3 UR40, UR40, -0x1200, URZ ;  /* 0xffffee0028287890 */ /* 0x000fd2000fffe03f */
[----:B--2---:R2:W-:Y:S01]  /*12ef0*/  UTMASTG.4D [UR40], [UR4] ;  /* 0x00000028040073b5 */ /* 0x0045e20008018000 */
[----:B------:R0:W-:Y:S01]  /*12f00*/  UTMACMDFLUSH ;  /* 0x00000000000079b7 */ /* 0x0001e20000000000 */
[----:B--2---:R-:W-:-:S04]  /*12f10*/  DEPBAR.LE SB0, 0x1 ;  /* 0x000080400000791a */ /* 0x004fc80000000000 */
.L_x_68:
[----:B------:R-:W-:Y:S05]  /*12f20*/  BSYNC B0 ;  /* 0x0000000000007941 */ /* 0x000fea0003800000 */
.L_x_67:
[----:B------:R-:W-:Y:S06]  /*12f30*/  BAR.SYNC.DEFER_BLOCKING 0x1, 0x80 ;  /* 0x0042000000007b1d */ /* 0x000fec0000010000 */
[----:B------:R-:W-:Y:S01]  /*12f40*/  BSSY B0, `(.L_x_69) ;  /* 0x0000016000007945 */ /* 0x000fe20003800000 */
[----:B------:R2:W-:Y:S04]  /*12f50*/  STSM.16.M88.4 [R19], R8 ;  /* 0x0000000813007844 */ /* 0x0005e80000000200 */
[----:B------:R2:W-:Y:S01]  /*12f60*/  STSM.16.M88.4 [R0], R20 ;  /* 0x0000001400007844 */ /* 0x0005e20000000200 */
[----:B------:R-:W-:Y:S01]  /*12f70*/  @!PT LDS RZ, [RZ] ;  /* 0x00000000fffff984 */ /* 0x000fe20000000800 */
[----:B------:R-:W-:Y:S01]  /*12f80*/  @!PT LDS RZ, [RZ] ;  /* 0x00000000fffff984 */ /* 0x000fe20000000800 */
[----:B------:R-:W-:Y:S01]  /*12f90*/  @!PT LDS RZ, [RZ] ;  /* 0x00000000fffff984 */ /* 0x000fe20000000800 */
[----:B------:R-:W-:Y:S01]  /*12fa0*/  @!PT LDS RZ, [RZ] ;  /* 0x00000000fffff984 */ /* 0x000fe20000000800 */
[----:B------:R3:W-:Y:S06]  /*12fb0*/  MEMBAR.ALL.CTA ;  /* 0x0000000000007992 */ /* 0x0007ec0000008000 */
[----:B---3--:R-:W3:Y:S02]  /*12fc0*/  FENCE.VIEW.ASYNC.S ;  /* 0x00000000000073c6 */ /* 0x008ee40000000000 */
[----:B---3--:R-:W-:Y:S06]  /*12fd0*/  BAR.SYNC.DEFER_BLOCKING 0x1, 0x80 ;  /* 0x0042000000007b1d */ /* 0x008fec0000010000 */
[----:B------:R-:W-:Y:S05]  /*12fe0*/  @P1 BRA `(.L_x_70) ;  /* 0x00000000002c1947 */ /* 0x000fea0003800000 */
[----:B------:R-:W-:Y:S01]  /*12ff0*/  S2UR UR12, SR_CTAID.Z ;  /* 0x00000000000c79c3 */ /* 0x000fe20000002700 */
[----:B------:R-:W-:Y:S01]  /*13000*/  R2UR UR8, R18 ;  /* 0x00000000120872ca */ /* 0x000fe200000e0000 */
[----:B------:R-:W-:Y:S01]  /*13010*/  ULDC.64 UR4, c[0x0][0x198] ;  /* 0x0000660000047ab9 */ /* 0x000fe20000000a00 */
[----:B------:R-:W-:Y:S01]  /*13020*/  UMOV UR9, 0x40 ;  /* 0x0000004000097882 */ /* 0x000fe20000000000 */
[----:B------:R-:W-:Y:S01]  /*13030*/  UIADD3 UR4, UP0, UR4, 0x670, URZ ;  /* 0x0000067004047890 */ /* 0x000fe2000ff1e03f */
[----:B------:R-:W-:-:S03]  /*13040*/  UMOV UR10, UR42 ;  /* 0x0000002a000a7c82 */ /* 0x000fc60008000000 */
[----:B------:R-:W3:Y:S01]  /*13050*/  S2UR UR11, SR_CTAID.Y ;  /* 0x00000000000b79c3 */ /* 0x000ee20000002600 */
[----:B------:R-:W-:-:S05]  /*13060*/  UIADD3.X UR5, URZ, UR5, URZ, UP0, !UPT ;  /* 0x000000053f057290 */ /* 0x000fca00087fe43f */
[----:B------:R-:W-:-:S09]  /*13070*/  UIADD3 UR8, UR8, -0x2200, URZ ;  /* 0xffffde0008087890 */ /* 0x000fd2000fffe03f */
[----:B---3--:R3:W-:Y:S02]  /*13080*/  UTMASTG.4D [UR8], [UR4] ;  /* 0x00000008040073b5 */ /* 0x0087e40008018000 */
[----:B---3--:R0:W-:Y:S02]  /*13090*/  UTMACMDFLUSH ;  /* 0x00000000000079b7 */ /* 0x0081e40000000000 */
.L_x_70:
[----:B------:R-:W-:Y:S05]  /*130a0*/  BSYNC B0 ;  /* 0x0000000000007941 */ /* 0x000fea0003800000 */
.L_x_69:
[----:B------:R-:W-:Y:S01]  /*130b0*/  UIADD3 UR37, UR37, -0x1, URZ ;  /* 0xffffffff25257890 */ /* 0x000fe2000fffe03f */
[----:B------:R-:W-:-:S04]  /*130c0*/  DEPBAR.LE SB0, 0x0 ;  /* 0x000080000000791a */ /* 0x000fc80000000000 */
[----:B------:R-:W-:-:S04]  /*130d0*/  USHF.L.U32 UR4, UR37, 0x3, URZ ;  /* 0x0000000325047899 */ /* 0x000fc8000800063f */
[----:B------:R-:W-:-:S04]  /*130e0*/  ULOP3.LUT UR4, UR4, 0x8, URZ, 0xe2, !UPT ;  /* 0x0000000804047892 */ /* 0x000fc8000f8ee23f */
[----:B------:R-:W-:-:S06]  /*130f0*/  ULOP3.LUT UR4, UR4, 0x18, URZ, 0x3c, !UPT ;  /* 0x0000001804047892 */ /* 0x000fcc000f8e3c3f */
[----:B-12---:R-:W-:-:S04]  /*13100*/  MOV R0, UR4 ;  /* 0x0000000400007c02 */ /* 0x006fc80008000f00 */
[----:B------:R-:W-:Y:S01]  /*13110*/  SYNCS.ARRIVE.TRANS64.A1T0 RZ, [R0+UR36+0x42090], RZ ;  /* 0x042090ff00ff79a7 */ /* 0x000fe20008100024 */
[----:B------:R-:W-:Y:S05]  /*13120*/  EXIT ;  /* 0x000000000000794d */ /* 0x000fea0003800000 */
.L_x_6:
[----:B------:R-:W-:-:S08]  /*13130*/  UISETP.NE.AND UP0, UPT, UR5, 0x1, UPT ;  /* 0x000000010500788c */ /* 0x000fd0000bf05270 */
[----:B------:R-:W1:-:S00]  /*13140*/  USETMAXREG.DEALLOC.CTAPOOL 0x18 ;  /* 0x00000018000079c8 */ /* 0x000e4000080e0500 */
[----:B------:R-:W-:-:S13]  /*13150*/  PLOP3.LUT P0, PT, PT, PT, UP0, 0x80, 0x0 ;  /* 0x000000000000781c */ /* 0x000fda0003f0f008 */
[----:B------:R-:W-:Y:S05]  /*13160*/  @P0 EXIT ;  /* 0x000000000000094d */ /* 0x000fea0003800000 */
[----:B------:R-:W2:Y:S01]  /*13170*/  S2UR UR11, SR_CTAID.X ;  /* 0x00000000000b79c3 */ /* 0x000ea20000002500 */
[----:B------:R-:W-:Y:S01]  /*13180*/  ELECT P3, URZ, PT ;  /* 0x00000000003f782f */ /* 0x000fe20003860000 */
[----:B------:R-:W-:Y:S01]  /*13190*/  BSSY B0, `(.L_x_71) ;  /* 0x0000035000007945 */ /* 0x000fe20003800000 */
[----:B-1----:R-:W-:Y:S02]  /*131a0*/  MOV R2, RZ ;  /* 0x000000ff00027202 */ /* 0x002fe40000000f00 */
[----:B------:R-:W-:Y:S02]  /*131b0*/  MOV R8, RZ ;  /* 0x000000ff00087202 */ /* 0x000fe40000000f00 */
[----:B------:R-:W-:Y:S01]  /*131c0*/  MOV R4, RZ ;  /* 0x000000ff00047202 */ /* 0x000fe20000000f00 */
[----:B------:R-:W1:Y:S08]  /*131d0*/  S2UR UR36, SR_CTAID.Y ;  /* 0x00000000002479c3 */ /* 0x000e700000002600 */
[----:B------:R-:W3:Y:S01]  /*131e0*/  S2UR UR37, SR_CTAID.Z ;  /* 0x00000000002579c3 */ /* 0x000ee20000002700 */
[----:B--2---:R-:W-:Y:S01]  /*131f0*/  USHF.L.U32 UR11, UR11, 0x7, URZ ;  /* 0x000000070b0b7899 */ /* 0x004fe2000800063f */
[----:B------:R-:W-:Y:S11]  /*13200*/  @!P3 BRA `(.L_x_72) ;  /* 0x0000000000b4b947 */ /* 0x000ff60003800000 */
[----:B------:R-:W2:Y:S01]  /*13210*/  S2R R4, SR_CgaCtaId ;  /* 0x0000000000047919 */ /* 0x000ea20000008800 */
[----:B------:R-:W-:Y:S02]  /*13220*/  MOV R3, 0x400 ;  /* 0x0000040000037802 */ /* 0x000fe40000000f00 */
[----:B------:R-:W-:Y:S02]  /*13230*/  MOV R5, 0x1 ;  /* 0x0000000100057802 */ /* 0x000fe40000000f00 */
[----:B--2---:R-:W-:Y:S02]  /*13240*/  LEA R4, R4, R3, 0x18 ;  /* 0x0000000304047211 */ /* 0x004fe400078ec0ff */
[----:B------:R-:W-:-:S04]  /*13250*/  SHF.L.U32 R3, R5, 0x1f, RZ ;  /* 0x0000001f05037819 */ /* 0x000fc800000006ff */
[----:B------:R-:W2:Y:S02]  /*13260*/  SYNCS.PHASECHK.TRANS64.TRYWAIT P0, [R4+URZ+0x42060], R3 ;  /* 0x04206003040075a7 */ /* 0x000ea4000800017f */
[----:B--2---:R-:W-:Y:S05]  /*13270*/  @!P0 BRA `(.L_x_73) ;  /* 0x0000001400d88947 */ /* 0x004fea0003800000 */
.L_x_110:
[----:B------:R-:W-:Y:S01]  /*13280*/  ULOP3.LUT UR5, UR4, 0x2, URZ, 0xfc, !UPT ;  /* 0x0000000204057892 */ /* 0x000fe2000f8efc3f */
[----:B--2---:R-:W-:-:S03]  /*13290*/  @P2 IMAD.MOV.U32 R3, RZ, RZ, 0x3000 ;  /* 0x00003000ff032424 */ /* 0x004fc600078e00ff */
[----:B------:R-:W-:Y:S01]  /*132a0*/  UPRMT UR5, UR5, 0x9910, URZ ;  /* 0x0000991005057896 */ /* 0x000fe2000800003f */
[----:B------:R2:W-:Y:S03]  /*132b0*/  @P2 SYNCS.ARRIVE.TRANS64 RZ, [R4+URZ+0x42050], R3 ;  /* 0x0420500304ff29a7 */ /* 0x0005e6000800003f */
[----:B------:R-:W-:-:S06]  /*132c0*/  UISETP.NE.AND UP0, UPT, UR5, 0x2, UPT ;  /* 0x000000020500788c */ /* 0x000fcc000bf05270 */
[----:B------:R-:W-:-:S13]  /*132d0*/  PLOP3.LUT P0, PT, PT, PT, UP0, 0x80, 0x0 ;  /* 0x000000000000781c */ /* 0x000fda0003f0f008 */
[----:B--2---:R-:W-:Y:S05]  /*132e0*/  @P0 BRA `(.L_x_74) ;  /* 0x0000000000040947 */ /* 0x004fea0003800000 */
[----:B-1-3--:R-:W-:Y:S01]  /*132f0*/  BPT.TRAP 0x1 ;  /* 0x000000040000795c */ /* 0x00afe20000300000 */
.L_x_74:
[----:B------:R-:W-:-:S04]  /*13300*/  LOP3.LUT P0, RZ, R0, 0x1f, RZ, 0xc0, !PT ;  /* 0x0000001f00ff7812 */ /* 0x000fc8000780c0ff */
[----:B------:R-:W-:-:S13]  /*13310*/  PLOP3.LUT P0, PT, P0, P2, PT, 0x2a, 0x0 ;  /* 0x000000000000781c */ /* 0x000fda0000704572 */
[----:B------:R-:W-:Y:S05]  /*13320*/  @P0 BRA `(.L_x_75) ;  /* 0x0000000000040947 */ /* 0x000fea0003800000 */
[----:B-1-3--:R-:W-:Y:S01]  /*13330*/  BPT.TRAP 0x1 ;  /* 0x000000040000795c */ /* 0x00afe20000300000 */
.L_x_75:
[----:B------:R-:W-:Y:S01]  /*13340*/  R2UR UR8, R4 ;  /* 0x00000000040872ca */ /* 0x000fe200000e0000 */
[----:B------:R-:W-:Y:S01]  /*13350*/  ULDC.64 UR6, c[0x0][0x198] ;  /* 0x0000660000067ab9 */ /* 0x000fe20000000a00 */
[----:B------:R-:W-:Y:S01]  /*13360*/  UMOV UR14, 0x0 ;  /* 0x00000000000e7882 */ /* 0x000fe20000000000 */
[----:B------:R-:W-:Y:S01]  /*13370*/  UIADD3 UR6, UP0, UR6, 0xf0, URZ ;  /* 0x000000f006067890 */ /* 0x000fe2000ff1e03f */
[----:B------:R-:W-:Y:S01]  /*13380*/  MOV R8, 0x40 ;  /* 0x0000004000087802 */ /* 0x000fe20000000f00 */
[----:B------:R-:W-:Y:S01]  /*13390*/  UMOV UR15, 0x10000000 ;  /* 0x10000000000f7882 */ /* 0x000fe20000000000 */
[----:B------:R-:W-:Y:S01]  /*133a0*/  UMOV UR10, URZ ;  /* 0x0000003f000a7c82 */ /* 0x000fe20008000000 */
[----:B------:R-:W-:Y:S01]  /*133b0*/  UIADD3.X UR7, URZ, UR7, URZ, UP0, !UPT ;  /* 0x000000073f077290 */ /* 0x000fe200087fe43f */
[----:B------:R-:W-:Y:S01]  /*133c0*/  MOV R4, 0x1 ;  /* 0x0000000100047802 */ /* 0x000fe20000000f00 */
[----:B-1----:R-:W-:Y:S01]  /*133d0*/  UMOV UR12, UR36 ;  /* 0x00000024000c7c82 */ /* 0x002fe20008000000 */
[----:B---3--:R-:W-:Y:S01]  /*133e0*/  UMOV UR13, UR37 ;  /* 0x00000025000d7c82 */ /* 0x008fe20008000000 */
[----:B------:R-:W-:Y:S01]  /*133f0*/  UMOV UR18, 0x20 ;  /* 0x0000002000127882 */ /* 0x000fe20000000000 */
[----:B------:R-:W-:Y:S01]  /*13400*/  UMOV UR19, UR11 ;  /* 0x0000000b00137c82 */ /* 0x000fe20008000000 */
[----:B------:R-:W-:-:S02]  /*13410*/  UIADD3 UR9, UR8, 0x42050, URZ ;  /* 0x0004205008097890 */ /* 0x000fc4000fffe03f */
[----:B------:R-:W-:Y:S02]  /*13420*/  UIADD3 UR16, UR8, 0x1000, URZ ;  /* 0x0000100008107890 */ /* 0x000fe4000fffe03f */
[----:B------:R-:W-:Y:S01]  /*13430*/  UIADD3 UR32, UR8, 0x2000, URZ ;  /* 0x0000200008207890 */ /* 0x000fe2000fffe03f */
[----:B------:R-:W-:Y:S01]  /*13440*/  UMOV UR20, UR36 ;  /* 0x0000002400147c82 */ /* 0x000fe20008000000 */
[----:B------:R-:W-:Y:S01]  /*13450*/  UMOV UR21, UR37 ;  /* 0x0000002500157c82 */ /* 0x000fe20008000000 */
[----:B------:R-:W-:Y:S01]  /*13460*/  UMOV UR17, UR9 ;  /* 0x0000000900117c82 */ /* 0x000fe20008000000 */
[----:B------:R-:W-:Y:S01]  /*13470*/  UMOV UR34, 0x40 ;  /* 0x0000004000227882 */ /* 0x000fe20000000000 */
[----:B------:R-:W-:Y:S01]  /*13480*/  UMOV UR35, UR11 ;  /* 0x0000000b00237c82 */ /* 0x000fe20008000000 */
[----:B------:R-:W-:Y:S01]  /*13490*/  UMOV UR33, UR9 ;  /* 0x0000000900217c82 */ /* 0x000fe20008000000 */
[----:B------:R2:W-:Y:S01]  /*134a0*/  UTMALDG.4D [UR8], [UR6], desc[UR14] ;  /* 0x00000e08060075b4 */ /* 0x0005e20008019000 */
[----:B------:R2:W-:Y:S01]  /*134b0*/  UTMALDG.4D [UR16], [UR6], desc[UR14] ;  /* 0x00000e10060075b4 */ /* 0x0005e20008019000 */
[----:B------:R2:W-:Y:S02]  /*134c0*/  UTMALDG.4D [UR32], [UR6], desc[UR14] ;  /* 0x00000e20060075b4 */ /* 0x0005e40008019000 */
[----:B--2---:R-:W-:Y:S01]  /*134d0*/  NOP ;  /* 0x0000000000007918 */ /* 0x004fe20000000000 */
.L_x_72:
[----:B-1-3--:R-:W-:Y:S05]  /*134e0*/  BSYNC B0 ;  /* 0x0000000000007941 */ /* 0x00afea0003800000 */
.L_x_71:
[----:B------:R-:W1:Y:S01]  /*134f0*/  LDC R3, c[0x0][0x28c] ;  /* 0x0000a300ff037b82 */ /* 0x000e620000000800 */
[----:B------:R-:W-:Y:S01]  /*13500*/  BSSY B0, `(.L_x_76) ;  /* 0x0000031000007945 */ /* 0x000fe20003800000 */
[----:B-1----:R-:W-:-:S13]  /*13510*/  ISETP.GT.AND P4, PT, R3, RZ, P3 ;  /* 0x000000ff0300720c */ /* 0x002fda0001f84270 */
[----:B------:R-:W-:Y:S05]  /*13520*/  @!P4 BRA `(.L_x_77) ;  /* 0x0000000000b8c947 */ /* 0x000fea0003800000 */
[----:B------:R-:W1:Y:S01]  /*13530*/  S2R R5, SR_CgaCtaId ;  /* 0x0000000000057919 */ /* 0x000e620000008800 */
[----:B------:R-:W-:-:S04]  /*13540*/  MOV R2, 0x400 ;  /* 0x0000040000027802 */ /* 0x000fc80000000f00 */
[----:B-1----:R-:W-:Y:S02]  /*13550*/  LEA R5, R5, R2, 0x18 ;  /* 0x0000000205057211 */ /* 0x002fe400078ec0ff */
[----:B------:R-:W-:-:S04]  /*13560*/  MOV R2, 0x1 ;  /* 0x0000000100027802 */ /* 0x000fc80000000f00 */
[----:B------:R-:W-:-:S04]  /*13570*/  SHF.L.U32 R2, R2, 0x1f, RZ ;  /* 0x0000001f02027819 */ /* 0x000fc800000006ff */
[----:B------:R-:W1:Y:S02]  /*13580*/  SYNCS.PHASECHK.TRANS64.TRYWAIT P0, [R5+URZ+0x42028], R2 ;  /* 0x04202802050075a7 */ /* 0x000e64000800017f */
[----:B-1----:R-:W-:Y:S05]  /*13590*/  @!P0 BRA `(.L_x_78) ;  /* 0x0000001400248947 */ /* 0x002fea0003800000 */
.L_x_111:
[----:B------:R-:W-:Y:S01]  /*135a0*/  ULOP3.LUT UR5, UR4, 0x2, URZ, 0xfc, !UPT ;  /* 0x0000000204057892 */ /* 0x000fe2000f8efc3f */
[----:B-1----:R-:W-:-:S03]  /*135b0*/  @P2 MOV R2, 0xc000 ;  /* 0x0000c00000022802 */ /* 0x002fc60000000f00 */
[----:B------:R-:W-:Y:S01]  /*135c0*/  UPRMT UR5, UR5, 0x9910, URZ ;  /* 0x0000991005057896 */ /* 0x000fe2000800003f */
[----:B------:R1:W-:Y:S03]  /*135d0*/  @P2 SYNCS.ARRIVE.TRANS64 RZ, [R5+URZ+0x42000], R2 ;  /* 0x0420000205ff29a7 */ /* 0x0003e6000800003f */
[----:B------:R-:W-:-:S06]  /*135e0*/  UISETP.NE.AND UP0, UPT, UR5, 0x2, UPT ;  /* 0x000000020500788c */ /* 0x000fcc000bf05270 */
[----:B------:R-:W-:-:S13]  /*135f0*/  PLOP3.LUT P0, PT, PT, PT, UP0, 0x80, 0x0 ;  /* 0x000000000000781c */ /* 0x000fda0003f0f008 */
[----:B-1----:R-:W-:Y:S05]  /*13600*/  @P0 BRA `(.L_x_79) ;  /* 0x0000000000040947 */ /* 0x002fea0003800000 */
[----:B------:R-:W-:Y:S01]  /*13610*/  BPT.TRAP 0x1 ;  /* 0x000000040000795c */ /* 0x000fe20000300000 */
.L_x_79:
[----:B------:R-:W-:-:S04]  /*13620*/  LOP3.LUT P0, RZ, R0, 0x1f, RZ, 0xc0, !PT ;  /* 0x0000001f00ff7812 */ /* 0x000fc8000780c0ff */
[----:B------:R-:W-:-:S13]  /*13630*/  PLOP3.LUT P0, PT, P0, P2, PT, 0x2a, 0x0 ;  /* 0x000000000000781c */ /* 0x000fda0000704572 */
[----:B------:R-:W-:Y:S05]  /*13640*/  @P0 BRA `(.L_x_80) ;  /* 0x0000000000040947 */ /* 0x000fea0003800000 */
[----:B------:R-:W-:Y:S01]  /*13650*/  BPT.TRAP 0x1 ;  /* 0x000000040000795c */ /* 0x000fe20000300000 */
.L_x_80:
[----:B------:R-:W-:Y:S01]  /*13660*/  R2UR UR16, R5 ;  /* 0x00000000051072ca */ /* 0x000fe200000e0000 */
[----:B------:R-:W-:Y:S01]  /*13670*/  ULDC.64 UR6, c[0x0][0x198] ;  /* 0x0000660000067ab9 */ /* 0x000fe20000000a00 */
[----:B------:R-:W-:Y:S01]  /*13680*/  UMOV UR35, URZ ;  /* 0x0000003f00237c82 */ /* 0x000fe20008000000 */
[----:B------:R-:W-:Y:S01]  /*13690*/  UIADD3 UR6, UP0, UR6, 0x1f0, URZ ;  /* 0x000001f006067890 */ /* 0x000fe2000ff1e03f */
[----:B------:R-:W-:Y:S01]  /*136a0*/  MOV R2, 0x1 ;  /* 0x0000000100027802 */ /* 0x000fe20000000f00 */
[----:B------:R-:W-:Y:S01]  /*136b0*/  UMOV UR8, 0x0 ;  /* 0x0000000000087882 */ /* 0x000fe20000000000 */
[----:B------:R-:W-:Y:S01]  /*136c0*/  UMOV UR9, 0x10000000 ;  /* 0x1000000000097882 */ /* 0x000fe20000000000 */
[----:B------:R-:W-:Y:S01]  /*136d0*/  UIADD3.X UR7, URZ, UR7, URZ, UP0, !UPT ;  /* 0x000000073f077290 */ /* 0x000fe200087fe43f */
[----:B------:R-:W-:Y:S01]  /*136e0*/  UMOV UR34, URZ ;  /* 0x0000003f00227c82 */ /* 0x000fe20008000000 */
[----:B------:R-:W-:Y:S01]  /*136f0*/  UMOV UR26, 0x20 ;  /* 0x00000020001a7882 */ /* 0x000fe20000000000 */
[----:B------:R-:W-:Y:S01]  /*13700*/  UMOV UR28, UR36 ;  /* 0x00000024001c7c82 */ /* 0x000fe20008000000 */
[----:B------:R-:W-:-:S02]  /*13710*/  UMOV UR29, UR37 ;  /* 0x00000025001d7c82 */ /* 0x000fc40008000000 */
[----:B------:R-:W-:Y:S02]  /*13720*/  UIADD3 UR32, UR16, 0x6000, URZ ;  /* 0x0000600010207890 */ /* 0x000fe4000fffe03f */
[----:B------:R-:W-:Y:S02]  /*13730*/  UIADD3 UR33, UR16, 0x42000, URZ ;  /* 0x0004200010217890 */ /* 0x000fe4000fffe03f */
[----:B------:R-:W-:Y:S02]  /*13740*/  UIADD3 UR24, UR16, 0xa000, URZ ;  /* 0x0000a00010187890 */ /* 0x000fe4000fffe03f */
[----:B------:R-:W-:Y:S01]  /*13750*/  UIADD3 UR16, UR16, 0xe000, URZ ;  /* 0x0000e00010107890 */ /* 0x000fe2000fffe03f */
[----:B------:R-:W-:Y:S02]  /*13760*/  UMOV UR27, UR35 ;  /* 0x00000023001b7c82 */ /* 0x000fe40008000000 */
[----:B------:R-:W-:Y:S01]  /*13770*/  UMOV UR25, UR33 ;  /* 0x0000002100197c82 */ /* 0x000fe20008000000 */
[----:B------:R-:W-:Y:S01]  /*13780*/  UMOV UR18, 0x40 ;  /* 0x0000004000127882 */ /* 0x000fe20000000000 */
[----:B------:R-:W-:Y:S01]  /*13790*/  UMOV UR20, UR36 ;  /* 0x0000002400147c82 */ /* 0x000fe20008000000 */
[----:B------:R-:W-:Y:S01]  /*137a0*/  UMOV UR21, UR37 ;  /* 0x0000002500157c82 */ /* 0x000fe20008000000 */
[----:B------:R-:W-:Y:S01]  /*137b0*/  UMOV UR19, UR35 ;  /* 0x0000002300137c82 */ /* 0x000fe20008000000 */
[----:B------:R1:W-:Y:S01]  /*137c0*/  UTMALDG.4D [UR32], [UR6], desc[UR8] ;  /* 0x00000820060075b4 */ /* 0x0003e20008019000 */
[----:B------:R-:W-:Y:S01]  /*137d0*/  UMOV UR17, UR33 ;  /* 0x0000002100117c82 */ /* 0x000fe20008000000 */
[----:B------:R1:W-:Y:S01]  /*137e0*/  UTMALDG.4D [UR24], [UR6], desc[UR8] ;  /* 0x00000818060075b4 */ /* 0x0003e20008019000 */
[----:B------:R1:W-:Y:S02]  /*137f0*/  UTMALDG.4D [UR16], [UR6], desc[UR8] ;  /* 0x00000810060075b4 */ /* 0x0003e40008019000 */
[----:B-1----:R-:W-:Y:S01]  /*13800*/  NOP ;  /* 0x0000000000007918 */ /* 0x002fe20000000000 */
.L_x_77:
[----:B------:R-:W-:Y:S05]  /*13810*/  BSYNC B0 ;  /* 0x0000000000007941 */ /* 0x000fea0003800000 */
.L_x_76:
[----:B------:R-:W-:Y:S04]  /*13820*/  BSSY B0, `(.L_x_81) ;  /* 0x0000033000007945 */ /* 0x000fe80003800000 */
[----:B------:R-:W-:Y:S05]  /*13830*/  @!P3 BRA `(.L_x_82) ;  /* 0x0000000000c4b947 */ /* 0x000fea0003800000 */
[----:B------:R-:W1:Y:S01]  /*13840*/  S2R R6, SR_CgaCtaId ;  /* 0x0000000000067919 */ /* 0x000e620000008800 */
[----:B------:R-:W-:-:S04]  /*13850*/  MOV R5, 0x400 ;  /* 0x0000040000057802 */ /* 0x000fc80000000f00 */
[----:B-1----:R-:W-:Y:S02]  /*13860*/  LEA R7, R6, R5, 0x18 ;  /* 0x0000000506077211 */ /* 0x002fe400078ec0ff */
[----:B------:R-:W-:Y:S02]  /*13870*/  MOV R6, 0x1 ;  /* 0x0000000100067802 */ /* 0x000fe40000000f00 */
[----:B------:R-:W-:Y:S02]  /*13880*/  LEA R5, R4, R7, 0x3 ;  /* 0x0000000704057211 */ /* 0x000fe400078e18ff */
[----:B------:R-:W-:-:S04]  /*13890*/  SHF.L.U32 R6, R6, 0x1f, RZ ;  /* 0x0000001f06067819 */ /* 0x000fc800000006ff */
[----:B------:R-:W1:Y:S02]  /*138a0*/  SYNCS.PHASECHK.TRANS64.TRYWAIT P0, [R5+URZ+0x42060], R6 ;  /* 0x04206006050075a7 */ /* 0x000e64000800017f */
[----:B-1----:R-:W-:Y:S05]  /*138b0*/  @!P0 BRA `(.L_x_83) ;  /* 0x0000001000708947 */ /* 0x002fea0003800000 */
.L_x_112:
[----:B------:R-:W-:Y:S01]  /*138c0*/  ULOP3.LUT UR5, UR4, 0x2, URZ, 0xfc, !UPT ;  /* 0x0000000204057892 */ /* 0x000fe2000f8efc3f */
[----:B-1----:R-:W-:-:S03]  /*138d0*/  @P2 IMAD.MOV.U32 R6, RZ, RZ, 0x3000 ;  /* 0x00003000ff062424 */ /* 0x002fc600078e00ff */
[----:B------:R-:W-:Y:S01]  /*138e0*/  UPRMT UR5, UR5, 0x9910, URZ ;  /* 0x0000991005057896 */ /* 0x000fe2000800003f */
[----:B------:R1:W-:Y:S03]  /*138f0*/  @P2 SYNCS.ARRIVE.TRANS64 RZ, [R5+URZ+0x42050], R6 ;  /* 0x0420500605ff29a7 */ /* 0x0003e6000800003f */
[----:B------:R-:W-:-:S06]  /*13900*/  UISETP.NE.AND UP0, UPT, UR5, 0x2, UPT ;  /* 0x000000020500788c */ /* 0x000fcc000bf05270 */
[----:B------:R-:W-:-:S13]  /*13910*/  PLOP3.LUT P0, PT, PT, PT, UP0, 0x80, 0x0 ;  /* 0x000000000000781c */ /* 0x000fda0003f0f008 */
[----:B-1----:R-:W-:Y:S05]  /*13920*/  @P0 BRA `(.L_x_84) ;  /* 0x0000000000040947 */ /* 0x002fea0003800000 */
[----:B------:R-:W-:Y:S01]  /*13930*/  BPT.TRAP 0x1 ;  /* 0x000000040000795c */ /* 0x000fe20000300000 */
.L_x_84:
[----:B------:R-:W-:-:S04]  /*13940*/  LOP3.LUT P0, RZ, R0, 0x1f, RZ, 0xc0, !PT ;  /* 0x0000001f00ff7812 */ /* 0x000fc8000780c0ff */
[----:B------:R-:W-:-:S13]  /*13950*/  PLOP3.LUT P0, PT, P0, P2, PT, 0x2a, 0x0 ;  /* 0x000000000000781c */ /* 0x000fda0000704572 */
[----:B------:R-:W-:Y:S05]  /*13960*/  @P0 BRA `(.L_x_85) ;  /* 0x0000000000040947 */ /* 0x000fea0003800000 */
[----:B------:R-:W-:Y:S01]  /*13970*/  BPT.TRAP 0x1 ;  /* 0x000000040000795c */ /* 0x000fe20000300000 */
.L_x_85:
[----:B------:R-:W-:Y:S01]  /*13980*/  R2UR UR24, R4 ;  /* 0x00000000041872ca */ /* 0x000fe200000e0000 */
[----:B------:R-:W-:Y:S01]  /*13990*/  ULDC.64 UR6, c[0x0][0x198] ;  /* 0x0000660000067ab9 */ /* 0x000fe20000000a00 */
[----:B------:R-:W-:Y:S01]  /*139a0*/  R2UR UR5, R7 ;  /* 0x00000000070572ca */ /* 0x000fe200000e0000 */
[----:B------:R-:W-:Y:S01]  /*139b0*/  UIADD3 UR6, UP0, UR6, 0xf0, URZ ;  /* 0x000000f006067890 */ /* 0x000fe2000ff1e03f */
[----:B------:R-:W-:Y:S01]  /*139c0*/  R2UR UR27, R8 ;  /* 0x00000000081b72ca */ /* 0x000fe200000e0000 */
[----:B------:R-:W-:Y:S01]  /*139d0*/  UMOV UR8, 0x0 ;  /* 0x0000000000087882 */ /* 0x000fe20000000000 */
[----:B------:R-:W-:Y:S01]  /*139e0*/  R2UR UR25, R5 ;  /* 0x00000000051972ca */ /* 0x000fe200000e0000 */
[----:B------:R-:W-:Y:S01]  /*139f0*/  UIADD3.X UR7, URZ, UR7, URZ, UP0, !UPT ;  /* 0x000000073f077290 */ /* 0x000fe200087fe43f */
[----:B------:R-:W-:Y:S01]  /*13a00*/  UMOV UR9, 0x10000000 ;  /* 0x1000000000097882 */ /* 0x000fe20000000000 */
[----:B------:R-:W-:Y:S01]  /*13a10*/  UMOV UR26, URZ ;  /* 0x0000003f001a7c82 */ /* 0x000fe20008000000 */
[----:B------:R-:W-:Y:S01]  /*13a20*/  UMOV UR28, UR36 ;  /* 0x00000024001c7c82 */ /* 0x000fe20008000000 */
[----:B------:R-:W-:Y:S01]  /*13a30*/  UMOV UR29, UR37 ;  /* 0x00000025001d7c82 */ /* 0x000fe20008000000 */
[----:B------:R-:W-:Y:S01]  /*13a40*/  UMOV UR18, 0x20 ;  /* 0x0000002000127882 */ /* 0x000fe20000000000 */
[----:B------:R-:W-:-:S02]  /*13a50*/  UMOV UR20, UR36 ;  /* 0x0000002400147c82 */ /* 0x000fc40008000000 */
[----:B------:R-:W-:Y:S02]  /*13a60*/  UIMAD UR24, UR24, 0x3000, UR5 ;  /* 0x00003000181878a4 */ /* 0x000fe4000f8e0205 */
[----:B------:R-:W-:Y:S02]  /*13a70*/  UIADD3 UR27, UR11, UR27, URZ ;  /* 0x0000001b0b1b7290 */ /* 0x000fe4000fffe03f */
[----:B------:R-:W-:Y:S02]  /*13a80*/  UIADD3 UR25, UR25, 0x42050, URZ ;  /* 0x0004205019197890 */ /* 0x000fe4000fffe03f */
[----:B------:R-:W-:Y:S02]  /*13a90*/  UIADD3 UR16, UR24, 0x1000, URZ ;  /* 0x0000100018107890 */ /* 0x000fe4000fffe03f */
[----:B------:R-:W-:Y:S01]  /*13aa0*/  UIADD3 UR32, UR24, 0x2000, URZ ;  /* 0x0000200018207890 */ /* 0x000fe2000fffe03f */
[----:B------:R-:W-:Y:S02]  /*13ab0*/  UMOV UR21, UR37 ;  /* 0x0000002500157c82 */ /* 0x000fe40008000000 */
[----:B------:R-:W-:Y:S01]  /*13ac0*/  UMOV UR17, UR25 ;  /* 0x0000001900117c82 */ /* 0x000fe20008000000 */
[----:B------:R-:W-:Y:S01]  /*13ad0*/  UMOV UR19, UR27 ;  /* 0x0000001b00137c82 */ /* 0x000fe20008000000 */
[----:B------:R-:W-:Y:S01]  /*13ae0*/  UMOV UR34, 0x40 ;  /* 0x0000004000227882 */ /* 0x000fe20000000000 */
[----:B------:R-:W-:Y:S01]  /*13af0*/  UMOV UR33, UR25 ;  /* 0x0000001900217c82 */ /* 0x000fe20008000000 */
[----:B------:R1:W-:Y:S01]  /*13b00*/  UTMALDG.4D [UR24], [UR6], desc[UR8] ;  /* 0x00000818060075b4 */ /* 0x0003e20008019000 */
[----:B------:R-:W-:Y:S01]  /*13b10*/  UMOV UR35, UR27 ;  /* 0x0000001b00237c82 */ /* 0x000fe20008000000 */
[----:B------:R1:W-:Y:S01]  /*13b20*/  UTMALDG.4D [UR16], [UR6], desc[UR8] ;  /* 0x00000810060075b4 */ /* 0x0003e20008019000 */
[----:B------:R1:W-:Y:S02]  /*13b30*/  UTMALDG.4D [UR32], [UR6], desc[UR8] ;  /* 0x00000820060075b4 */ /* 0x0003e40008019000 */
[----:B-1----:R-:W-:Y:S01]  /*13b40*/  NOP ;  /* 0x0000000000007918 */ /* 0x002fe20000000000 */
.L_x_82:
[----:B------:R-:W-:Y:S05]  /*13b50*/  BSYNC B0 ;  /* 0x0000000000007941 */ /* 0x000fea0003800000 */
.L_x_81:
[----:B------:R-:W-:Y:S01]  /*13b60*/  BSSY B0, `(.L_x_86) ;  /* 0x0000035000007945 */ /* 0x000fe20003800000 */
[----:B------:R-:W-:-:S03]  /*13b70*/  MOV R8, RZ ;  /* 0x000000ff00087202 */ /* 0x000fc60000000f00 */
[----:B------:R-:W-:Y:S05]  /*13b80*/  @!P4 BRA `(.L_x_87) ;  /* 0x0000000000c8c947 */ /* 0x000fea0003800000 */
[----:B------:R-:W1:Y:S01]  /*13b90*/  S2R R5, SR_CgaCtaId ;  /* 0x0000000000057919 */ /* 0x000e620000008800 */
[----:B------:R-:W-:Y:S02]  /*13ba0*/  MOV R4, 0x400 ;  /* 0x0000040000047802 */ /* 0x000fe40000000f00 */
[----:B------:R-:W-:-:S04]  /*13bb0*/  MOV R7, 0x1 ;  /* 0x0000000100077802 */ /* 0x000fc80000000f00 */
[----:B------:R-:W-:Y:S02]  /*13bc0*/  SHF.L.U32 R7, R7, 0x1f, RZ ;  /* 0x0000001f07077819 */ /* 0x000fe400000006ff */
[----:B-1----:R-:W-:-:S04]  /*13bd0*/  LEA R5, R5, R4, 0x18 ;  /* 0x0000000405057211 */ /* 0x002fc800078ec0ff */
[----:B------:R-:W-:-:S04]  /*13be0*/  LEA R4, R2, R5, 0x3 ;  /* 0x0000000502047211 */ /* 0x000fc800078e18ff */
[----:B------:R-:W1:Y:S02]  /*13bf0*/  SYNCS.PHASECHK.TRANS64.TRYWAIT P0, [R4+URZ+0x42028], R7 ;  /* 0x04202807040075a7 */ /* 0x000e64000800017f */
[----:B-1----:R-:W-:Y:S05]  /*13c00*/  @!P0 BRA `(.L_x_88) ;  /* 0x0000000c00b08947 */ /* 0x002fea0003800000 */
.L_x_113:
        /* <DEDUP_REMOVED lines=8> */
.L_x_89:
[----:B------:R-:W-:-:S04]  /*13c90*/  LOP3.LUT P0, RZ, R0, 0x1f, RZ, 0xc0, !PT ;  /* 0x0000001f00ff7812 */ /* 0x000fc8000780c0ff */
[----:B------:R-:W-:-:S13]  /*13ca0*/  PLOP3.LUT P0, PT, P0, P2, PT, 0x2a, 0x0 ;  /* 0x000000000000781c */ /* 0x000fda0000704572 */
[----:B------:R-:W-:Y:S05]  /*13cb0*/  @P0 BRA `(.L_x_90) ;  /* 0x0000000000040947 */ /* 0x000fea0003800000 */
[----:B------:R-:W-:Y:S01]  /*13cc0*/  BPT.TRAP 0x1 ;  /* 0x000000040000795c */ /* 0x000fe20000300000 */
.L_x_90:
[----:B------:R-:W-:Y:S01]  /*13cd0*/  IMAD R5, R2, 0xc000, R5 ;  /* 0x0000c00002057824 */ /* 0x000fe200078e0205 */
[----:B------:R-:W-:Y:S01]  /*13ce0*/  R2UR UR25, R4 ;  /* 0x00000000041972ca */ /* 0x000fe200000e0000 */
[----:B------:R-:W-:Y:S01]  /*13cf0*/  ULDC.64 UR6, c[0x0][0x198] ;  /* 0x0000660000067ab9 */ /* 0x000fe20000000a00 */
[----:B------:R-:W-:Y:S01]  /*13d00*/  UMOV UR27, URZ ;  /* 0x0000003f001b7c82 */ /* 0x000fe20008000000 */
[----:B------:R-:W-:Y:S01]  /*13d10*/  UIADD3 UR6, UP0, UR6, 0x2f0, URZ ;  /* 0x000002f006067890 */ /* 0x000fe2000ff1e03f */
[----:B------:R-:W-:Y:S01]  /*13d20*/  R2UR UR32, R5 ;  /* 0x00000000052072ca */ /* 0x000fe200000e0000 */
[----:B------:R-:W-:Y:S01]  /*13d30*/  UMOV UR8, 0x0 ;  /* 0x0000000000087882 */ /* 0x000fe20000000000 */
[----:B------:R-:W-:Y:S01]  /*13d40*/  UMOV UR9, 0x10000000 ;  /* 0x1000000000097882 */ /* 0x000fe20000000000 */
[----:B------:R-:W-:Y:S01]  /*13d50*/  UIADD3.X UR7, URZ, UR7, URZ, UP0, !UPT ;  /* 0x000000073f077290 */ /* 0x000fe200087fe43f */
[----:B------:R-:W-:Y:S01]  /*13d60*/  IADD3 R2, R2, 0x1, RZ ;  /* 0x0000000102027810 */ /* 0x000fe20007ffe0ff */
[----:B------:R-:W-:Y:S01]  /*13d70*/  UMOV UR26, URZ ;  /* 0x0000003f001a7c82 */ /* 0x000fe20008000000 */
[----:B------:R-:W-:Y:S01]  /*13d80*/  UMOV UR28, UR36 ;  /* 0x00000024001c7c82 */ /* 0x000fe20008000000 */
[----:B------:R-:W-:Y:S01]  /*13d90*/  UMOV UR29, UR37 ;  /* 0x00000025001d7c82 */ /* 0x000fe20008000000 */
[----:B------:R-:W-:Y:S01]  /*13da0*/  UMOV UR18, 0x20 ;  /* 0x0000002000127882 */ /* 0x000fe20000000000 */
[----:B------:R-:W-:Y:S01]  /*13db0*/  UIADD3 UR25, UR25, 0x42000, URZ ;  /* 0x0004200019197890 */ /* 0x000fe2000fffe03f */
[----:B------:R-:W-:Y:S01]  /*13dc0*/  MOV R8, 0x1 ;  /* 0x0000000100087802 */ /* 0x000fe20000000f00 */
[----:B------:R-:W-:Y:S01]  /*13dd0*/  UMOV UR20, UR36 ;  /* 0x0000002400147c82 */ /* 0x000fe20008000000 */
[----:B------:R-:W-:Y:S01]  /*13de0*/  UMOV UR21, UR37 ;  /* 0x0000002500157c82 */ /* 0x000fe20008000000 */
[----:B------:R-:W-:-:S02]  /*13df0*/  UIADD3 UR24, UR32, 0x6000, URZ ;  /* 0x0000600020187890 */ /* 0x000fc4000fffe03f */
[----:B------:R-:W-:Y:S02]  /*13e00*/  UIADD3 UR16, UR32, 0xa000, URZ ;  /* 0x0000a00020107890 */ /* 0x000fe4000fffe03f */
[----:B------:R-:W-:Y:S01]  /*13e10*/  UIADD3 UR32, UR32, 0xe000, URZ ;  /* 0x0000e00020207890 */ /* 0x000fe2000fffe03f */
[----:B------:R-:W-:Y:S01]  /*13e20*/  UMOV UR19, UR27 ;  /* 0x0000001b00137c82 */ /* 0x000fe20008000000 */
[----:B------:R-:W-:Y:S01]  /*13e30*/  UMOV UR17, UR25 ;  /* 0x0000001900117c82 */ /* 0x000fe20008000000 */
[----:B------:R-:W-:Y:S01]  /*13e40*/  UMOV UR34, 0x40 ;  /* 0x0000004000227882 */ /* 0x000fe20000000000 */
[----:B------:R-:W-:Y:S01]  /*13e50*/  UMOV UR35, UR27 ;  /* 0x0000001b00237c82 */ /* 0x000fe20008000000 */
[----:B------:R1:W-:Y:S01]  /*13e60*/  UTMALDG.4D [UR24], [UR6], desc[UR8] ;  /* 0x00000818060075b4 */ /* 0x0003e20008019000 */
[----:B------:R-:W-:Y:S01]  /*13e70*/  UMOV UR33, UR25 ;  /* 0x0000001900217c82 */ /* 0x000fe20008000000 */
[----:B------:R1:W-:Y:S02]  /*13e80*/  UTMALDG.4D [UR16], [UR6], desc[UR8] ;  /* 0x00000810060075b4 */ /* 0x0003e40008019000 */
[----:B------:R1:W-:Y:S02]  /*13e90*/  UTMALDG.4D [UR32], [UR6], desc[UR8] ;  /* 0x00000820060075b4 */ /* 0x0003e40008019000 */
[----:B-1----:R-:W-:Y:S01]  /*13ea0*/  NOP ;  /* 0x0000000000007918 */ /* 0x002fe20000000000 */
.L_x_87:
[----:B------:R-:W-:Y:S05]  /*13eb0*/  BSYNC B0 ;  /* 0x0000000000007941 */ /* 0x000fea0003800000 */
.L_x_86:
[----:B------:R-:W-:-:S13]  /*13ec0*/  ISETP.GE.AND P0, PT, R3, 0x101, PT ;  /* 0x000001010300780c */ /* 0x000fda0003f06270 */
[----:B------:R-:W-:Y:S05]  /*13ed0*/  @!P0 EXIT ;  /* 0x000000000000894d */ /* 0x000fea0003800000 */
[----:B------:R-:W-:Y:S01]  /*13ee0*/  IADD3 R3, R3, 0xff, RZ ;  /* 0x000000ff03037810 */ /* 0x000fe20007ffe0ff */
[----:B------:R-:W-:Y:S01]  /*13ef0*/  BSSY B0, `(.L_x_91) ;  /* 0x0000077000007945 */ /* 0x000fe20003800000 */
[----:B------:R-:W-:Y:S02]  /*13f00*/  LOP3.LUT P0, RZ, R0, 0x1f, RZ, 0xc0, !PT ;  /* 0x0000001f00ff7812 */ /* 0x000fe4000780c0ff */
[----:B------:R-:W-:Y:S02]  /*13f10*/  SHF.R.S32.HI R0, RZ, 0x1f, R3 ;  /* 0x0000001fff007819 */ /* 0x000fe40000011403 */
[----:B------:R-:W-:Y:S02]  /*13f20*/  PLOP3.LUT P0, PT, P0, P2, PT, 0x2a, 0x0 ;  /* 0x000000000000781c */ /* 0x000fe40000704572 */
[----:B------:R-:W-:Y:S01]  /*13f30*/  LEA.HI R0, R0, R3, RZ, 0x8 ;  /* 0x0000000300007211 */ /* 0x000fe200078f40ff */
[----:B------:R-:W-:-:S03]  /*13f40*/  IMAD.U32 R3, RZ, RZ, UR4 ;  /* 0x00000004ff037e24 */ /* 0x000fc6000f8e00ff */
[----:B------:R-:W-:Y:S02]  /*13f50*/  SHF.R.S32.HI R4, RZ, 0x8, R0 ;  /* 0x00000008ff047819 */ /* 0x000fe40000011400 */
[----:B------:R-:W-:Y:S02]  /*13f60*/  LOP3.LUT R0, R3, 0x2, RZ, 0xfc, !PT ;  /* 0x0000000203007812 */ /* 0x000fe400078efcff */
[----:B------:R-:W-:Y:S02]  /*13f70*/  SHF.L.U32 R4, R4, 0x1, RZ ;  /* 0x0000000104047819 */ /* 0x000fe400000006ff */
[----:B------:R-:W-:-:S07]  /*13f80*/  MOV R3, 0x1 ;  /* 0x0000000100037802 */ /* 0x000fce0000000f00 */
.L_x_102:
[----:B------:R-:W-:Y:S04]  /*13f90*/  BSSY B1, `(.L_x_92) ;  /* 0x0000033000017945 */ /* 0x000fe80003800000 */
[----:B------:R-:W-:Y:S05]  /*13fa0*/  @!P3 BRA `(.L_x_93) ;  /* 0x0000000000c4b947 */ /* 0x000fea0003800000 */
[----:B------:R-:W1:Y:S01]  /*13fb0*/  S2R R6, SR_CgaCtaId ;  /* 0x0000000000067919 */ /* 0x000e620000008800 */
[----:B------:R-:W-:-:S04]  /*13fc0*/  MOV R5, 0x400 ;  /* 0x0000040000057802 */ /* 0x000fc80000000f00 */
[----:B-1----:R-:W-:Y:S02]  /*13fd0*/  LEA R7, R6, R5, 0x18 ;  /* 0x0000000506077211 */ /* 0x002fe400078ec0ff */
[----:B------:R-:W-:Y:S02]  /*13fe0*/  SHF.L.U32 R5, R3, 0x1f, RZ ;  /* 0x0000001f03057819 */ /* 0x000fe400000006ff */
[----:B------:R-:W-:-:S04]  /*13ff0*/  LEA R6, R2, R7, 0x3 ;  /* 0x0000000702067211 */ /* 0x000fc800078e18ff */
[----:B------:R-:W1:Y:S02]  /*14000*/  SYNCS.PHASECHK.TRANS64.TRYWAIT P4, [R6+URZ+0x42028], R5 ;  /* 0x04202805060075a7 */ /* 0x000e64000808017f */
[----:B-1----:R-:W-:Y:S05]  /*14010*/  @!P4 BRA `(.L_x_94) ;  /* 0x0000000800c0c947 */ /* 0x002fea0003800000 */
.L_x_114:
[----:B-1----:R-:W-:-:S04]  /*14020*/  @P2 MOV R5, 0xc000 ;  /* 0x0000c00000052802 */ /* 0x002fc80000000f00 */
[----:B------:R1:W-:Y:S02]  /*14030*/  @P2 SYNCS.ARRIVE.TRANS64 RZ, [R6+URZ+0x42000], R5 ;  /* 0x0420000506ff29a7 */ /* 0x0003e4000800003f */
[----:B-1----:R-:W-:-:S04]  /*14040*/  PRMT R5, R0, 0x9910, RZ ;  /* 0x0000991000057816 */ /* 0x002fc800000000ff */
[----:B------:R-:W-:-:S13]  /*14050*/  ISETP.NE.AND P4, PT, R5, 0x2, PT ;  /* 0x000000020500780c */ /* 0x000fda0003f85270 */
[----:B------:R-:W-:Y:S05]  /*14060*/  @P4 BRA `(.L_x_95) ;  /* 0x0000000000044947 */ /* 0x000fea0003800000 */
[----:B------:R-:W-:Y:S01]  /*14070*/  BPT.TRAP 0x1 ;  /* 0x000000040000795c */ /* 0x000fe20000300000 */
.L_x_95:
[----:B------:R-:W-:Y:S05]  /*14080*/  @P0 BRA `(.L_x_96) ;  /* 0x0000000000040947 */ /* 0x000fea0003800000 */
[----:B------:R-:W-:Y:S01]  /*14090*/  BPT.TRAP 0x1 ;  /* 0x000000040000795c */ /* 0x000fe20000300000 */
.L_x_96:
[----:B------:R-:W-:Y:S01]  /*140a0*/  IMAD R7, R2, 0xc000, R7 ;  /* 0x0000c00002077824 */ /* 0x000fe200078e0207 */
[----:B------:R-:W-:Y:S01]  /*140b0*/  R2UR UR33, R6 ;  /* 0x00000000062172ca */ /* 0x000fe200000e0000 */
[----:B------:R-:W-:Y:S01]  /*140c0*/  ULDC.64 UR6, c[0x0][0x198] ;  /* 0x0000660000067ab9 */ /* 0x000fe20000000a00 */
[----:B------:R-:W-:Y:S01]  /*140d0*/  R2UR UR35, R8 ;  /* 0x00000000082372ca */ /* 0x000fe200000e0000 */
[----:B------:R-:W-:Y:S01]  /*140e0*/  UIADD3 UR6, UP0, UR6, 0x1f0, URZ ;  /* 0x000001f006067890 */ /* 0x000fe2000ff1e03f */
[----:B------:R-:W-:Y:S01]  /*140f0*/  R2UR UR16, R7 ;  /* 0x00000000071072ca */ /* 0x000fe200000e0000 */
[----:B------:R-:W-:Y:S01]  /*14100*/  UMOV UR8, 0x0 ;  /* 0x0000000000087882 */ /* 0x000fe20000000000 */
[----:B------:R-:W-:Y:S01]  /*14110*/  UMOV UR9, 0x10000000 ;  /* 0x1000000000097882 */ /* 0x000fe20000000000 */
[----:B------:R-:W-:Y:S01]  /*14120*/  UIADD3.X UR7, URZ, UR7, URZ, UP0, !UPT ;  /* 0x000000073f077290 */ /* 0x000fe200087fe43f */
[----:B------:R-:W-:Y:S01]  /*14130*/  IADD3 R5, R2, 0x1, RZ ;  /* 0x0000000102057810 */ /* 0x000fe20007ffe0ff */
[----:B------:R-:W-:Y:S01]  /*14140*/  UMOV UR34, URZ ;  /* 0x0000003f00227c82 */ /* 0x000fe20008000000 */
[----:B------:R-:W-:Y:S01]  /*14150*/  UMOV UR26, 0x20 ;  /* 0x00000020001a7882 */ /* 0x000fe20000000000 */
[----:B------:R-:W-:Y:S01]  /*14160*/  UMOV UR28, UR36 ;  /* 0x00000024001c7c82 */ /* 0x000fe20008000000 */
[----:B------:R-:W-:Y:S01]  /*14170*/  UMOV UR29, UR37 ;  /* 0x00000025001d7c82 */ /* 0x000fe20008000000 */
[----:B------:R-:W-:Y:S01]  /*14180*/  UIADD3 UR33, UR33, 0x42000, URZ ;  /* 0x0004200021217890 */ /* 0x000fe2000fffe03f */
[----:B------:R-:W-:Y:S01]  /*14190*/  ISETP.NE.AND P4, PT, R5, 0x5, PT ;  /* 0x000000050500780c */ /* 0x000fe20003f85270 */
[----:B------:R-:W-:-:S02]  /*141a0*/  USHF.L.U32 UR35, UR35, 0x8, URZ ;  /* 0x0000000823237899 */ /* 0x000fc4000800063f */
[----:B------:R-:W-:Y:S01]  /*141b0*/  UIADD3 UR32, UR16, 0x6000, URZ ;  /* 0x0000600010207890 */ /* 0x000fe2000fffe03f */
[----:B------:R-:W-:Y:S01]  /*141c0*/  SEL R2, RZ, 0x1, P4 ;  /* 0x00000001ff027807 */ /* 0x000fe20002000000 */
[----:B------:R-:W-:Y:S02]  /*141d0*/  UIADD3 UR24, UR16, 0xa000, URZ ;  /* 0x0000a00010187890 */ /* 0x000fe4000fffe03f */
[----:B------:R-:W-:Y:S01]  /*141e0*/  UIADD3 UR16, UR16, 0xe000, URZ ;  /* 0x0000e00010107890 */ /* 0x000fe2000fffe03f */
[----:B------:R-:W-:Y:S01]  /*141f0*/  LOP3.LUT R3, R3, R2, RZ, 0x3c, !PT ;  /* 0x0000000203037212 */ /* 0x000fe200078e3cff */
[----:B------:R-:W-:Y:S01]  /*14200*/  UMOV UR25, UR33 ;  /* 0x0000002100197c82 */ /* 0x000fe20008000000 */
[----:B------:R-:W-:Y:S01]  /*14210*/  UMOV UR27, UR35 ;  /* 0x00000023001b7c82 */ /* 0x000fe20008000000 */
[----:B------:R-:W-:Y:S01]  /*14220*/  UMOV UR18, 0x40 ;  /* 0x0000004000127882 */ /* 0x000fe20000000000 */
[----:B------:R-:W-:Y:S01]  /*14230*/  UMOV UR20, UR36 ;  /* 0x0000002400147c82 */ /* 0x000fe20008000000 */
[----:B------:R-:W-:Y:S01]  /*14240*/  UMOV UR21, UR37 ;  /* 0x0000002500157c82 */ /* 0x000fe20008000000 */
[----:B------:R-:W-:Y:S01]  /*14250*/  UMOV UR17, UR33 ;  /* 0x0000002100117c82 */ /* 0x000fe20008000000 */
[----:B------:R-:W-:Y:S01]  /*14260*/  UMOV UR19, UR35 ;  /* 0x0000002300137c82 */ /* 0x000fe20008000000 */
[----:B------:R1:W-:Y:S01]  /*14270*/  UTMALDG.4D [UR32], [UR6], desc[UR8] ;  /* 0x00000820060075b4 */ /* 0x0003e20008019000 */
[----:B------:R-:W-:Y:S01]  /*14280*/  SEL R2, R5, RZ, P4 ;  /* 0x000000ff05027207 */ /* 0x000fe20002000000 */
[----:B------:R1:W-:Y:S01]  /*14290*/  UTMALDG.4D [UR24], [UR6], desc[UR8] ;  /* 0x00000818060075b4 */ /* 0x0003e20008019000 */
[----:B------:R1:W-:Y:S02]  /*142a0*/  UTMALDG.4D [UR16], [UR6], desc[UR8] ;  /* 0x00000810060075b4 */ /* 0x0003e40008019000 */
[----:B-1----:R-:W-:-:S03]  /*142b0*/  NOP ;  /* 0x0000000000007918 */ /* 0x002fc60000000000 */
.L_x_93:
[----:B------:R-:W-:Y:S05]  /*142c0*/  BSYNC B1 ;  /* 0x0000000000017941 */ /* 0x000fea0003800000 */
.L_x_92:
[----:B------:R-:W-:Y:S01]  /*142d0*/  ISETP.LT.OR P4, PT, R4, 0x4, !P3 ;  /* 0x000000040400780c */ /* 0x000fe20005f81670 */
[----:B------:R-:W-:-:S12]  /*142e0*/  BSSY B1, `(.L_x_97) ;  /* 0x0000034000017945 */ /* 0x000fd80003800000 */
[----:B------:R-:W-:Y:S05]  /*142f0*/  @P4 BRA `(.L_x_98) ;  /* 0x0000000000c84947 */ /* 0x000fea0003800000 */
[----:B------:R-:W1:Y:S01]  /*14300*/  S2R R6, SR_CgaCtaId ;  /* 0x0000000000067919 */ /* 0x000e620000008800 */
[----:B------:R-:W-:Y:S02]  /*14310*/  MOV R5, 0x400 ;  /* 0x0000040000057802 */ /* 0x000fe40000000f00 */
[----:B------:R-:W-:Y:S02]  /*14320*/  SHF.L.U32 R7, R3, 0x1f, RZ ;  /* 0x0000001f03077819 */ /* 0x000fe400000006ff */
[----:B-1----:R-:W-:-:S04]  /*14330*/  LEA R5, R6, R5, 0x18 ;  /* 0x0000000506057211 */ /* 0x002fc800078ec0ff */
[----:B------:R-:W-:-:S04]  /*14340*/  LEA R6, R2, R5, 0x3 ;  /* 0x0000000502067211 */ /* 0x000fc800078e18ff */
[----:B------:R-:W1:Y:S02]  /*14350*/  SYNCS.PHASECHK.TRANS64.TRYWAIT P4, [R6+URZ+0x42028], R7 ;  /* 0x04202807060075a7 */ /* 0x000e64000808017f */
[----:B-1----:R-:W-:Y:S05]  /*14360*/  @!P4 BRA `(.L_x_99) ;  /* 0x000000080000c947 */ /* 0x002fea0003800000 */
.L_x_115:
[----:B-1----:R-:W-:-:S04]  /*14370*/  @P1 MOV R7, 0xc000 ;  /* 0x0000c00000071802 */ /* 0x002fc80000000f00 */
[----:B------:R1:W-:Y:S02]  /*14380*/  @P1 SYNCS.ARRIVE.TRANS64 RZ, [R6+URZ+0x42000], R7 ;  /* 0x0420000706ff19a7 */ /* 0x0003e4000800003f */
[----:B-1----:R-:W-:-:S04]  /*14390*/  PRMT R7, R0, 0x9910, RZ ;  /* 0x0000991000077816 */ /* 0x002fc800000000ff */
[----:B------:R-:W-:-:S13]  /*143a0*/  ISETP.NE.AND P4, PT, R7, 0x2, PT ;  /* 0x000000020700780c */ /* 0x000fda0003f85270 */
[----:B------:R-:W-:Y:S05]  /*143b0*/  @P4 BRA `(.L_x_100) ;  /* 0x0000000000044947 */ /* 0x000fea0003800000 */
[----:B------:R-:W-:Y:S01]  /*143c0*/  BPT.TRAP 0x1 ;  /* 0x000000040000795c */ /* 0x000fe20000300000 */
.L_x_100:
[----:B------:R-:W-:Y:S05]  /*143d0*/  @P0 BRA `(.L_x_101) ;  /* 0x0000000000040947 */ /* 0x000fea0003800000 */
[----:B------:R-:W-:Y:S01]  /*143e0*/  BPT.TRAP 0x1 ;  /* 0x000000040000795c */ /* 0x000fe20000300000 */
.L_x_101:
        /* <DEDUP_REMOVED lines=9> */
[----:B------:R-:W-:Y:S01]  /*14480*/  VIADD R2, R2, 0x1 ;  /* 0x0000000102027836 */ /* 0x000fe20000000000 */
[----:B------:R-:W-:Y:S01]  /*14490*/  UMOV UR34, URZ ;  /* 0x0000003f00227c82 */ /* 0x000fe20008000000 */
[----:B------:R-:W-:Y:S01]  /*144a0*/  UMOV UR26, 0x20 ;  /* 0x00000020001a7882 */ /* 0x000fe20000000000 */
[----:B------:R-:W-:Y:S01]  /*144b0*/  UMOV UR28, UR36 ;  /* 0x00000024001c7c82 */ /* 0x000fe20008000000 */
[----:B------:R-:W-:Y:S01]  /*144c0*/  UMOV UR29, UR37 ;  /* 0x00000025001d7c82 */ /* 0x000fe20008000000 */
[----:B------:R-:W-:Y:S01]  /*144d0*/  UIADD3 UR33, UR33, 0x42000, URZ ;  /* 0x0004200021217890 */ /* 0x000fe2000fffe03f */
[----:B------:R-:W-:Y:S01]  /*144e0*/  ISETP.NE.AND P4, PT, R2, 0x5, PT ;  /* 0x000000050200780c */ /* 0x000fe20003f85270 */
[----:B------:R-:W-:Y:S01]  /*144f0*/  USHF.L.U32 UR35, UR35, 0x8, URZ ;  /* 0x0000000823237899 */ /* 0x000fe2000800063f */
[----:B------:R-:W-:Y:S01]  /*14500*/  IADD3 R8, R8, 0x1, RZ ;  /* 0x0000000108087810 */ /* 0x000fe20007ffe0ff */
[----:B------:R-:W-:Y:S01]  /*14510*/  UIADD3 UR32, UR16, 0x6000, URZ ;  /* 0x0000600010207890 */ /* 0x000fe2000fffe03f */
[----:B------:R-:W-:Y:S01]  /*14520*/  SEL R6, RZ, 0x1, P4 ;  /* 0x00000001ff067807 */ /* 0x000fe20002000000 */
[----:B------:R-:W-:Y:S01]  /*14530*/  UIADD3 UR24, UR16, 0xa000, URZ ;  /* 0x0000a00010187890 */ /* 0x000fe2000fffe03f */
[----:B------:R-:W-:Y:S01]  /*14540*/  SEL R2, R2, RZ, P4 ;  /* 0x000000ff02027207 */ /* 0x000fe20002000000 */
        /* <DEDUP_REMOVED lines=13> */
.L_x_98:
[----:B------:R-:W-:Y:S05]  /*14620*/  BSYNC B1 ;  /* 0x0000000000017941 */ /* 0x000fea0003800000 */
.L_x_97:
[C---:B------:R-:W-:Y:S02]  /*14630*/  ISETP.GT.AND P4, PT, R4.reuse, 0x4, PT ;  /* 0x000000040400780c */ /* 0x040fe40003f84270 */
[----:B------:R-:W-:-:S11]  /*14640*/  IADD3 R4, R4, -0x2, RZ ;  /* 0xfffffffe04047810 */ /* 0x000fd60007ffe0ff */
[----:B------:R-:W-:Y:S05]  /*14650*/  @P4 BRA `(.L_x_102) ;  /* 0xfffffff8004c4947 */ /* 0x000fea000383ffff */
[----:B------:R-:W-:Y:S05]  /*14660*/  BSYNC B0 ;  /* 0x0000000000007941 */ /* 0x000fea0003800000 */
.L_x_91:
[----:B------:R-:W-:Y:S05]  /*14670*/  EXIT ;  /* 0x000000000000794d */ /* 0x000fea0003800000 */
.L_x_15:
[----:B--2---:R-:W-:-:S04]  /*14680*/  MOV R3, UR8 ;  /* 0x0000000800037c02 */ /* 0x004fc80008000f00 */
[----:B------:R2:W3:Y:S03]  /*14690*/  SYNCS.PHASECHK.TRANS64.TRYWAIT P1, [R3+URZ+0x42050], R2 ;  /* 0x04205002030075a7 */ /* 0x0004e6000802017f */
[----:B---3--:R-:W-:Y:S05]  /*146a0*/  @!P1 NANOSLEEP.SYNCS 0x989680 ;  /* 0x009896800000995d */ /* 0x008fea0003900000 */
[----:B------:R-:W3:Y:S02]  /*146b0*/  @!P1 SYNCS.PHASECHK.TRANS64 P1, [R3+URZ+0x42050], R2 ;  /* 0x04205002030095a7 */ /* 0x000ee4000802007f */
[----:B---3--:R-:W-:Y:S05]  /*146c0*/  @!P1 BRA `(.L_x_15) ;  /* 0xfffffffc00ec9947 */ /* 0x008fea000383ffff */
[----:B------:R-:W-:Y:S05]  /*146d0*/  BRA `(.L_x_103) ;  /* 0xfffffec400bc7947 */ /* 0x000fea000383ffff */
.L_x_17:
[----:B--2---:R-:W-:-:S04]  /*146e0*/  MOV R3, UR36 ;  /* 0x0000002400037c02 */ /* 0x004fc80008000f00 */
[----:B------:R2:W3:Y:S03]  /*146f0*/  SYNCS.PHASECHK.TRANS64.TRYWAIT P1, [R3+URZ+0x42000], R2 ;  /* 0x04200002030075a7 */ /* 0x0004e6000802017f */
[----:B---3--:R-:W-:Y:S05]  /*14700*/  @!P1 NANOSLEEP.SYNCS 0x989680 ;  /* 0x009896800000995d */ /* 0x008fea0003900000 */
[----:B------:R-:W3:Y:S02]  /*14710*/  @!P1 SYNCS.PHASECHK.TRANS64 P1, [R3+URZ+0x42000], R2 ;  /* 0x04200002030095a7 */ /* 0x000ee4000802007f */
[----:B---3--:R-:W-:Y:S05]  /*14720*/  @!P1 BRA `(.L_x_17) ;  /* 0xfffffffc00ec9947 */ /* 0x008fea000383ffff */
[----:B------:R-:W-:Y:S05]  /*14730*/  BRA `(.L_x_104) ;  /* 0xfffffec400c47947 */ /* 0x000fea000383ffff */
.L_x_18:
[----:B--2---:R-:W-:-:S04]  /*14740*/  MOV R4, UR32 ;  /* 0x0000002000047c02 */ /* 0x004fc80008000f00 */
[----:B------:R2:W3:Y:S03]  /*14750*/  SYNCS.PHASECHK.TRANS64.TRYWAIT P1, [R4+URZ+-0x8], R3 ;  /* 0xfffff803040075a7 */ /* 0x0004e6000802017f */
[----:B---3--:R-:W-:Y:S05]  /*14760*/  @!P1 NANOSLEEP.SYNCS 0x989680 ;  /* 0x009896800000995d */ /* 0x008fea0003900000 */
[----:B------:R-:W3:Y:S02]  /*14770*/  @!P1 SYNCS.PHASECHK.TRANS64 P1, [R4+URZ+-0x8], R3 ;  /* 0xfffff803040095a7 */ /* 0x000ee4000802007f */
[----:B---3--:R-:W-:Y:S05]  /*14780*/  @!P1 BRA `(.L_x_18) ;  /* 0xfffffffc00ec9947 */ /* 0x008fea000383ffff */
[----:B------:R-:W-:Y:S05]  /*14790*/  BRA `(.L_x_105) ;  /* 0xfffffec400c07947 */ /* 0x000fea000383ffff */
.L_x_20:
[----:B-1----:R-:W-:-:S04]  /*147a0*/  MOV R7, UR36 ;  /* 0x0000002400077c02 */ /* 0x002fc80008000f00 */
[----:B------:R1:W2:Y:S03]  /*147b0*/  SYNCS.PHASECHK.TRANS64.TRYWAIT P1, [R7+URZ+0x42008], R2 ;  /* 0x04200802070075a7 */ /* 0x0002a6000802017f */
[----:B--2---:R-:W-:Y:S05]  /*147c0*/  @!P1 NANOSLEEP.SYNCS 0x989680 ;  /* 0x009896800000995d */ /* 0x004fea0003900000 */
[----:B------:R-:W2:Y:S02]  /*147d0*/  @!P1 SYNCS.PHASECHK.TRANS64 P1, [R7+URZ+0x42008], R2 ;  /* 0x04200802070095a7 */ /* 0x000ea4000802007f */
[----:B--2---:R-:W-:Y:S05]  /*147e0*/  @!P1 BRA `(.L_x_20) ;  /* 0xfffffffc00ec9947 */ /* 0x004fea000383ffff */
[----:B------:R-:W-:Y:S05]  /*147f0*/  BRA `(.L_x_106) ;  /* 0xffffff2000cc7947 */ /* 0x000fea000383ffff */
.L_x_25:
[----:B-1----:R-:W-:-:S04]  /*14800*/  MOV R8, UR10 ;  /* 0x0000000a00087c02 */ /* 0x002fc80008000f00 */
[----:B------:R1:W2:Y:S03]  /*14810*/  SYNCS.PHASECHK.TRANS64.TRYWAIT P2, [R8+URZ+0x42000], R5 ;  /* 0x04200005080075a7 */ /* 0x0002a6000804017f */
[----:B--2---:R-:W-:Y:S05]  /*14820*/  @!P2 NANOSLEEP.SYNCS 0x989680 ;  /* 0x009896800000a95d */ /* 0x004fea0003900000 */
[----:B------:R-:W2:Y:S02]  /*14830*/  @!P2 SYNCS.PHASECHK.TRANS64 P2, [R8+URZ+0x42000], R5 ;  /* 0x042000050800a5a7 */ /* 0x000ea4000804007f */
[----:B--2---:R-:W-:Y:S05]  /*14840*/  @!P2 BRA `(.L_x_25) ;  /* 0xfffffffc00eca947 */ /* 0x004fea000383ffff */
[----:B------:R-:W-:Y:S05]  /*14850*/  BRA `(.L_x_107) ;  /* 0xffffff2800787947 */ /* 0x000fea000383ffff */
.L_x_29:
[----:B-1----:R-:W-:-:S04]  /*14860*/  IMAD.U32 R10, RZ, RZ, UR10 ;  /* 0x0000000aff0a7e24 */ /* 0x002fc8000f8e00ff */
[----:B------:R1:W2:Y:S03]  /*14870*/  SYNCS.PHASECHK.TRANS64.TRYWAIT P2, [R10+URZ+0x42000], R11 ;  /* 0x0420000b0a0075a7 */ /* 0x0002a6000804017f */
[----:B--2---:R-:W-:Y:S05]  /*14880*/  @!P2 NANOSLEEP.SYNCS 0x989680 ;  /* 0x009896800000a95d */ /* 0x004fea0003900000 */
[----:B------:R-:W2:Y:S02]  /*14890*/  @!P2 SYNCS.PHASECHK.TRANS64 P2, [R10+URZ+0x42000], R11 ;  /* 0x0420000b0a00a5a7 */ /* 0x000ea4000804007f */
[----:B--2---:R-:W-:Y:S05]  /*148a0*/  @!P2 BRA `(.L_x_29) ;  /* 0xfffffffc00eca947 */ /* 0x004fea000383ffff */
[----:B------:R-:W-:Y:S05]  /*148b0*/  BRA `(.L_x_28) ;  /* 0xffffff6c00487947 */ /* 0x000fea000383ffff */
.L_x_37:
[----:B-1----:R-:W-:-:S04]  /*148c0*/  MOV R10, UR10 ;  /* 0x0000000a000a7c02 */ /* 0x002fc80008000f00 */
[----:B------:R1:W2:Y:S03]  /*148d0*/  SYNCS.PHASECHK.TRANS64.TRYWAIT P2, [R10+URZ+0x42000], R5 ;  /* 0x042000050a0075a7 */ /* 0x0002a6000804017f */
[----:B--2---:R-:W-:Y:S05]  /*148e0*/  @!P2 NANOSLEEP.SYNCS 0x989680 ;  /* 0x009896800000a95d */ /* 0x004fea0003900000 */
[----:B------:R-:W2:Y:S02]  /*148f0*/  @!P2 SYNCS.PHASECHK.TRANS64 P2, [R10+URZ+0x42000], R5 ;  /* 0x042000050a00a5a7 */ /* 0x000ea4000804007f */
[----:B--2---:R-:W-:Y:S05]  /*14900*/  @!P2 BRA `(.L_x_37) ;  /* 0xfffffffc00eca947 */ /* 0x004fea000383ffff */
[----:B------:R-:W-:Y:S05]  /*14910*/  BRA `(.L_x_108) ;  /* 0xffffff7400287947 */ /* 0x000fea000383ffff */
.L_x_41:
[----:B-1----:R-:W-:-:S04]  /*14920*/  MOV R8, UR10 ;  /* 0x0000000a00087c02 */ /* 0x002fc80008000f00 */
[----:B------:R1:W2:Y:S03]  /*14930*/  SYNCS.PHASECHK.TRANS64.TRYWAIT P2, [R8+URZ+0x42000], R9 ;  /* 0x04200009080075a7 */ /* 0x0002a6000804017f */
[----:B--2---:R-:W-:Y:S05]  /*14940*/  @!P2 NANOSLEEP.SYNCS 0x989680 ;  /* 0x009896800000a95d */ /* 0x004fea0003900000 */
[----:B------:R-:W2:Y:S02]  /*14950*/  @!P2 SYNCS.PHASECHK.TRANS64 P2, [R8+URZ+0x42000], R9 ;  /* 0x042000090800a5a7 */ /* 0x000ea4000804007f */
[----:B--2---:R-:W-:Y:S05]  /*14960*/  @!P2 BRA `(.L_x_41) ;  /* 0xfffffffc00eca947 */ /* 0x004fea000383ffff */
[----:B------:R-:W-:Y:S05]  /*14970*/  BRA `(.L_x_40) ;  /* 0xffffffc800247947 */ /* 0x000fea000383ffff */
.L_x_57:
[----:B-1----:R-:W-:-:S04]  /*14980*/  MOV R3, UR32 ;  /* 0x0000002000037c02 */ /* 0x002fc80008000f00 */
[----:B------:R1:W2:Y:S03]  /*14990*/  SYNCS.PHASECHK.TRANS64.TRYWAIT P0, [R3+URZ+0x8], R0 ;  /* 0x00000800030075a7 */ /* 0x0002a6000800017f */
[----:B--2---:R-:W-:Y:S05]  /*149a0*/  @!P0 NANOSLEEP.SYNCS 0x989680 ;  /* 0x009896800000895d */ /* 0x004fea0003900000 */
[----:B------:R-:W2:Y:S02]  /*149b0*/  @!P0 SYNCS.PHASECHK.TRANS64 P0, [R3+URZ+0x8], R0 ;  /* 0x00000800030085a7 */ /* 0x000ea4000800007f */
[----:B--2---:R-:W-:Y:S05]  /*149c0*/  @!P0 BRA `(.L_x_57) ;  /* 0xfffffffc00ec8947 */ /* 0x004fea000383ffff */
[----:B------:R-:W-:Y:S05]  /*149d0*/  BRA `(.L_x_109) ;  /* 0xffffffd4006c7947 */ /* 0x000fea000383ffff */
.L_x_73:
[----:B--2---:R2:W4:Y:S02]  /*149e0*/  SYNCS.PHASECHK.TRANS64.TRYWAIT P0, [R4+URZ+0x42060], R3 ;  /* 0x04206003040075a7 */ /* 0x004524000800017f */
[----:B----4-:R-:W-:Y:S05]  /*149f0*/  @!P0 NANOSLEEP.SYNCS 0x989680 ;  /* 0x009896800000895d */ /* 0x010fea0003900000 */
[----:B------:R-:W4:Y:S02]  /*14a00*/  @!P0 SYNCS.PHASECHK.TRANS64 P0, [R4+URZ+0x42060], R3 ;  /* 0x04206003040085a7 */ /* 0x000f24000800007f */
[----:B----4-:R-:W-:Y:S05]  /*14a10*/  @!P0 BRA `(.L_x_73) ;  /* 0xfffffffc00f08947 */ /* 0x010fea000383ffff */
[----:B------:R-:W-:Y:S05]  /*14a20*/  BRA `(.L_x_110) ;  /* 0xffffffe800147947 */ /* 0x000fea000383ffff */
.L_x_78:
[----:B-1----:R1:W2:Y:S02]  /*14a30*/  SYNCS.PHASECHK.TRANS64.TRYWAIT P0, [R5+URZ+0x42028], R2 ;  /* 0x04202802050075a7 */ /* 0x0022a4000800017f */
[----:B--2---:R-:W-:Y:S05]  /*14a40*/  @!P0 NANOSLEEP.SYNCS 0x989680 ;  /* 0x009896800000895d */ /* 0x004fea0003900000 */
[----:B------:R-:W2:Y:S02]  /*14a50*/  @!P0 SYNCS.PHASECHK.TRANS64 P0, [R5+URZ+0x42028], R2 ;  /* 0x04202802050085a7 */ /* 0x000ea4000800007f */
[----:B--2---:R-:W-:Y:S05]  /*14a60*/  @!P0 BRA `(.L_x_78) ;  /* 0xfffffffc00f08947 */ /* 0x004fea000383ffff */
[----:B------:R-:W-:Y:S05]  /*14a70*/  BRA `(.L_x_111) ;  /* 0xffffffe800c87947 */ /* 0x000fea000383ffff */
.L_x_83:
[----:B-1----:R1:W2:Y:S02]  /*14a80*/  SYNCS.PHASECHK.TRANS64.TRYWAIT P0, [R5+URZ+0x42060], R6 ;  /* 0x04206006050075a7 */ /* 0x0022a4000800017f */
[----:B--2---:R-:W-:Y:S05]  /*14a90*/  @!P0 NANOSLEEP.SYNCS 0x989680 ;  /* 0x009896800000895d */ /* 0x004fea0003900000 */
[----:B------:R-:W2:Y:S02]  /*14aa0*/  @!P0 SYNCS.PHASECHK.TRANS64 P0, [R5+URZ+0x42060], R6 ;  /* 0x04206006050085a7 */ /* 0x000ea4000800007f */
[----:B--2---:R-:W-:Y:S05]  /*14ab0*/  @!P0 BRA `(.L_x_83) ;  /* 0xfffffffc00f08947 */ /* 0x004fea000383ffff */
[----:B------:R-:W-:Y:S05]  /*14ac0*/  BRA `(.L_x_112) ;  /* 0xffffffec007c7947 */ /* 0x000fea000383ffff */
.L_x_88:
[----:B-1----:R1:W2:Y:S02]  /*14ad0*/  SYNCS.PHASECHK.TRANS64.TRYWAIT P0, [R4+URZ+0x42028], R7 ;  /* 0x04202807040075a7 */ /* 0x0022a4000800017f */
[----:B--2---:R-:W-:Y:S05]  /*14ae0*/  @!P0 NANOSLEEP.SYNCS 0x989680 ;  /* 0x009896800000895d */ /* 0x004fea0003900000 */
[----:B------:R-:W2:Y:S02]  /*14af0*/  @!P0 SYNCS.PHASECHK.TRANS64 P0, [R4+URZ+0x42028], R7 ;  /* 0x04202807040085a7 */ /* 0x000ea4000800007f */
[----:B--2---:R-:W-:Y:S05]  /*14b00*/  @!P0 BRA `(.L_x_88) ;  /* 0xfffffffc00f08947 */ /* 0x004fea000383ffff */
[----:B------:R-:W-:Y:S05]  /*14b10*/  BRA `(.L_x_113) ;  /* 0xfffffff0003c7947 */ /* 0x000fea000383ffff */
.L_x_94:
[----:B-1----:R1:W2:Y:S02]  /*14b20*/  SYNCS.PHASECHK.TRANS64.TRYWAIT P4, [R6+URZ+0x42028], R5 ;  /* 0x04202805060075a7 */ /* 0x0022a4000808017f */
[----:B--2---:R-:W-:Y:S05]  /*14b30*/  @!P4 NANOSLEEP.SYNCS 0x989680 ;  /* 0x009896800000c95d */ /* 0x004fea0003900000 */
[----:B------:R-:W2:Y:S02]  /*14b40*/  @!P4 SYNCS.PHASECHK.TRANS64 P4, [R6+URZ+0x42028], R5 ;  /* 0x042028050600c5a7 */ /* 0x000ea4000808007f */
[----:B--2---:R-:W-:Y:S05]  /*14b50*/  @!P4 BRA `(.L_x_94) ;  /* 0xfffffffc00f0c947 */ /* 0x004fea000383ffff */
[----:B------:R-:W-:Y:S05]  /*14b60*/  BRA `(.L_x_114) ;  /* 0xfffffff4002c7947 */ /* 0x000fea000383ffff */
.L_x_99:
[----:B-1----:R1:W2:Y:S02]  /*14b70*/  SYNCS.PHASECHK.TRANS64.TRYWAIT P4, [R6+URZ+0x42028], R7 ;  /* 0x04202807060075a7 */ /* 0x0022a4000808017f */
[----:B--2---:R-:W-:Y:S05]  /*14b80*/  @!P4 NANOSLEEP.SYNCS 0x989680 ;  /* 0x009896800000c95d */ /* 0x004fea0003900000 */
[----:B------:R-:W2:Y:S02]  /*14b90*/  @!P4 SYNCS.PHASECHK.TRANS64 P4, [R6+URZ+0x42028], R7 ;  /* 0x042028070600c5a7 */ /* 0x000ea4000808007f */
[----:B--2---:R-:W-:Y:S05]  /*14ba0*/  @!P4 BRA `(.L_x_99) ;  /* 0xfffffffc00f0c947 */ /* 0x004fea000383ffff */
[----:B------:R-:W-:Y:S05]  /*14bb0*/  BRA `(.L_x_115) ;  /* 0xfffffff400ec7947 */ /* 0x000fea000383ffff */
        .weak           $__internal_0_$__cuda_sm20_rcp_rn_f32_slowpath
        .type           $__internal_0_$__cuda_sm20_rcp_rn_f32_slowpath,@function
        .size           $__internal_0_$__cuda_sm20_rcp_rn_f32_slowpath,(.L_x_121 - $__internal_0_$__cuda_sm20_rcp_rn_f32_slowpath)
$__internal_0_$__cuda_sm20_rcp_rn_f32_slowpath:
[----:B------:R-:W-:Y:S01]  /*14bc0*/  SHF.L.U32 R0, R2, 0x1, RZ ;  /* 0x0000000102007819 */ /* 0x000fe200000006ff */
[----:B------:R-:W-:Y:S03]  /*14bd0*/  BSSY B2, `(.L_x_116) ;  /* 0x0000030000027945 */ /* 0x000fe60003800000 */
[----:B------:R-:W-:-:S04]  /*14be0*/  SHF.R.U32.HI R13, RZ, 0x18, R0 ;  /* 0x00000018ff0d7819 */ /* 0x000fc80000011600 */
[----:B------:R-:W-:-:S13]  /*14bf0*/  ISETP.NE.U32.AND P0, PT, R13, RZ, PT ;  /* 0x000000ff0d00720c */ /* 0x000fda0003f05070 */
[----:B------:R-:W-:Y:S05]  /*14c00*/  @P0 BRA `(.L_x_117) ;  /* 0x0000000000280947 */ /* 0x000fea0003800000 */
[----:B------:R-:W-:-:S04]  /*14c10*/  SHF.L.U32 R0, R2, 0x1, RZ ;  /* 0x0000000102007819 */ /* 0x000fc800000006ff */
[----:B------:R-:W-:-:S13]  /*14c20*/  ISETP.NE.AND P0, PT, R0, RZ, PT ;  /* 0x000000ff0000720c */ /* 0x000fda0003f05270 */
[----:B------:R-:W-:Y:S01]  /*14c30*/  @P0 FFMA R7, R2, 1.84467440737095516160e+19, RZ ;  /* 0x5f80000002070823 */ /* 0x000fe200000000ff */
[----:B------:R-:W-:Y:S08]  /*14c40*/  @!P0 MUFU.RCP R3, R2 ;  /* 0x0000000200038308 */ /* 0x000ff00000001000 */
[----:B------:R-:W1:Y:S02]  /*14c50*/  @P0 MUFU.RCP R0, R7 ;  /* 0x0000000700000308 */ /* 0x000e640000001000 */
[----:B-1----:R-:W-:-:S04]  /*14c60*/  @P0 FFMA R10, R7, R0, -1 ;  /* 0xbf800000070a0423 */ /* 0x002fc80000000000 */
[----:B------:R-:W-:-:S04]  /*14c70*/  @P0 FADD.FTZ R13, -R10, -RZ ;  /* 0x800000ff0a0d0221 */ /* 0x000fc80000010100 */
[----:B------:R-:W-:-:S04]  /*14c80*/  @P0 FFMA R0, R0, R13, R0 ;  /* 0x0000000d00000223 */ /* 0x000fc80000000000 */
[----:B------:R-:W-:Y:S01]  /*14c90*/  @P0 FFMA R3, R0, 1.84467440737095516160e+19, RZ ;  /* 0x5f80000000030823 */ /* 0x000fe200000000ff */
[----:B------:R-:W-:Y:S06]  /*14ca0*/  BRA `(.L_x_118) ;  /* 0x0000000000887947 */ /* 0x000fec0003800000 */
.L_x_117:
[----:B------:R-:W-:-:S04]  /*14cb0*/  IADD3 R17, R13, -0xfd, RZ ;  /* 0xffffff030d117810 */ /* 0x000fc80007ffe0ff */
[----:B------:R-:W-:-:S13]  /*14cc0*/  ISETP.GT.U32.AND P0, PT, R17, 0x1, PT ;  /* 0x000000011100780c */ /* 0x000fda0003f04070 */
[----:B------:R-:W-:Y:S05]  /*14cd0*/  @P0 BRA `(.L_x_119) ;  /* 0x0000000000780947 */ /* 0x000fea0003800000 */
[----:B------:R-:W-:Y:S02]  /*14ce0*/  LOP3.LUT R0, R2, 0x7fffff, RZ, 0xc0, !PT ;  /* 0x007fffff02007812 */ /* 0x000fe400078ec0ff */
[----:B------:R-:W-:Y:S02]  /*14cf0*/  MOV R12, 0x3 ;  /* 0x00000003000c7802 */ /* 0x000fe40000000f00 */
[----:B------:R-:W-:Y:S02]  /*14d00*/  LOP3.LUT R0, R0, 0x3f800000, RZ, 0xfc, !PT ;  /* 0x3f80000000007812 */ /* 0x000fe400078efcff */
[----:B------:R-:W-:Y:S02]  /*14d10*/  SHF.L.U32 R12, R12, R17, RZ ;  /* 0x000000110c0c7219 */ /* 0x000fe400000006ff */
[----:B------:R-:W1:Y:S02]  /*14d20*/  MUFU.RCP R3, R0 ;  /* 0x0000000000037308 */ /* 0x000e640000001000 */
[----:B-1----:R-:W-:-:S04]  /*14d30*/  FFMA R7, R0, R3, -1 ;  /* 0xbf80000000077423 */ /* 0x002fc80000000003 */
[----:B------:R-:W-:-:S04]  /*14d40*/  FADD.FTZ R10, -R7, -RZ ;  /* 0x800000ff070a7221 */ /* 0x000fc80000010100 */
[CCC-:B------:R-:W-:Y:S01]  /*14d50*/  FFMA.RM R7, R3.reuse, R10.reuse, R3.reuse ;  /* 0x0000000a03077223 */ /* 0x1c0fe20000004003 */
[----:B------:R-:W-:-:S04]  /*14d60*/  FFMA.RP R10, R3, R10, R3 ;  /* 0x0000000a030a7223 */ /* 0x000fc80000008003 */
[C---:B------:R-:W-:Y:S02]  /*14d70*/  LOP3.LUT R3, R7.reuse, 0x7fffff, RZ, 0xc0, !PT ;  /* 0x007fffff07037812 */ /* 0x040fe400078ec0ff */
[----:B------:R-:W-:Y:S02]  /*14d80*/  FSETP.NEU.FTZ.AND P0, PT, R7, R10, PT ;  /* 0x0000000a0700720b */ /* 0x000fe40003f1d000 */
[----:B------:R-:W-:Y:S02]  /*14d90*/  LOP3.LUT R3, R3, 0x800000, RZ, 0xfc, !PT ;  /* 0x0080000003037812 */ /* 0x000fe400078efcff */
[----:B------:R-:W-:Y:S02]  /*14da0*/  SEL R7, RZ, 0xffffffff, !P0 ;  /* 0xffffffffff077807 */ /* 0x000fe40004000000 */
[----:B------:R-:W-:-:S03]  /*14db0*/  LOP3.LUT R12, R12, R3, RZ, 0xc0, !PT ;  /* 0x000000030c0c7212 */ /* 0x000fc600078ec0ff */
[----:B------:R-:W-:Y:S01]  /*14dc0*/  IMAD.MOV R0, RZ, RZ, -R7 ;  /* 0x000000ffff007224 */ /* 0x000fe200078e0a07 */
[----:B------:R-:W-:-:S04]  /*14dd0*/  SHF.R.U32.HI R12, RZ, R17, R12 ;  /* 0x00000011ff0c7219 */ /* 0x000fc8000001160c */
[----:B------:R-:W-:Y:S02]  /*14de0*/  LOP3.LUT P1, RZ, R0, R17, R3, 0xf8, !PT ;  /* 0x0000001100ff7212 */ /* 0x000fe4000782f803 */
[C---:B------:R-:W-:Y:S02]  /*14df0*/  LOP3.LUT P0, RZ, R12.reuse, 0x1, RZ, 0xc0, !PT ;  /* 0x000000010cff7812 */ /* 0x040fe4000780c0ff */
[----:B------:R-:W-:-:S04]  /*14e00*/  LOP3.LUT P2, RZ, R12, 0x2, RZ, 0xc0, !PT ;  /* 0x000000020cff7812 */ /* 0x000fc8000784c0ff */
[----:B------:R-:W-:Y:S02]  /*14e10*/  PLOP3.LUT P0, PT, P0, P1, P2, 0xe0, 0x0 ;  /* 0x000000000000781c */ /* 0x000fe40000703c20 */
[----:B------:R-:W-:Y:S02]  /*14e20*/  LOP3.LUT P1, RZ, R2, 0x7fffff, RZ, 0xc0, !PT ;  /* 0x007fffff02ff7812 */ /* 0x000fe4000782c0ff */
[----:B------:R-:W-:-:S04]  /*14e30*/  SEL R0, RZ, 0x1, !P0 ;  /* 0x00000001ff007807 */ /* 0x000fc80004000000 */
[----:B------:R-:W-:-:S04]  /*14e40*/  IADD3 R0, -R0, RZ, RZ ;  /* 0x000000ff00007210 */ /* 0x000fc80007ffe1ff */
[----:B------:R-:W-:Y:S02]  /*14e50*/  ISETP.GE.AND P0, PT, R0, RZ, PT ;  /* 0x000000ff0000720c */ /* 0x000fe40003f06270 */
[----:B------:R-:W-:-:S04]  /*14e60*/  IADD3 R0, R13, -0xfc, RZ ;  /* 0xffffff040d007810 */ /* 0x000fc80007ffe0ff */
[----:B------:R-:W-:-:S07]  /*14e70*/  SHF.R.U32.HI R3, RZ, R0, R3 ;  /* 0x00000000ff037219 */ /* 0x000fce0000011603 */
[----:B------:R-:W-:-:S04]  /*14e80*/  @!P0 IADD3 R3, R3, 0x1, RZ ;  /* 0x0000000103038810 */ /* 0x000fc80007ffe0ff */
[----:B------:R-:W-:-:S04]  /*14e90*/  @!P1 SHF.L.U32 R3, R3, 0x1, RZ ;  /* 0x0000000103039819 */ /* 0x000fc800000006ff */
[----:B------:R-:W-:Y:S01]  /*14ea0*/  LOP3.LUT R3, R3, 0x80000000, R2, 0xf8, !PT ;  /* 0x8000000003037812 */ /* 0x000fe200078ef802 */
[----:B------:R-:W-:Y:S06]  /*14eb0*/  BRA `(.L_x_118) ;  /* 0x0000000000047947 */ /* 0x000fec0003800000 */
.L_x_119:
[----:B------:R1:W2:Y:S02]  /*14ec0*/  MUFU.RCP R3, R2 ;  /* 0x0000000200037308 */ /* 0x0002a40000001000 */
.L_x_118:
[----:B------:R-:W-:Y:S05]  /*14ed0*/  BSYNC B2 ;  /* 0x0000000000027941 */ /* 0x000fea0003800000 */
.L_x_116:
[----:B--2---:R-:W-:Y:S02]  /*14ee0*/  MOV R0, R3 ;  /* 0x0000000300007202 */ /* 0x004fe40000000f00 */
[----:B-1----:R-:W-:Y:S02]  /*14ef0*/  MOV R2, R14 ;  /* 0x0000000e00027202 */ /* 0x002fe40000000f00 */
[----:B------:R-:W-:-:S04]  /*14f00*/  MOV R3, 0x0 ;  /* 0x0000000000037802 */ /* 0x000fc80000000f00 */
[----:B------:R-:W-:Y:S05]  /*14f10*/  RET.REL.NODEC R2 `(_ZN7cutlass13device_kernelINS_4fmha6kernel28FmhaKernelTmaWarpSpecializedINS1_10collective30FmhaMainloopTmaWarpSpecializedINS_6half_tEffN4cute5tupleIJNS7_1CILi128EEENS9_ILi256EEENS9_ILi96EEEEEENS8_IJiNS9_ILi1EEENS8_IJiiEEEEEESG_SG_NS4_14ResidualFusionEJEEENS4_15FmhaFwdEpilogueIS6_fNS8_IJNS9_ILi64EEESC_SB_EEEEENS2_23IndividualTileSchedulerEJEEEEEvNT_6ParamsE) ;  /* 0xfffffeb002387950 */ /* 0x000fea0003c3ffff */
.L_x_120:
[----:B------:R-:W-:-:S00]  /*14f20*/  BRA `(.L_x_120) ;  /* 0xfffffffc00fc7947 */ /* 0x000fc0000383ffff */
[----:B------:R-:W-:-:S00]  /*14f30*/  NOP ;  /* 0x0000000000007918 */ /* 0x000fc00000000000 */
        /* <DEDUP_REMOVED lines=12> */
.L_x_121:


//--------------------- .nv.global.init           --------------------------
	.section	.nv.global.init,"aw",@progbits
.nv.global.init:
	.type		$str$24,@object
	.size		$str$24,($str$25 - $str$24)
$str$24:
        /*0000*/ 	.byte	0x28, 0x61, 0x64, 0x64, 0x72, 0x65, 0x73, 0x73, 0x20, 0x26, 0x20, 0x6d, 0x61, 0x73, 0x6b, 0x29
        /*0010*/ 	.byte	0x20, 0x3d, 0x3d, 0x20, 0x30, 0x00
	.type		$str$25,@object
	.size		$str$25,(__unnamed_1 - $str$25)
$str$25:
        /*0016*/ 	.byte	0x2f, 0x74, 0x6d, 0x70, 0x2f, 0x63, 0x75, 0x74, 0x6c, 0x61, 0x73, 0x73, 0x5f, 0x73, 0x77, 0x65
        /*0026*/ 	.byte	0x65, 0x70, 0x5f, 0x73, 0x72, 0x63, 0x2f, 0x69, 0x6e, 0x63, 0x6c, 0x75, 0x64, 0x65, 0x2f, 0x63
        /*0036*/ 	.byte	0x75, 0x74, 0x65, 0x2f, 0x70, 0x6f, 0x69, 0x6e, 0x74, 0x65, 0x72, 0x5f, 0x66, 0x6c, 0x61, 0x67
        /*0046*/ 	.byte	0x67, 0x65, 0x64, 0x2e, 0x68, 0x70, 0x70, 0x00
	.type		__unnamed_1,@object
	.size		__unnamed_1,(__unnamed_2 - __unnamed_1)
__unnamed_1:
        /*004e*/ 	.byte	0x61, 0x75, 0x74, 0x6f, 0x20, 0x63, 0x75, 0x74, 0x65, 0x3a, 0x3a, 0x61, 0x73, 0x5f, 0x70, 0x6f
        /* <DEDUP_REMOVED lines=27> */
        /*020e*/ 	.byte	0x3e, 0x3e, 0x3e, 0x3e, 0x3e, 0x5d, 0x00
	.type		__unnamed_2,@object
	.size		__unnamed_2,(.L_1 - __unnamed_2)
__unnamed_2:
        /* <DEDUP_REMOVED lines=29> */
.L_1:


//--------------------- .nv.shared._ZN7cutlass13device_kernelINS_4fmha6kernel28FmhaKernelTmaWarpSpecializedINS1_10collective30FmhaMainloopTmaWarpSpecializedINS_6half_tEffN4cute5tupleIJNS7_1CILi128EEENS9_ILi256EEENS9_ILi96EEEEEENS8_IJiNS9_ILi1EEENS8_IJiiEEEEEESG_SG_NS4_14ResidualFusionEJEEENS4_15FmhaFwdEpilogueIS6_fNS8_IJNS9_ILi64EEESC_SB_EEEEENS2_23IndividualTileSchedulerEJEEEEEvNT_6ParamsE --------------------------
	.section	.nv.shared._ZN7cutlass13device_kernelINS_4fmha6kernel28FmhaKernelTmaWarpSpecializedINS1_10collective30FmhaMainloopTmaWarpSpecializedINS_6half_tEffN4cute5tupleIJNS7_1CILi128EEENS9_ILi256EEENS9_ILi96EEEEEENS8_IJiNS9_ILi1EEENS8_IJiiEEEEEESG_SG_NS4_14ResidualFusionEJEEENS4_15FmhaFwdEpilogueIS6_fNS8_IJNS9_ILi64EEESC_SB_EEEEENS2_23IndividualTileSchedulerEJEEEEEvNT_6ParamsE,"aw",@nobits
	.sectionflags	@""
	.align	16
	.zero		1024


//--------------------- .nv.shared.reserved.0     --------------------------
	.section	.nv.shared.reserved.0,"aw",@nobits
	.weak		__nv_reservedSMEM_offset_0_alias
	.size		__nv_reservedSMEM_offset_0_alias, 0, 0
	.other		__nv_reservedSMEM_offset_0_alias,@"STO_CUDA_RESERVED_SHARED STV_DEFAULT"
__nv_reservedSMEM_offset_0_alias:
	.zero		0


//--------------------- .nv.global                --------------------------
	.section	.nv.global,"aw",@nobits
.nv.global:
	.type		_ZN39_INTERNAL_bb408db2_4_k_cu_ce48083d_29364cute1_E,@object
	.size		_ZN39_INTERNAL_bb408db2_4_k_cu_ce48083d_29364cute1_E,(_ZN39_INTERNAL_bb408db2_4_k_cu_ce48083d_29364cuda3std3__45__cpo6cbeginE - _ZN39_INTERNAL_bb408db2_4_k_cu_ce48083d_29364cute1_E)
_ZN39_INTERNAL_bb408db2_4_k_cu_ce48083d_29364cute1_E:
	.zero		1
	.type		_ZN39_INTERNAL_bb408db2_4_k_cu_ce48083d_29364cuda3std3__45__cpo6cbeginE,@object
	.size		_ZN39_INTERNAL_bb408db2_4_k_cu_ce48083d_29364cuda3std3__45__cpo6cbeginE,(_ZN39_INTERNAL_bb408db2_4_k_cu_ce48083d_29364cuda3std3__48in_placeE - _ZN39_INTERNAL_bb408db2_4_k_cu_ce48083d_29364cuda3std3__45__cpo6cbeginE)
_ZN39_INTERNAL_bb408db2_4_k_cu_ce48083d_29364cuda3std3__45__cpo6cbeginE:
	.zero		1
	.type		_ZN39_INTERNAL_bb408db2_4_k_cu_ce48083d_29364cuda3std3__48in_placeE,@object
	.size		_ZN39_INTERNAL_bb408db2_4_k_cu_ce48083d_29364cuda3std3__48in_placeE,(_ZN39_INTERNAL_bb408db2_4_k_cu_ce48083d_29364cuda3std6ranges3__45__cpo9iter_moveE - _ZN39_INTERNAL_bb408db2_4_k_cu_ce48083d_29364cuda3std3__48in_placeE)
_ZN39_INTERNAL_bb408db2_4_k_cu_ce48083d_29364cuda3std3__48in_placeE:
	.zero		1
	.type		_ZN39_INTERNAL_bb408db2_4_k_cu_ce48083d_29364cuda3std6ranges3__45__cpo9iter_moveE,@object
	.size		_ZN39_INTERNAL_bb408db2_4_k_cu_ce48083d_29364cuda3std6ranges3__45__cpo9iter_moveE,(_ZN39_INTERNAL_bb408db2_4_k_cu_ce48083d_29364cuda3std3__45__cpo5beginE - _ZN39_INTERNAL_bb408db2_4_k_cu_ce48083d_29364cuda3std6ranges3__45__cpo9iter_moveE)
_ZN39_INTERNAL_bb408db2_4_k_cu_ce48083d_29364cuda3std6ranges3__45__cpo9iter_moveE:
	.zero		1
	.type		_ZN39_INTERNAL_bb408db2_4_k_cu_ce48083d_29364cuda3std3__45__cpo5beginE,@object
	.size		_ZN39_INTERNAL_bb408db2_4_k_cu_ce48083d_29364cuda3std3__45__cpo5beginE,(_ZN39_INTERNAL_bb408db2_4_k_cu_ce48083d_29364cuda3std3__441_GLOBAL__N__bb408db2_4_k_cu_ce48083d_29366ignoreE - _ZN39_INTERNAL_bb408db2_4_k_cu_ce48083d_29364cuda3std3__45__cpo5beginE)
_ZN39_INTERNAL_bb408db2_4_k_cu_ce48083d_29364cuda3std3__45__cpo5beginE:
	.zero		1
	.type		_ZN39_INTERNAL_bb408db2_4_k_cu_ce48083d_29364cuda3std3__441_GLOBAL__N__bb408db2_4_k_cu_ce48083d_29366ignoreE,@object
	.size		_ZN39_INTERNAL_bb408db2_4_k_cu_ce48083d_29364cuda3std3__441_GLOBAL__N__bb408db2_4_k_cu_ce48083d_29366ignoreE,(_ZN39_INTERNAL_bb408db2_4_k_cu_ce48083d_29364cute7productE - _ZN39_INTERNAL_bb408db2_4_k_cu_ce48083d_29364cuda3std3__441_GLOBAL__N__bb408db2_4_k_cu_ce48083d_29366ignoreE)
_ZN39_INTERNAL_bb408db2_4_k_cu_ce48083d_29364cuda3std3__441_GLOBAL__N__bb408db2_4_k_cu_ce48083d_29366ignoreE:
	.zero		1
	.type		_ZN39_INTERNAL_bb408db2_4_k_cu_ce48083d_29364cute7productE,@object
	.size		_ZN39_INTERNAL_bb408db2_4_k_cu_ce48083d_29364cute7productE,(_ZN39_INTERNAL_bb408db2_4_k_cu_ce48083d_29364cuda3std3__45__cpo3endE - _ZN39_INTERNAL_bb408db2_4_k_cu_ce48083d_29364cute7productE)
_ZN39_INTERNAL_bb408db2_4_k_cu_ce48083d_29364cute7productE:
	.zero		1
	.type		_ZN39_INTERNAL_bb408db2_4_k_cu_ce48083d_29364cuda3std3__45__cpo3endE,@object
	.size		_ZN39_INTERNAL_bb408db2_4_k_cu_ce48083d_29364cuda3std3__45__cpo3endE,(_ZN39_INTERNAL_bb408db2_4_k_cu_ce48083d_29364cuda3std3__419piecewise_constructE - _ZN39_INTERNAL_bb408db2_4_k_cu_ce48083d_29364cuda3std3__45__cpo3endE)
_ZN39_INTERNAL_bb408db2_4_k_cu_ce48083d_29364cuda3std3__45__cpo3endE:
	.zero		1
	.type		_ZN39_INTERNAL_bb408db2_4_k_cu_ce48083d_29364cuda3std3__419piecewise_constructE,@object
	.size		_ZN39_INTERNAL_bb408db2_4_k_cu_ce48083d_29364cuda3std3__419piecewise_constructE,(_ZN39_INTERNAL_bb408db2_4_k_cu_ce48083d_29364cuda3std3__45__cpo4cendE - _ZN39_INTERNAL_bb408db2_4_k_cu_ce48083d_29364cuda3std3__419piecewise_constructE)
_ZN39_INTERNAL_bb408db2_4_k_cu_ce48083d_29364cuda3std3__419piecewise_constructE:
	.zero		1
	.type		_ZN39_INTERNAL_bb408db2_4_k_cu_ce48083d_29364cuda3std3__45__cpo4cendE,@object
	.size		_ZN39_INTERNAL_bb408db2_4_k_cu_ce48083d_29364cuda3std3__45__cpo4cendE,(_ZN39_INTERNAL_bb408db2_4_k_cu_ce48083d_29364cuda3std6ranges3__45__cpo4swapE - _ZN39_INTERNAL_bb408db2_4_k_cu_ce48083d_29364cuda3std3__45__cpo4cendE)
_ZN39_INTERNAL_bb408db2_4_k_cu_ce48083d_29364cuda3std3__45__cpo4cendE:
	.zero		1
	.type		_ZN39_INTERNAL_bb408db2_4_k_cu_ce48083d_29364cuda3std6ranges3__45__cpo4swapE,@object
	.size		_ZN39_INTERNAL_bb408db2_4_k_cu_ce48083d_29364cuda3std6ranges3__45__cpo4swapE,(.L_9 - _ZN39_INTERNAL_bb408db2_4_k_cu_ce48083d_29364cuda3std6ranges3__45__cpo4swapE)
_ZN39_INTERNAL_bb408db2_4_k_cu_ce48083d_29364cuda3std6ranges3__45__cpo4swapE:
	.zero		1
.L_9:


//--------------------- .nv.constant0._ZN7cutlass13device_kernelINS_4fmha6kernel28FmhaKernelTmaWarpSpecializedINS1_10collective30FmhaMainloopTmaWarpSpecializedINS_6half_tEffN4cute5tupleIJNS7_1CILi128EEENS9_ILi256EEENS9_ILi96EEEEEENS8_IJiNS9_ILi1EEENS8_IJiiEEEEEESG_SG_NS4_14ResidualFusionEJEEENS4_15FmhaFwdEpilogueIS6_fNS8_IJNS9_ILi64EEESC_SB_EEEEENS2_23IndividualTileSchedulerEJEEEEEvNT_6ParamsE --------------------------
	.section	.nv.constant0._ZN7cutlass13device_kernelINS_4fmha6kernel28FmhaKernelTmaWarpSpecializedINS1_10collective30FmhaMainloopTmaWarpSpecializedINS_6half_tEffN4cute5tupleIJNS7_1CILi128EEENS9_ILi256EEENS9_ILi96EEEEEENS8_IJiNS9_ILi1EEENS8_IJiiEEEEEESG_SG_NS4_14ResidualFusionEJEEENS4_15FmhaFwdEpilogueIS6_fNS8_IJNS9_ILi64EEESC_SB_EEEEENS2_23IndividualTileSchedulerEJEEEEEvNT_6ParamsE,"a",@progbits
	.sectionflags	@""
	.align	4
.nv.constant0._ZN7cutlass13device_kernelINS_4fmha6kernel28FmhaKernelTmaWarpSpecializedINS1_10collective30FmhaMainloopTmaWarpSpecializedINS_6half_tEffN4cute5tupleIJNS7_1CILi128EEENS9_ILi256EEENS9_ILi96EEEEEENS8_IJiNS9_ILi1EEENS8_IJiiEEEEEESG_SG_NS4_14ResidualFusionEJEEENS4_15FmhaFwdEpilogueIS6_fNS8_IJNS9_ILi64EEESC_SB_EEEEENS2_23IndividualTileSchedulerEJEEEEEvNT_6ParamsE:
	.zero		2688


//--------------------- SYMBOLS --------------------------

	.type		.nv.reservedSmem.offset0,@object
	.size		.nv.reservedSmem.offset0,0x4
	.type		__assertfail,@function
